def matmul_kernel(
    a_ptr,
    b_ptr,
    c_ptr,
    M,
    N,
    K,
    stride_am,
    stride_ak,
    stride_bk,
    stride_bn,
    stride_cm,
    stride_cn,
    BLOCK_M: tl.constexpr,
    BLOCK_N: tl.constexpr,
    BLOCK_K: tl.constexpr,
    GROUP_M: tl.constexpr,
):
    pid = tl.program_id(axis=0)
    num_pid_m = tl.cdiv(M, BLOCK_M)
    num_pid_n = tl.cdiv(N, BLOCK_N)
    num_pid_in_group = GROUP_M * num_pid_n
    group_id = pid // num_pid_in_group
    first_pid_m = group_id * GROUP_M
    group_size_m = min(num_pid_m - first_pid_m, GROUP_M)
    pid_m = first_pid_m + ((pid % num_pid_in_group) % group_size_m)
    pid_n = (pid % num_pid_in_group) // group_size_m

    offs_am = (pid_m * BLOCK_M + tl.arange(0, BLOCK_M)) % M
    offs_bn = (pid_n * BLOCK_N + tl.arange(0, BLOCK_N)) % N
    offs_k = tl.arange(0, BLOCK_K)
    a_ptrs = a_ptr + offs_am[:, None] * stride_am + offs_k[None, :] * stride_ak
    b_ptrs = b_ptr + offs_k[:, None] * stride_bk + offs_bn[None, :] * stride_bn

    acc = tl.zeros((BLOCK_M, BLOCK_N), dtype=tl.float32)
    for kk in range(0, tl.cdiv(K, BLOCK_K)):
        a = tl.load(a_ptrs, mask=offs_k[None, :] < K - kk * BLOCK_K, other=0.0)
        b = tl.load(b_ptrs, mask=offs_k[:, None] < K - kk * BLOCK_K, other=0.0)
        acc = tl.dot(a, b, acc)
        a_ptrs += BLOCK_K * stride_ak
        b_ptrs += BLOCK_K * stride_bk

    c = acc.to(c_ptr.dtype.element_ty)
    offs_cm = pid_m * BLOCK_M + tl.arange(0, BLOCK_M)
    offs_cn = pid_n * BLOCK_N + tl.arange(0, BLOCK_N)
    c_ptrs = c_ptr + offs_cm[:, None] * stride_cm + offs_cn[None, :] * stride_cn
    mask = (offs_cm[:, None] < M) & (offs_cn[None, :] < N)
    tl.store(c_ptrs, c, mask=mask)

# config = {"BLOCK_K": 128, "BLOCK_M": 128, "BLOCK_N": 128, "GROUP_M": 4, "arch": "sm_90", "dtype": "bf16", "num_ctas": 1, "num_stages": 3, "num_warps": 4}
# arch = sm_90


// ===== COMPILED SASS (sm_90a) =====

	.target	sm_90a

	.elftype	@"ET_EXEC"


//--------------------- .note.nv.tkinfo           --------------------------
	.section	.note.nv.tkinfo,"",@"SHT_NOTE"
	.sectionflags	@"SHF_NOTE_NV_TKINFO"
	.tkinfo
        /*0018*/ 	.word	0x00000002
        /*0030*/ 	.string	""
        /*0030*/ 	.string	"ptxas"
        /*0030*/ 	.string	"Cuda compilation tools, release 13.0, V13.0.88"
        /*0030*/ 	.string	"Build cuda_13.0.r13.0/compiler.36424714_0"
        /*0030*/ 	.string	"-v  -suppress-debug-info  -lineinfo  -arch sm_90a "



//--------------------- .note.nv.cuinfo           --------------------------
	.section	.note.nv.cuinfo,"",@"SHT_NOTE"
	.sectionflags	@"SHF_NOTE_NV_CUINFO"
        /*0018*/ 	.short	0x0002
        /*001a*/ 	.short	0x005a
        /*001c*/ 	.short	0x0082
	.zero		2


//--------------------- .nv.info                  --------------------------
	.section	.nv.info,"",@"SHT_CUDA_INFO"
	.align	4


	//----- nvinfo : EIATTR_REGCOUNT
	.align		4
        /*0000*/ 	.byte	0x04, 0x2f
        /*0002*/ 	.short	(.L_1 - .L_0)
	.align		4
.L_0:
        /*0004*/ 	.word	index@(matmul_kernel)
        /*0008*/ 	.word	0x000000ff


	//----- nvinfo : EIATTR_FRAME_SIZE
	.align		4
.L_1:
        /*000c*/ 	.byte	0x04, 0x11
        /*000e*/ 	.short	(.L_3 - .L_2)
	.align		4
.L_2:
        /*0010*/ 	.word	index@(matmul_kernel)
        /*0014*/ 	.word	0x00000910


	//----- nvinfo : EIATTR_MIN_STACK_SIZE
	.align		4
.L_3:
        /*0018*/ 	.byte	0x04, 0x12
        /*001a*/ 	.short	(.L_5 - .L_4)
	.align		4
.L_4:
        /*001c*/ 	.word	index@(matmul_kernel)
        /*0020*/ 	.word	0x00000910
.L_5:


//--------------------- .nv.compat                --------------------------
	.section	.nv.compat,"",@"SHT_CUDA_COMPAT_INFO"
	.align	4
        /*0000*/ 	.byte	0x02, 0x09, 0x01, 0x00, 0x02, 0x02, 0x04, 0x00, 0x02, 0x05, 0x05, 0x00, 0x03, 0x07, 0x01, 0x01
        /*0010*/ 	.byte	0x02, 0x03, 0x00, 0x00, 0x02, 0x06, 0x01, 0x00, 0x04, 0x0b, 0x08, 0x00, 0x00, 0x00, 0x00, 0x00
        /*0020*/ 	.byte	0x00, 0x00, 0x00, 0x00


//--------------------- .nv.info.matmul_kernel    --------------------------
	.section	.nv.info.matmul_kernel,"",@"SHT_CUDA_INFO"
	.sectionflags	@""
	.align	4


	//----- nvinfo : EIATTR_CUDA_API_VERSION
	.align		4
        /*0000*/ 	.byte	0x04, 0x37
        /*0002*/ 	.short	(.L_7 - .L_6)
.L_6:
        /*0004*/ 	.word	0x00000082


	//----- nvinfo : EIATTR_KPARAM_INFO
	.align		4
.L_7:
        /*0008*/ 	.byte	0x04, 0x17
        /*000a*/ 	.short	(.L_9 - .L_8)
.L_8:
        /*000c*/ 	.word	0x00000000
        /*0010*/ 	.short	0x000d
        /*0012*/ 	.short	0x0048
        /*0014*/ 	.byte	0x00, 0xf4, 0x21, 0x00


	//----- nvinfo : EIATTR_KPARAM_INFO
	.align		4
.L_9:
        /*0018*/ 	.byte	0x04, 0x17
        /*001a*/ 	.short	(.L_11 - .L_10)
.L_10:
        /*001c*/ 	.word	0x00000000
        /*0020*/ 	.short	0x000c
        /*0022*/ 	.short	0x0040
        /*0024*/ 	.byte	0x00, 0xf4, 0x21, 0x00


	//----- nvinfo : EIATTR_KPARAM_INFO
	.align		4
.L_11:
        /*0028*/ 	.byte	0x04, 0x17
        /*002a*/ 	.short	(.L_13 - .L_12)
.L_12:
        /*002c*/ 	.word	0x00000000
        /*0030*/ 	.short	0x000b
        /*0032*/ 	.short	0x0038
        /*0034*/ 	.byte	0x00, 0xf0, 0x11, 0x00


	//----- nvinfo : EIATTR_KPARAM_INFO
	.align		4
.L_13:
        /*0038*/ 	.byte	0x04, 0x17
        /*003a*/ 	.short	(.L_15 - .L_14)
.L_14:
        /*003c*/ 	.word	0x00000000
        /*0040*/ 	.short	0x000a
        /*0042*/ 	.short	0x0034
        /*0044*/ 	.byte	0x00, 0xf0, 0x11, 0x00


	//----- nvinfo : EIATTR_KPARAM_INFO
	.align		4
.L_15:
        /*0048*/ 	.byte	0x04, 0x17
        /*004a*/ 	.short	(.L_17 - .L_16)
.L_16:
        /*004c*/ 	.word	0x00000000
        /*0050*/ 	.short	0x0009
        /*0052*/ 	.short	0x0030
        /*0054*/ 	.byte	0x00, 0xf0, 0x11, 0x00


	//----- nvinfo : EIATTR_KPARAM_INFO
	.align		4
.L_17:
        /*0058*/ 	.byte	0x04, 0x17
        /*005a*/ 	.short	(.L_19 - .L_18)
.L_18:
        /*005c*/ 	.word	0x00000000
        /*0060*/ 	.short	0x0008
        /*0062*/ 	.short	0x002c
        /*0064*/ 	.byte	0x00, 0xf0, 0x11, 0x00


	//----- nvinfo : EIATTR_KPARAM_INFO
	.align		4
.L_19:
        /*0068*/ 	.byte	0x04, 0x17
        /*006a*/ 	.short	(.L_21 - .L_20)
.L_20:
        /*006c*/ 	.word	0x00000000
        /*0070*/ 	.short	0x0007
        /*0072*/ 	.short	0x0028
        /*0074*/ 	.byte	0x00, 0xf0, 0x11, 0x00


	//----- nvinfo : EIATTR_KPARAM_INFO
	.align		4
.L_21:
        /*0078*/ 	.byte	0x04, 0x17
        /*007a*/ 	.short	(.L_23 - .L_22)
.L_22:
        /*007c*/ 	.word	0x00000000
        /*0080*/ 	.short	0x0006
        /*0082*/ 	.short	0x0024
        /*0084*/ 	.byte	0x00, 0xf0, 0x11, 0x00


	//----- nvinfo : EIATTR_KPARAM_INFO
	.align		4
.L_23:
        /*0088*/ 	.byte	0x04, 0x17
        /*008a*/ 	.short	(.L_25 - .L_24)
.L_24:
        /*008c*/ 	.word	0x00000000
        /*0090*/ 	.short	0x0005
        /*0092*/ 	.short	0x0020
        /*0094*/ 	.byte	0x00, 0xf0, 0x11, 0x00


	//----- nvinfo : EIATTR_KPARAM_INFO
	.align		4
.L_25:
        /*0098*/ 	.byte	0x04, 0x17
        /*009a*/ 	.short	(.L_27 - .L_26)
.L_26:
        /*009c*/ 	.word	0x00000000
        /*00a0*/ 	.short	0x0004
        /*00a2*/ 	.short	0x001c
        /*00a4*/ 	.byte	0x00, 0xf0, 0x11, 0x00


	//----- nvinfo : EIATTR_KPARAM_INFO
	.align		4
.L_27:
        /*00a8*/ 	.byte	0x04, 0x17
        /*00aa*/ 	.short	(.L_29 - .L_28)
.L_28:
        /*00ac*/ 	.word	0x00000000
        /*00b0*/ 	.short	0x0003
        /*00b2*/ 	.short	0x0018
        /*00b4*/ 	.byte	0x00, 0xf0, 0x11, 0x00


	//----- nvinfo : EIATTR_KPARAM_INFO
	.align		4
.L_29:
        /*00b8*/ 	.byte	0x04, 0x17
        /*00ba*/ 	.short	(.L_31 - .L_30)
.L_30:
        /*00bc*/ 	.word	0x00000000
        /*00c0*/ 	.short	0x0002
        /*00c2*/ 	.short	0x0010
        /*00c4*/ 	.byte	0x00, 0xf4, 0x21, 0x00


	//----- nvinfo : EIATTR_KPARAM_INFO
	.align		4
.L_31:
        /*00c8*/ 	.byte	0x04, 0x17
        /*00ca*/ 	.short	(.L_33 - .L_32)
.L_32:
        /*00cc*/ 	.word	0x00000000
        /*00d0*/ 	.short	0x0001
        /*00d2*/ 	.short	0x0008
        /*00d4*/ 	.byte	0x00, 0xf4, 0x21, 0x00


	//----- nvinfo : EIATTR_KPARAM_INFO
	.align		4
.L_33:
        /*00d8*/ 	.byte	0x04, 0x17
        /*00da*/ 	.short	(.L_35 - .L_34)
.L_34:
        /*00dc*/ 	.word	0x00000000
        /*00e0*/ 	.short	0x0000
        /*00e2*/ 	.short	0x0000
        /*00e4*/ 	.byte	0x00, 0xf4, 0x21, 0x00


	//----- nvinfo : EIATTR_SPARSE_MMA_MASK
	.align		4
.L_35:
        /*00e8*/ 	.byte	0x03, 0x50
        /*00ea*/ 	.short	0x0000


	//----- nvinfo : EIATTR_MAXREG_COUNT
	.align		4
        /*00ec*/ 	.byte	0x03, 0x1b
        /*00ee*/ 	.short	0x00ff


	//----- nvinfo : EIATTR_NUM_BARRIERS
	.align		4
        /*00f0*/ 	.byte	0x02, 0x4c
        /*00f2*/ 	.byte	0x01
	.zero		1


	//----- nvinfo : EIATTR_ANNOTATIONS
	.align		4
        /*00f4*/ 	.byte	0x04, 0x55
        /*00f6*/ 	.short	(.L_37 - .L_36)


	//   ....[0]....
.L_36:
        /*00f8*/ 	.word	0x00000001
        /*00fc*/ 	.byte	0x20, 0x08, 0x00, 0x00, 0x01, 0x00, 0x00, 0x00, 0xd0, 0x65, 0x00, 0x00, 0x01, 0x00, 0x00, 0x00
        /* <DEDUP_REMOVED lines=1028> */
        /*414c*/ 	.byte	0x00, 0xa3, 0x01, 0x00, 0x01, 0x00, 0x00, 0x00, 0x40, 0xa8, 0x01, 0x00


	//----- nvinfo : EIATTR_MERCURY_ISA_VERSION
	.align		4
.L_37:
        /*4158*/ 	.byte	0x03, 0x5f
        /*415a*/ 	.short	0x0101


	//----- nvinfo : EIATTR_EXIT_INSTR_OFFSETS
	.align		4
        /*415c*/ 	.byte	0x04, 0x1c
        /*415e*/ 	.short	(.L_39 - .L_38)


	//   ....[0]....
.L_38:
        /*4160*/ 	.word	0x0001e950


	//   ....[1]....
        /*4164*/ 	.word	0x0001e980


	//----- nvinfo : EIATTR_REQNTID
	.align		4
.L_39:
        /*4168*/ 	.byte	0x04, 0x10
        /*416a*/ 	.short	(.L_41 - .L_40)
.L_40:
        /*416c*/ 	.word	0x00000080
        /*4170*/ 	.word	0x00000001
        /*4174*/ 	.word	0x00000001


	//----- nvinfo : EIATTR_CBANK_PARAM_SIZE
	.align		4
.L_41:
        /*4178*/ 	.byte	0x03, 0x19
        /*417a*/ 	.short	0x0050


	//----- nvinfo : EIATTR_PARAM_CBANK
	.align		4
        /*417c*/ 	.byte	0x04, 0x0a
        /*417e*/ 	.short	(.L_43 - .L_42)
	.align		4
.L_42:
        /*4180*/ 	.word	index@(.nv.constant0.matmul_kernel)
        /*4184*/ 	.short	0x0210
        /*4186*/ 	.short	0x0050


	//----- nvinfo : EIATTR_SW_WAR
	.align		4
.L_43:
        /*4188*/ 	.byte	0x04, 0x36
        /*418a*/ 	.short	(.L_45 - .L_44)
.L_44:
        /*418c*/ 	.word	0x00000008
.L_45:


//--------------------- .nv.callgraph             --------------------------
	.section	.nv.callgraph,"",@"SHT_CUDA_CALLGRAPH"
	.align	4
	.sectionentsize	8
	.align		4
        /*0000*/ 	.word	0x00000000
	.align		4
        /*0004*/ 	.word	0xffffffff
	.align		4
        /*0008*/ 	.word	0x00000000
	.align		4
        /*000c*/ 	.word	0xfffffffe
	.align		4
        /*0010*/ 	.word	0x00000000
	.align		4
        /*0014*/ 	.word	0xfffffffd
	.align		4
        /*0018*/ 	.word	0x00000000
	.align		4
        /*001c*/ 	.word	0xfffffffc


//--------------------- .text.matmul_kernel       --------------------------
	.section	.text.matmul_kernel,"ax",@progbits
	.align	128
        .global         matmul_kernel
        .type           matmul_kernel,@function
        .size           matmul_kernel,(.L_x_3 - matmul_kernel)
        .other          matmul_kernel,@"STO_CUDA_ENTRY STV_DEFAULT"
matmul_kernel:
.text.matmul_kernel:
[----:B------:R-:W0:Y:S08]  /*0000*/  LDC R1, c[0x0][0x28] ;  /* 0x00000a00ff017b82 */ /* 0x000e300000000800 */
[----:B------:R-:W1:Y:S01]  /*0010*/  LDC.64 R158, c[0x0][0x228] ;  /* 0x00008a00ff9e7b82 */ /* 0x000e620000000a00 */
[----:B------:R-:W2:Y:S01]  /*0020*/  S2R R5, SR_CTAID.X ;  /* 0x0000000000057919 */ /* 0x000ea20000002500 */
[----:B0-----:R-:W-:Y:S01]  /*0030*/  VIADD R1, R1, 0xfffff6f0 ;  /* 0xfffff6f001017836 */ /* 0x001fe20000000000 */
[----:B------:R-:W-:Y:S01]  /*0040*/  UMOV UR4, 0x400 ;  /* 0x0000040000047882 */ /* 0x000fe20000000000 */
[----:B------:R-:W-:Y:S01]  /*0050*/  ULDC.64 UR6, c[0x0][0x208] ;  /* 0x0000820000067ab9 */ /* 0x000fe20000000a00 */
[----:B------:R-:W-:-:S02]  /*0060*/  CS2R R24, SRZ ;  /* 0x0000000000187805 */ /* 0x000fc4000001ff00 */
[----:B------:R-:W-:Y:S02]  /*0070*/  CS2R R26, SRZ ;  /* 0x00000000001a7805 */ /* 0x000fe4000001ff00 */
[----:B------:R-:W-:Y:S01]  /*0080*/  CS2R R28, SRZ ;  /* 0x00000000001c7805 */ /* 0x000fe2000001ff00 */
[----:B------:R-:W0:Y:S01]  /*0090*/  LDC R20, c[0x0][0x230] ;  /* 0x00008c00ff147b82 */ /* 0x000e220000000800 */
[----:B------:R-:W-:Y:S02]  /*00a0*/  CS2R R30, SRZ ;  /* 0x00000000001e7805 */ /* 0x000fe4000001ff00 */
[----:B------:R-:W-:Y:S02]  /*00b0*/  CS2R R32, SRZ ;  /* 0x0000000000207805 */ /* 0x000fe4000001ff00 */
[----:B------:R-:W-:Y:S02]  /*00c0*/  CS2R R34, SRZ ;  /* 0x0000000000227805 */ /* 0x000fe4000001ff00 */
[----:B------:R-:W-:-:S02]  /*00d0*/  CS2R R36, SRZ ;  /* 0x0000000000247805 */ /* 0x000fc4000001ff00 */
[----:B------:R-:W-:Y:S02]  /*00e0*/  CS2R R38, SRZ ;  /* 0x0000000000267805 */ /* 0x000fe4000001ff00 */
[----:B------:R-:W-:Y:S02]  /*00f0*/  CS2R R40, SRZ ;  /* 0x0000000000287805 */ /* 0x000fe4000001ff00 */
[----:B------:R-:W-:Y:S01]  /*0100*/  CS2R R42, SRZ ;  /* 0x00000000002a7805 */ /* 0x000fe2000001ff00 */
[----:B------:R-:W3:Y:S01]  /*0110*/  S2UR UR5, SR_CgaCtaId ;  /* 0x00000000000579c3 */ /* 0x000ee20000008800 */
[----:B------:R-:W-:Y:S02]  /*0120*/  CS2R R44, SRZ ;  /* 0x00000000002c7805 */ /* 0x000fe4000001ff00 */
[----:B------:R-:W-:Y:S02]  /*0130*/  CS2R R46, SRZ ;  /* 0x00000000002e7805 */ /* 0x000fe4000001ff00 */
[----:B------:R-:W-:-:S02]  /*0140*/  CS2R R48, SRZ ;  /* 0x0000000000307805 */ /* 0x000fc4000001ff00 */
[----:B------:R-:W-:Y:S02]  /*0150*/  CS2R R50, SRZ ;  /* 0x0000000000327805 */ /* 0x000fe4000001ff00 */
[----:B------:R-:W-:Y:S02]  /*0160*/  CS2R R52, SRZ ;  /* 0x0000000000347805 */ /* 0x000fe4000001ff00 */
[----:B------:R-:W-:Y:S02]  /*0170*/  CS2R R54, SRZ ;  /* 0x0000000000367805 */ /* 0x000fe4000001ff00 */
[----:B------:R-:W-:Y:S01]  /*0180*/  CS2R R56, SRZ ;  /* 0x0000000000387805 */ /* 0x000fe2000001ff00 */
[----:B-1----:R-:W-:Y:S01]  /*0190*/  VIADD R0, R159, 0x7f ;  /* 0x0000007f9f007836 */ /* 0x002fe20000000000 */
[----:B------:R-:W-:Y:S02]  /*01a0*/  CS2R R58, SRZ ;  /* 0x00000000003a7805 */ /* 0x000fe4000001ff00 */
[----:B------:R-:W-:-:S02]  /*01b0*/  CS2R R60, SRZ ;  /* 0x00000000003c7805 */ /* 0x000fc4000001ff00 */
[----:B------:R-:W-:Y:S02]  /*01c0*/  CS2R R62, SRZ ;  /* 0x00000000003e7805 */ /* 0x000fe4000001ff00 */
[----:B------:R-:W-:Y:S02]  /*01d0*/  CS2R R64, SRZ ;  /* 0x0000000000407805 */ /* 0x000fe4000001ff00 */
[----:B------:R-:W-:Y:S02]  /*01e0*/  SHF.R.S32.HI R3, RZ, 0x1f, R0 ;  /* 0x0000001fff037819 */ /* 0x000fe40000011400 */
[----:B------:R-:W-:Y:S02]  /*01f0*/  CS2R R66, SRZ ;  /* 0x0000000000427805 */ /* 0x000fe4000001ff00 */
[----:B------:R-:W-:Y:S01]  /*0200*/  CS2R R68, SRZ ;  /* 0x0000000000447805 */ /* 0x000fe2000001ff00 */
[----:B0-----:R-:W-:Y:S01]  /*0210*/  VIADD R20, R20, 0x7f ;  /* 0x0000007f14147836 */ /* 0x001fe20000000000 */
[----:B------:R-:W-:-:S02]  /*0220*/  LEA.HI R3, R3, R0, RZ, 0x7 ;  /* 0x0000000003037211 */ /* 0x000fc400078f38ff */
[----:B------:R-:W-:Y:S02]  /*0230*/  CS2R R70, SRZ ;  /* 0x0000000000467805 */ /* 0x000fe4000001ff00 */
[----:B--2---:R-:W-:Y:S02]  /*0240*/  IABS R8, R5 ;  /* 0x0000000500087213 */ /* 0x004fe40000000000 */
[----:B------:R-:W-:Y:S02]  /*0250*/  CS2R R72, SRZ ;  /* 0x0000000000487805 */ /* 0x000fe4000001ff00 */
[----:B------:R-:W-:Y:S02]  /*0260*/  SHF.R.S32.HI R3, RZ, 0x7, R3 ;  /* 0x00000007ff037819 */ /* 0x000fe40000011403 */
[----:B------:R-:W-:Y:S02]  /*0270*/  CS2R R74, SRZ ;  /* 0x00000000004a7805 */ /* 0x000fe4000001ff00 */
[----:B------:R-:W-:Y:S01]  /*0280*/  CS2R R76, SRZ ;  /* 0x00000000004c7805 */ /* 0x000fe2000001ff00 */
[----:B---3--:R-:W-:Y:S01]  /*0290*/  ULEA UR4, UR5, UR4, 0x18 ;  /* 0x0000000405047291 */ /* 0x008fe2000f8ec03f */
[----:B------:R-:W-:Y:S01]  /*02a0*/  CS2R R78, SRZ ;  /* 0x00000000004e7805 */ /* 0x000fe2000001ff00 */
[----:B------:R-:W-:Y:S01]  /*02b0*/  IMAD.SHL.U32 R4, R3, 0x4, RZ ;  /* 0x0000000403047824 */ /* 0x000fe200078e00ff */
[----:B------:R-:W-:-:S02]  /*02c0*/  CS2R R80, SRZ ;  /* 0x0000000000507805 */ /* 0x000fc4000001ff00 */
[----:B------:R-:W-:Y:S02]  /*02d0*/  CS2R R82, SRZ ;  /* 0x0000000000527805 */ /* 0x000fe4000001ff00 */
[----:B------:R-:W-:Y:S02]  /*02e0*/  CS2R R84, SRZ ;  /* 0x0000000000547805 */ /* 0x000fe4000001ff00 */
[----:B------:R-:W-:Y:S02]  /*02f0*/  CS2R R86, SRZ ;  /* 0x0000000000567805 */ /* 0x000fe4000001ff00 */
[-C--:B------:R-:W-:Y:S02]  /*0300*/  IABS R7, R4.reuse ;  /* 0x0000000400077213 */ /* 0x080fe40000000000 */
[----:B------:R-:W-:Y:S02]  /*0310*/  IABS R10, R4 ;  /* 0x00000004000a7213 */ /* 0x000fe40000000000 */
[----:B------:R-:W0:Y:S08]  /*0320*/  I2F.RP R0, R7 ;  /* 0x0000000700007306 */ /* 0x000e300000209400 */
[----:B0-----:R-:W0:Y:S02]  /*0330*/  MUFU.RCP R0, R0 ;  /* 0x0000000000007308 */ /* 0x001e240000001000 */
[----:B0-----:R-:W-:-:S02]  /*0340*/  VIADD R2, R0, 0xffffffe ;  /* 0x0ffffffe00027836 */ /* 0x001fc40000000000 */
[----:B------:R-:W-:-:S04]  /*0350*/  IMAD.MOV R0, RZ, RZ, -R10 ;  /* 0x000000ffff007224 */ /* 0x000fc800078e0a0a */
[----:B------:R0:W1:Y:S02]  /*0360*/  F2I.FTZ.U32.TRUNC.NTZ R3, R2 ;  /* 0x0000000200037305 */ /* 0x000064000021f000 */
[----:B0-----:R-:W-:Y:S02]  /*0370*/  IMAD.MOV.U32 R2, RZ, RZ, RZ ;  /* 0x000000ffff027224 */ /* 0x001fe400078e00ff */
[----:B-1----:R-:W-:-:S04]  /*0380*/  IMAD.MOV R6, RZ, RZ, -R3 ;  /* 0x000000ffff067224 */ /* 0x002fc800078e0a03 */
[----:B------:R-:W-:Y:S02]  /*0390*/  IMAD R9, R6, R7, RZ ;  /* 0x0000000706097224 */ /* 0x000fe400078e02ff */
[----:B------:R-:W-:Y:S02]  /*03a0*/  IMAD.MOV.U32 R6, RZ, RZ, R8 ;  /* 0x000000ffff067224 */ /* 0x000fe400078e0008 */
[----:B------:R-:W-:-:S06]  /*03b0*/  IMAD.HI.U32 R3, R3, R9, R2 ;  /* 0x0000000903037227 */ /* 0x000fcc00078e0002 */
[----:B------:R-:W-:-:S04]  /*03c0*/  IMAD.HI.U32 R3, R3, R6, RZ ;  /* 0x0000000603037227 */ /* 0x000fc800078e00ff */
[----:B------:R-:W-:-:S05]  /*03d0*/  IMAD R0, R3, R0, R6 ;  /* 0x0000000003007224 */ /* 0x000fca00078e0206 */
[----:B------:R-:W-:-:S13]  /*03e0*/  ISETP.GT.U32.AND P1, PT, R7, R0, PT ;  /* 0x000000000700720c */ /* 0x000fda0003f24070 */
[----:B------:R-:W-:Y:S02]  /*03f0*/  @!P1 IMAD.IADD R0, R0, 0x1, -R7 ;  /* 0x0000000100009824 */ /* 0x000fe400078e0a07 */
[----:B------:R-:W-:Y:S01]  /*0400*/  @!P1 VIADD R3, R3, 0x1 ;  /* 0x0000000103039836 */ /* 0x000fe20000000000 */
[----:B------:R-:W-:Y:S02]  /*0410*/  ISETP.NE.AND P1, PT, R4, RZ, PT ;  /* 0x000000ff0400720c */ /* 0x000fe40003f25270 */
[----:B------:R-:W-:Y:S02]  /*0420*/  ISETP.GE.U32.AND P0, PT, R0, R7, PT ;  /* 0x000000070000720c */ /* 0x000fe40003f06070 */
[----:B------:R-:W-:-:S04]  /*0430*/  LOP3.LUT R0, R5, R4, RZ, 0x3c, !PT ;  /* 0x0000000405007212 */ /* 0x000fc800078e3cff */
[----:B------:R-:W-:Y:S01]  /*0440*/  ISETP.GE.AND P2, PT, R0, RZ, PT ;  /* 0x000000ff0000720c */ /* 0x000fe20003f46270 */
[----:B------:R-:W-:-:S06]  /*0450*/  VIADD R0, R158, 0x7f ;  /* 0x0000007f9e007836 */ /* 0x000fcc0000000000 */
[----:B------:R-:W-:-:S04]  /*0460*/  @P0 VIADD R3, R3, 0x1 ;  /* 0x0000000103030836 */ /* 0x000fc80000000000 */
[----:B------:R-:W-:Y:S01]  /*0470*/  IMAD.MOV.U32 R2, RZ, RZ, R3 ;  /* 0x000000ffff027224 */ /* 0x000fe200078e0003 */
[----:B------:R-:W-:-:S03]  /*0480*/  SHF.R.S32.HI R3, RZ, 0x1f, R0 ;  /* 0x0000001fff037819 */ /* 0x000fc60000011400 */
[----:B------:R-:W-:Y:S01]  /*0490*/  @!P2 IMAD.MOV R2, RZ, RZ, -R2 ;  /* 0x000000ffff02a224 */ /* 0x000fe200078e0a02 */
[----:B------:R-:W-:Y:S02]  /*04a0*/  @!P1 LOP3.LUT R2, RZ, R4, RZ, 0x33, !PT ;  /* 0x00000004ff029212 */ /* 0x000fe400078e33ff */
[----:B------:R-:W-:-:S03]  /*04b0*/  LEA.HI R3, R3, R0, RZ, 0x7 ;  /* 0x0000000003037211 */ /* 0x000fc600078f38ff */
[----:B------:R-:W-:Y:S02]  /*04c0*/  IMAD.SHL.U32 R6, R2, 0x4, RZ ;  /* 0x0000000402067824 */ /* 0x000fe400078e00ff */
[----:B------:R-:W-:-:S03]  /*04d0*/  IMAD.MOV R2, RZ, RZ, -R2 ;  /* 0x000000ffff027224 */ /* 0x000fc600078e0a02 */
[----:B------:R-:W-:Y:S01]  /*04e0*/  LEA.HI.SX32 R3, R3, -R6, 0x19 ;  /* 0x8000000603037211 */ /* 0x000fe200078fcaff */
[----:B------:R-:W-:-:S03]  /*04f0*/  IMAD R4, R4, R2, R5 ;  /* 0x0000000204047224 */ /* 0x000fc600078e0205 */
[----:B------:R-:W-:Y:S02]  /*0500*/  VIMNMX R11, R3, 0x4, PT ;  /* 0x00000004030b7848 */ /* 0x000fe40003fe0100 */
[----:B------:R-:W-:Y:S02]  /*0510*/  IABS R9, R4 ;  /* 0x0000000400097213 */ /* 0x000fe40000000000 */
[----:B------:R-:W-:-:S04]  /*0520*/  IABS R7, R11 ;  /* 0x0000000b00077213 */ /* 0x000fc80000000000 */
[----:B------:R-:W0:Y:S08]  /*0530*/  I2F.RP R0, R7 ;  /* 0x0000000700007306 */ /* 0x000e300000209400 */
[----:B0-----:R-:W0:Y:S02]  /*0540*/  MUFU.RCP R0, R0 ;  /* 0x0000000000007308 */ /* 0x001e240000001000 */
[----:B0-----:R-:W-:-:S06]  /*0550*/  VIADD R3, R0, 0xffffffe ;  /* 0x0ffffffe00037836 */ /* 0x001fcc0000000000 */
[----:B------:R-:W0:Y:S02]  /*0560*/  F2I.FTZ.U32.TRUNC.NTZ R3, R3 ;  /* 0x0000000300037305 */ /* 0x000e24000021f000 */
[----:B0-----:R-:W-:-:S04]  /*0570*/  IMAD.MOV R8, RZ, RZ, -R3 ;  /* 0x000000ffff087224 */ /* 0x001fc800078e0a03 */
[----:B------:R-:W-:Y:S01]  /*0580*/  IMAD.MOV.U32 R2, RZ, RZ, R8 ;  /* 0x000000ffff027224 */ /* 0x000fe200078e0008 */
[----:B------:R-:W-:-:S03]  /*0590*/  IABS R8, R11 ;  /* 0x0000000b00087213 */ /* 0x000fc60000000000 */
[----:B------:R-:W-:Y:S02]  /*05a0*/  IMAD R5, R2, R7, RZ ;  /* 0x0000000702057224 */ /* 0x000fe400078e02ff */
[----:B------:R-:W-:Y:S02]  /*05b0*/  IMAD.MOV.U32 R2, RZ, RZ, RZ ;  /* 0x000000ffff027224 */ /* 0x000fe400078e00ff */
[----:B------:R-:W-:Y:S02]  /*05c0*/  IMAD.MOV R0, RZ, RZ, -R8 ;  /* 0x000000ffff007224 */ /* 0x000fe400078e0a08 */
        /* <DEDUP_REMOVED lines=9> */
[----:B------:R-:W-:-:S07]  /*0660*/  ISETP.GE.AND P2, PT, R0, RZ, PT ;  /* 0x000000ff0000720c */ /* 0x000fce0003f46270 */
[----:B------:R-:W-:Y:S01]  /*0670*/  @P0 VIADD R2, R2, 0x1 ;  /* 0x0000000102020836 */ /* 0x000fe20000000000 */
[----:B------:R-:W-:-:S05]  /*0680*/  ISETP.GE.AND P0, PT, R20, 0x80, PT ;  /* 0x000000801400780c */ /* 0x000fca0003f06270 */
[----:B------:R-:W-:Y:S01]  /*0690*/  @!P2 IMAD.MOV R2, RZ, RZ, -R2 ;  /* 0x000000ffff02a224 */ /* 0x000fe200078e0a02 */
[----:B------:R-:W-:-:S05]  /*06a0*/  @!P1 LOP3.LUT R2, RZ, R11, RZ, 0x33, !PT ;  /* 0x0000000bff029212 */ /* 0x000fca00078e33ff */
[----:B------:R-:W-:-:S04]  /*06b0*/  IMAD.MOV R0, RZ, RZ, -R2 ;  /* 0x000000ffff007224 */ /* 0x000fc800078e0a02 */
[----:B------:R-:W-:Y:S02]  /*06c0*/  IMAD R0, R11, R0, R4 ;  /* 0x000000000b007224 */ /* 0x000fe400078e0204 */
[----:B------:R-:W0:Y:S02]  /*06d0*/  S2R R4, SR_TID.X ;  /* 0x0000000000047919 */ /* 0x000e240000002100 */
[----:B------:R-:W-:Y:S02]  /*06e0*/  IMAD.IADD R3, R6, 0x1, R0 ;  /* 0x0000000106037824 */ /* 0x000fe400078e0200 */
[----:B------:R-:W-:-:S04]  /*06f0*/  IMAD.SHL.U32 R0, R2, 0x80, RZ ;  /* 0x0000008002007824 */ /* 0x000fc800078e00ff */
[C---:B------:R-:W-:Y:S02]  /*0700*/  VIADD R94, R0.reuse, 0x1 ;  /* 0x00000001005e7836 */ /* 0x040fe40000000000 */
[C---:B------:R-:W-:Y:S02]  /*0710*/  VIADD R92, R0.reuse, 0x2 ;  /* 0x00000002005c7836 */ /* 0x040fe40000000000 */
[C---:B------:R-:W-:Y:S02]  /*0720*/  VIADD R90, R0.reuse, 0x3 ;  /* 0x00000003005a7836 */ /* 0x040fe40000000000 */
[C---:B------:R-:W-:Y:S02]  /*0730*/  VIADD R88, R0.reuse, 0x4 ;  /* 0x0000000400587836 */ /* 0x040fe40000000000 */
[C---:B------:R-:W-:Y:S02]  /*0740*/  VIADD R18, R0.reuse, 0x5 ;  /* 0x0000000500127836 */ /* 0x040fe40000000000 */
[----:B------:R-:W-:-:S02]  /*0750*/  VIADD R16, R0, 0x6 ;  /* 0x0000000600107836 */ /* 0x000fc40000000000 */
[C---:B------:R-:W-:Y:S02]  /*0760*/  VIADD R96, R0.reuse, 0x7 ;  /* 0x0000000700607836 */ /* 0x040fe40000000000 */
[C---:B------:R-:W-:Y:S02]  /*0770*/  VIADD R106, R0.reuse, 0x8 ;  /* 0x00000008006a7836 */ /* 0x040fe40000000000 */
[C---:B------:R-:W-:Y:S02]  /*0780*/  VIADD R104, R0.reuse, 0x9 ;  /* 0x0000000900687836 */ /* 0x040fe40000000000 */
[C---:B------:R-:W-:Y:S02]  /*0790*/  VIADD R102, R0.reuse, 0xa ;  /* 0x0000000a00667836 */ /* 0x040fe40000000000 */
[C---:B------:R-:W-:Y:S02]  /*07a0*/  VIADD R100, R0.reuse, 0xb ;  /* 0x0000000b00647836 */ /* 0x040fe40000000000 */
[----:B------:R-:W-:Y:S01]  /*07b0*/  VIADD R98, R0, 0xc ;  /* 0x0000000c00627836 */ /* 0x000fe20000000000 */
[----:B0-----:R-:W-:Y:S01]  /*07c0*/  LOP3.LUT R204, R4, 0x7f, RZ, 0xc0, !PT ;  /* 0x0000007f04cc7812 */ /* 0x001fe200078ec0ff */
[----:B------:R-:W-:-:S02]  /*07d0*/  VIADD R21, R0, 0xd ;  /* 0x0000000d00157836 */ /* 0x000fc40000000000 */
[C---:B------:R-:W-:Y:S02]  /*07e0*/  VIADD R19, R0.reuse, 0xe ;  /* 0x0000000e00137836 */ /* 0x040fe40000000000 */
[----:B------:R-:W-:Y:S02]  /*07f0*/  IMAD R203, R3, 0x80, R204 ;  /* 0x0000008003cb7824 */ /* 0x000fe400078e02cc */
[C---:B------:R-:W-:Y:S02]  /*0800*/  VIADD R17, R0.reuse, 0xf ;  /* 0x0000000f00117836 */ /* 0x040fe40000000000 */
[C---:B------:R-:W-:Y:S01]  /*0810*/  VIADD R15, R0.reuse, 0x10 ;  /* 0x00000010000f7836 */ /* 0x040fe20000000000 */
[----:B------:R0:W-:Y:S01]  /*0820*/  STL [R1+0x848], R203 ;  /* 0x000848cb01007387 */ /* 0x0001e20000100800 */
[C---:B------:R-:W-:Y:S02]  /*0830*/  VIADD R22, R0.reuse, 0x11 ;  /* 0x0000001100167836 */ /* 0x040fe40000000000 */
[----:B------:R-:W-:-:S02]  /*0840*/  VIADD R110, R0, 0x12 ;  /* 0x00000012006e7836 */ /* 0x000fc40000000000 */
        /* <DEDUP_REMOVED lines=108> */
[----:B------:R-:W-:Y:S01]  /*0f10*/  VIADD R202, R0, 0x7f ;  /* 0x0000007f00ca7836 */ /* 0x000fe20000000000 */
[----:B0-----:R-:W-:Y:S06]  /*0f20*/  @!P0 BRA `(.L_x_0) ;  /* 0x0000019800448947 */ /* 0x001fec0003800000 */
[----:B------:R-:W-:Y:S01]  /*0f30*/  IABS R24, R158 ;  /* 0x0000009e00187213 */ /* 0x000fe20000000000 */
[----:B------:R-:W-:Y:S01]  /*0f40*/  ULDC UR60, c[0x0][0x23c] ;  /* 0x00008f00003c7ab9 */ /* 0x000fe20000000800 */
[----:B------:R-:W-:Y:S01]  /*0f50*/  IABS R6, R159 ;  /* 0x0000009f00067213 */ /* 0x000fe20000000000 */
[----:B------:R-:W-:Y:S01]  /*0f60*/  ULDC UR10, c[0x0][0x240] ;  /* 0x00009000000a7ab9 */ /* 0x000fe20000000800 */
[----:B------:R-:W0:Y:S01]  /*0f70*/  I2F.RP R3, R24 ;  /* 0x0000001800037306 */ /* 0x000e220000209400 */
[----:B------:R-:W-:Y:S01]  /*0f80*/  IABS R245, R0 ;  /* 0x0000000000f57213 */ /* 0x000fe20000000000 */
[----:B------:R-:W-:Y:S01]  /*0f90*/  ULDC.64 UR8, c[0x0][0x218] ;  /* 0x0000860000087ab9 */ /* 0x000fe20000000a00 */
[----:B------:R-:W-:Y:S01]  /*0fa0*/  IABS R217, R202 ;  /* 0x000000ca00d97213 */ /* 0x000fe20000000000 */
[----:B------:R-:W-:Y:S01]  /*0fb0*/  ULDC UR5, c[0x0][0x234] ;  /* 0x00008d0000057ab9 */ /* 0x000fe20000000800 */
[----:B------:R-:W-:Y:S01]  /*0fc0*/  IABS R227, R200 ;  /* 0x000000c800e37213 */ /* 0x000fe20000000000 */
[----:B------:R-:W-:Y:S01]  /*0fd0*/  USHF.R.U32.HI UR36, URZ, 0x4, UR4 ;  /* 0x000000043f247899 */ /* 0x000fe20008011604 */
[----:B------:R-:W-:Y:S01]  /*0fe0*/  IABS R243, R201 ;  /* 0x000000c900f37213 */ /* 0x000fe20000000000 */
[----:B------:R-:W1:Y:S01]  /*0ff0*/  I2F.RP R9, R6 ;  /* 0x0000000600097306 */ /* 0x000e620000209400 */
[----:B------:R-:W-:Y:S01]  /*1000*/  ISETP.GE.AND P2, PT, R203, RZ, PT ;  /* 0x000000ffcb00720c */ /* 0x000fe20003f46270 */
[----:B------:R-:W-:Y:S01]  /*1010*/  USGXT.U32 UR36, UR36, 0xe ;  /* 0x0000000e2424789a */ /* 0x000fe20008000000 */
[----:B------:R-:W-:Y:S01]  /*1020*/  IABS R231, R199 ;  /* 0x000000c700e77213 */ /* 0x000fe20000000000 */
[----:B------:R-:W-:Y:S01]  /*1030*/  UMOV UR39, 0x40000040 ;  /* 0x4000004000277882 */ /* 0x000fe20000000000 */
[----:B------:R-:W-:Y:S01]  /*1040*/  IABS R241, R197 ;  /* 0x000000c500f17213 */ /* 0x000fe20000000000 */
[----:B------:R-:W-:Y:S01]  /*1050*/  UIADD3 UR11, UP0, UR36, 0x80, URZ ;  /* 0x00000080240b7890 */ /* 0x000fe2000ff1e03f */
[----:B------:R-:W-:Y:S01]  /*1060*/  IABS R237, R196 ;  /* 0x000000c400ed7213 */ /* 0x000fe20000000000 */
[----:B0-----:R-:W0:Y:S01]  /*1070*/  MUFU.RCP R3, R3 ;  /* 0x0000000300037308 */ /* 0x001e220000001000 */
[----:B------:R-:W-:-:S02]  /*1080*/  IABS R247, R198 ;  /* 0x000000c600f77213 */ /* 0x000fc40000000000 */
[----:B------:R-:W-:Y:S02]  /*1090*/  IABS R233, R191 ;  /* 0x000000bf00e97213 */ /* 0x000fe40000000000 */
[----:B------:R-:W-:Y:S02]  /*10a0*/  IABS R235, R195 ;  /* 0x000000c300eb7213 */ /* 0x000fe40000000000 */
[----:B------:R-:W-:Y:S01]  /*10b0*/  ISETP.GE.AND P3, PT, R202, RZ, PT ;  /* 0x000000ffca00720c */ /* 0x000fe20003f66270 */
[----:B-1----:R-:W1:Y:S01]  /*10c0*/  MUFU.RCP R9, R9 ;  /* 0x0000000900097308 */ /* 0x002e620000001000 */
[----:B------:R-:W-:Y:S02]  /*10d0*/  IABS R225, R192 ;  /* 0x000000c000e17213 */ /* 0x000fe40000000000 */
[----:B------:R-:W-:Y:S02]  /*10e0*/  ISETP.GE.AND P1, PT, R200, RZ, PT ;  /* 0x000000ffc800720c */ /* 0x000fe40003f26270 */
[----:B------:R-:W-:-:S02]  /*10f0*/  IABS R223, R193 ;  /* 0x000000c100df7213 */ /* 0x000fc40000000000 */
[----:B------:R-:W-:Y:S01]  /*1100*/  ISETP.GE.AND P4, PT, R201, RZ, PT ;  /* 0x000000ffc900720c */ /* 0x000fe20003f86270 */
[----:B0-----:R-:W-:Y:S01]  /*1110*/  VIADD R12, R3, 0xffffffe ;  /* 0x0ffffffe030c7836 */ /* 0x001fe20000000000 */
[----:B------:R-:W-:Y:S02]  /*1120*/  IABS R3, R203 ;  /* 0x000000cb00037213 */ /* 0x000fe40000000000 */
[----:B------:R-:W-:Y:S01]  /*1130*/  IABS R221, R194 ;  /* 0x000000c200dd7213 */ /* 0x000fe20000000000 */
[----:B------:R0:W2:Y:S01]  /*1140*/  F2I.FTZ.U32.TRUNC.NTZ R13, R12 ;  /* 0x0000000c000d7305 */ /* 0x0000a2000021f000 */
[----:B------:R-:W-:Y:S02]  /*1150*/  IABS R219, R14 ;  /* 0x0000000e00db7213 */ /* 0x000fe40000000000 */
[----:B------:R-:W-:Y:S01]  /*1160*/  IABS R213, R189 ;  /* 0x000000bd00d57213 */ /* 0x000fe20000000000 */
[----:B-1----:R-:W-:Y:S01]  /*1170*/  VIADD R10, R9, 0xffffffe ;  /* 0x0ffffffe090a7836 */ /* 0x002fe20000000000 */
[----:B------:R-:W-:-:S02]  /*1180*/  IABS R215, R190 ;  /* 0x000000be00d77213 */ /* 0x000fc40000000000 */
[----:B------:R-:W-:Y:S01]  /*1190*/  IABS R211, R188 ;  /* 0x000000bc00d37213 */ /* 0x000fe20000000000 */
[----:B------:R1:W3:Y:S01]  /*11a0*/  F2I.FTZ.U32.TRUNC.NTZ R11, R10 ;  /* 0x0000000a000b7305 */ /* 0x0002e2000021f000 */
[----:B0-----:R-:W-:Y:S01]  /*11b0*/  IMAD.MOV.U32 R12, RZ, RZ, RZ ;  /* 0x000000ffff0c7224 */ /* 0x001fe200078e00ff */
[----:B------:R-:W-:Y:S02]  /*11c0*/  IABS R209, R186 ;  /* 0x000000ba00d17213 */ /* 0x000fe40000000000 */
[----:B------:R-:W-:Y:S02]  /*11d0*/  IABS R207, R187 ;  /* 0x000000bb00cf7213 */ /* 0x000fe40000000000 */
[----:B------:R-:W-:Y:S01]  /*11e0*/  IABS R205, R183 ;  /* 0x000000b700cd7213 */ /* 0x000fe20000000000 */
[----:B--2---:R-:W-:Y:S01]  /*11f0*/  IMAD.MOV R25, RZ, RZ, -R13 ;  /* 0x000000ffff197224 */ /* 0x004fe200078e0a0d */
[----:B------:R-:W-:Y:S01]  /*1200*/  IABS R203, R185 ;  /* 0x000000b900cb7213 */ /* 0x000fe20000000000 */
[----:B-1----:R-:W-:Y:S01]  /*1210*/  IMAD.MOV.U32 R10, RZ, RZ, RZ ;  /* 0x000000ffff0a7224 */ /* 0x002fe200078e00ff */
[----:B------:R-:W-:Y:S01]  /*1220*/  IABS R201, R184 ;  /* 0x000000b800c97213 */ /* 0x000fe20000000000 */
[----:B------:R-:W-:Y:S01]  /*1230*/  IMAD R25, R25, R24, RZ ;  /* 0x0000001819197224 */ /* 0x000fe200078e02ff */
[----:B------:R-:W-:-:S02]  /*1240*/  IABS R27, R147 ;  /* 0x00000093001b7213 */ /* 0x000fc40000000000 */
[----:B------:R-:W-:Y:S01]  /*1250*/  IABS R29, R149 ;  /* 0x00000095001d7213 */ /* 0x000fe20000000000 */
[----:B------:R-:W-:Y:S01]  /*1260*/  IMAD.HI.U32 R13, R13, R25, R12 ;  /* 0x000000190d0d7227 */ /* 0x000fe200078e000c */
[----:B------:R-:W-:Y:S02]  /*1270*/  IABS R31, R109 ;  /* 0x0000006d001f7213 */ /* 0x000fe40000000000 */
[----:B------:R-:W-:Y:S01]  /*1280*/  IABS R33, R99 ;  /* 0x0000006300217213 */ /* 0x000fe20000000000 */
[----:B---3--:R-:W-:Y:S01]  /*1290*/  IMAD.MOV R9, RZ, RZ, -R11 ;  /* 0x000000ffff097224 */ /* 0x008fe200078e0a0b */
[----:B------:R-:W-:Y:S01]  /*12a0*/  IABS R87, R91 ;  /* 0x0000005b00577213 */ /* 0x000fe20000000000 */
[----:B------:R-:W-:Y:S01]  /*12b0*/  IMAD.HI.U32 R13, R13, R3, RZ ;  /* 0x000000030d0d7227 */ /* 0x000fe200078e00ff */
[----:B------:R-:W-:Y:S02]  /*12c0*/  IABS R85, R166 ;  /* 0x000000a600557213 */ /* 0x000fe40000000000 */
[----:B------:R-:W-:Y:S01]  /*12d0*/  IABS R83, R89 ;  /* 0x0000005900537213 */ /* 0x000fe20000000000 */
[----:B------:R-:W-:Y:S01]  /*12e0*/  IMAD.MOV R13, RZ, RZ, -R13 ;  /* 0x000000ffff0d7224 */ /* 0x000fe200078e0a0d */
[----:B------:R-:W-:Y:S01]  /*12f0*/  IABS R81, R160 ;  /* 0x000000a000517213 */ /* 0x000fe20000000000 */
[----:B------:R-:W-:Y:S01]  /*1300*/  IMAD R9, R9, R6, RZ ;  /* 0x0000000609097224 */ /* 0x000fe200078e02ff */
[----:B------:R-:W-:Y:S01]  /*1310*/  IABS R79, R162 ;  /* 0x000000a2004f7213 */ /* 0x000fe20000000000 */
[----:B------:R-:W-:Y:S01]  /*1320*/  IMAD R3, R24, R13, R3 ;  /* 0x0000000d18037224 */ /* 0x000fe200078e0203 */
[----:B------:R-:W-:Y:S01]  /*1330*/  IABS R77, R164 ;  /* 0x000000a4004d7213 */ /* 0x000fe20000000000 */
[----:B------:R-:W-:Y:S01]  /*1340*/  IMAD.HI.U32 R9, R11, R9, R10 ;  /* 0x000000090b097227 */ /* 0x000fe200078e000a */
[----:B------:R-:W-:-:S02]  /*1350*/  IABS R75, R150 ;  /* 0x00000096004b7213 */ /* 0x000fc40000000000 */
[----:B------:R-:W-:Y:S02]  /*1360*/  ISETP.GT.U32.AND P0, PT, R24, R3, PT ;  /* 0x000000031800720c */ /* 0x000fe40003f04070 */
[----:B------:R-:W-:Y:S01]  /*1370*/  IABS R73, R152 ;  /* 0x0000009800497213 */ /* 0x000fe20000000000 */
[C---:B------:R-:W-:Y:S01]  /*1380*/  IMAD.HI.U32 R12, R9.reuse, R245, RZ ;  /* 0x000000f5090c7227 */ /* 0x040fe200078e00ff */
[----:B------:R-:W-:Y:S02]  /*1390*/  IABS R71, R154 ;  /* 0x0000009a00477213 */ /* 0x000fe40000000000 */
[----:B------:R-:W-:Y:S01]  /*13a0*/  IABS R67, R148 ;  /* 0x0000009400437213 */ /* 0x000fe20000000000 */
[----:B------:R-:W-:Y:S01]  /*13b0*/  IMAD.HI.U32 R10, R9, R217, RZ ;  /* 0x000000d9090a7227 */ /* 0x000fe200078e00ff */
[----:B------:R-:W-:Y:S02]  /*13c0*/  IABS R69, R156 ;  /* 0x0000009c00457213 */ /* 0x000fe40000000000 */
[----:B------:R-:W-:Y:S01]  /*13d0*/  IABS R61, R146 ;  /* 0x00000092003d7213 */ /* 0x000fe20000000000 */
[----:B------:R-:W-:Y:S01]  /*13e0*/  IMAD.MOV R12, RZ, RZ, -R12 ;  /* 0x000000ffff0c7224 */ /* 0x000fe200078e0a0c */
[----:B------:R-:W-:Y:S01]  /*13f0*/  IABS R65, R142 ;  /* 0x0000008e00417213 */ /* 0x000fe20000000000 */
[----:B------:R-:W-:Y:S01]  /*1400*/  @!P0 IMAD.IADD R3, R3, 0x1, -R24 ;  /* 0x0000000103038824 */ /* 0x000fe200078e0a18 */
[----:B------:R-:W-:Y:S01]  /*1410*/  IABS R63, R144 ;  /* 0x00000090003f7213 */ /* 0x000fe20000000000 */
[----:B------:R-:W-:Y:S01]  /*1420*/  IMAD.MOV R10, RZ, RZ, -R10 ;  /* 0x000000ffff0a7224 */ /* 0x000fe200078e0a0a */
[----:B------:R-:W-:Y:S01]  /*1430*/  IABS R59, R2 ;  /* 0x00000002003b7213 */ /* 0x000fe20000000000 */
[----:B------:R-:W-:Y:S01]  /*1440*/  IMAD R245, R6, R12, R245 ;  /* 0x0000000c06f57224 */ /* 0x000fe200078e02f5 */
[----:B------:R-:W-:Y:S01]  /*1450*/  ISETP.GT.U32.AND P6, PT, R24, R3, PT ;  /* 0x000000031800720c */ /* 0x000fe20003fc4070 */
[C---:B------:R-:W-:Y:S01]  /*1460*/  IMAD R217, R6.reuse, R10, R217 ;  /* 0x0000000a06d97224 */ /* 0x040fe200078e02d9 */
[----:B------:R-:W-:Y:S01]  /*1470*/  IABS R57, R140 ;  /* 0x0000008c00397213 */ /* 0x000fe20000000000 */
[----:B------:R-:W-:Y:S01]  /*1480*/  IMAD.HI.U32 R10, R9, R227, RZ ;  /* 0x000000e3090a7227 */ /* 0x000fe200078e00ff */
[----:B------:R-:W-:-:S02]  /*1490*/  ISETP.GT.U32.AND P0, PT, R6, R245, PT ;  /* 0x000000f50600720c */ /* 0x000fc40003f04070 */
[----:B------:R-:W-:Y:S01]  /*14a0*/  ISETP.GT.U32.AND P5, PT, R6, R217, PT ;  /* 0x000000d90600720c */ /* 0x000fe20003fa4070 */
[----:B------:R-:W-:Y:S01]  /*14b0*/  IMAD.HI.U32 R11, R9, R243, RZ ;  /* 0x000000f3090b7227 */ /* 0x000fe200078e00ff */
[----:B------:R-:W-:Y:S02]  /*14c0*/  IABS R53, R138 ;  /* 0x0000008a00357213 */ /* 0x000fe40000000000 */
[----:B------:R-:W-:Y:S01]  /*14d0*/  IABS R51, R132 ;  /* 0x0000008400337213 */ /* 0x000fe20000000000 */
[----:B------:R-:W-:Y:S01]  /*14e0*/  IMAD.MOV R13, RZ, RZ, -R10 ;  /* 0x000000ffff0d7224 */ /* 0x000fe200078e0a0a */
[----:B------:R-:W-:Y:S01]  /*14f0*/  IABS R49, R134 ;  /* 0x0000008600317213 */ /* 0x000fe20000000000 */
[----:B------:R-:W-:Y:S01]  /*1500*/  @!P6 IMAD.IADD R3, R3, 0x1, -R24 ;  /* 0x000000010303e824 */ /* 0x000fe200078e0a18 */
[----:B------:R-:W-:Y:S01]  /*1510*/  ISETP.NE.AND P6, PT, R158, RZ, PT ;  /* 0x000000ff9e00720c */ /* 0x000fe20003fc5270 */
[----:B------:R-:W-:Y:S01]  /*1520*/  IMAD.MOV R11, RZ, RZ, -R11 ;  /* 0x000000ffff0b7224 */ /* 0x000fe200078e0a0b */
[----:B------:R-:W-:Y:S01]  /*1530*/  IABS R24, R170 ;  /* 0x000000aa00187213 */ /* 0x000fe20000000000 */
[--C-:B------:R-:W-:Y:S01]  /*1540*/  @!P0 IMAD.IADD R245, R245, 0x1, -R6.reuse ;  /* 0x00000001f5f58824 */ /* 0x100fe200078e0a06 */
[----:B------:R-:W-:Y:S01]  /*1550*/  IABS R55, R136 ;  /* 0x0000008800377213 */ /* 0x000fe20000000000 */
[----:B------:R-:W-:Y:S01]  /*1560*/  @!P5 IMAD.IADD R217, R217, 0x1, -R6 ;  /* 0x00000001d9d9d824 */ /* 0x000fe200078e0a06 */
[----:B------:R-:W-:Y:S01]  /*1570*/  IABS R45, R126 ;  /* 0x0000007e002d7213 */ /* 0x000fe20000000000 */
[C---:B------:R-:W-:Y:S01]  /*1580*/  IMAD R227, R6.reuse, R13, R227 ;  /* 0x0000000d06e37224 */ /* 0x040fe200078e02e3 */
[C---:B------:R-:W-:Y:S01]  /*1590*/  ISETP.GT.U32.AND P5, PT, R6.reuse, R245, PT ;  /* 0x000000f50600720c */ /* 0x040fe20003fa4070 */
[C---:B------:R-:W-:Y:S01]  /*15a0*/  IMAD R243, R6.reuse, R11, R243 ;  /* 0x0000000b06f37224 */ /* 0x040fe200078e02f3 */
[----:B------:R-:W-:Y:S01]  /*15b0*/  ISETP.GT.U32.AND P0, PT, R6, R217, PT ;  /* 0x000000d90600720c */ /* 0x000fe20003f04070 */
[----:B------:R-:W-:Y:S01]  /*15c0*/  IMAD.HI.U32 R11, R9, R231, RZ ;  /* 0x000000e7090b7227 */ /* 0x000fe200078e00ff */
[----:B------:R-:W-:-:S02]  /*15d0*/  IABS R47, R130 ;  /* 0x00000082002f7213 */ /* 0x000fc40000000000 */
[----:B------:R-:W-:Y:S01]  /*15e0*/  IABS R41, R124 ;  /* 0x0000007c00297213 */ /* 0x000fe20000000000 */
[C---:B------:R-:W-:Y:S01]  /*15f0*/  IMAD.HI.U32 R12, R9.reuse, R241, RZ ;  /* 0x000000f1090c7227 */ /* 0x040fe200078e00ff */
[----:B------:R-:W-:Y:S02]  /*1600*/  IABS R39, R122 ;  /* 0x0000007a00277213 */ /* 0x000fe40000000000 */
[----:B------:R-:W-:Y:S01]  /*1610*/  IABS R43, R128 ;  /* 0x00000080002b7213 */ /* 0x000fe20000000000 */
[----:B------:R-:W-:Y:S01]  /*1620*/  @!P2 IMAD.MOV R3, RZ, RZ, -R3 ;  /* 0x000000ffff03a224 */ /* 0x000fe200078e0a03 */
[----:B------:R-:W-:Y:S01]  /*1630*/  @!P6 LOP3.LUT R3, RZ, R158, RZ, 0x33, !PT ;  /* 0x0000009eff03e212 */ /* 0x000fe200078e33ff */
[----:B------:R-:W-:Y:S01]  /*1640*/  IMAD.MOV R11, RZ, RZ, -R11 ;  /* 0x000000ffff0b7224 */ /* 0x000fe200078e0a0b */
[C---:B------:R-:W-:Y:S01]  /*1650*/  ISETP.GT.U32.AND P6, PT, R6.reuse, R227, PT ;  /* 0x000000e30600720c */ /* 0x040fe20003fc4070 */
[----:B------:R-:W-:Y:S01]  /*1660*/  IMAD.HI.U32 R10, R9, R237, RZ ;  /* 0x000000ed090a7227 */ /* 0x000fe200078e00ff */
[----:B------:R-:W-:-:S02]  /*1670*/  ISETP.GT.U32.AND P2, PT, R6, R243, PT ;  /* 0x000000f30600720c */ /* 0x000fc40003f44070 */
[----:B------:R-:W-:Y:S01]  /*1680*/  IABS R37, R118 ;  /* 0x0000007600257213 */ /* 0x000fe20000000000 */
[----:B------:R-:W-:Y:S01]  /*1690*/  IMAD.MOV R12, RZ, RZ, -R12 ;  /* 0x000000ffff0c7224 */ /* 0x000fe200078e0a0c */
[----:B------:R-:W-:Y:S01]  /*16a0*/  IABS R35, R120 ;  /* 0x0000007800237213 */ /* 0x000fe20000000000 */
[C---:B------:R-:W-:Y:S01]  /*16b0*/  IMAD R231, R6.reuse, R11, R231 ;  /* 0x0000000b06e77224 */ /* 0x040fe200078e02e7 */
[----:B------:R-:W-:Y:S01]  /*16c0*/  IABS R229, R98 ;  /* 0x0000006200e57213 */ /* 0x000fe20000000000 */
[----:B------:R-:W-:Y:S01]  /*16d0*/  IMAD.MOV R10, RZ, RZ, -R10 ;  /* 0x000000ffff0a7224 */ /* 0x000fe200078e0a0a */
[----:B------:R-:W-:Y:S01]  /*16e0*/  IABS R239, R100 ;  /* 0x0000006400ef7213 */ /* 0x000fe20000000000 */
[C---:B------:R-:W-:Y:S01]  /*16f0*/  IMAD R241, R6.reuse, R12, R241 ;  /* 0x0000000c06f17224 */ /* 0x040fe200078e02f1 */
[----:B------:R-:W-:Y:S01]  /*1700*/  IABS R249, R102 ;  /* 0x0000006600f97213 */ /* 0x000fe20000000000 */
[C---:B------:R-:W-:Y:S01]  /*1710*/  IMAD R237, R6.reuse, R10, R237 ;  /* 0x0000000a06ed7224 */ /* 0x040fe200078e02ed */
[----:B------:R-:W-:Y:S01]  /*1720*/  IABS R251, R104 ;  /* 0x0000006800fb7213 */ /* 0x000fe20000000000 */
[--C-:B------:R-:W-:Y:S01]  /*1730*/  @!P5 IMAD.IADD R245, R245, 0x1, -R6.reuse ;  /* 0x00000001f5f5d824 */ /* 0x100fe200078e0a06 */
[C---:B------:R-:W-:Y:S01]  /*1740*/  ISETP.GT.U32.AND P5, PT, R6.reuse, R231, PT ;  /* 0x000000e70600720c */ /* 0x040fe20003fa4070 */
[--C-:B------:R-:W-:Y:S01]  /*1750*/  @!P0 IMAD.IADD R217, R217, 0x1, -R6.reuse ;  /* 0x00000001d9d98824 */ /* 0x100fe200078e0a06 */
[C---:B------:R-:W-:Y:S01]  /*1760*/  ISETP.GT.U32.AND P0, PT, R6.reuse, R241, PT ;  /* 0x000000f10600720c */ /* 0x040fe20003f04070 */
[--C-:B------:R-:W-:Y:S01]  /*1770*/  @!P6 IMAD.IADD R227, R227, 0x1, -R6.reuse ;  /* 0x00000001e3e3e824 */ /* 0x100fe200078e0a06 */
[----:B------:R-:W-:Y:S01]  /*1780*/  ISETP.GT.U32.AND P6, PT, R6, R237, PT ;  /* 0x000000ed0600720c */ /* 0x000fe20003fc4070 */
[----:B------:R-:W-:Y:S01]  /*1790*/  @!P2 IMAD.IADD R243, R243, 0x1, -R6 ;  /* 0x00000001f3f3a824 */ /* 0x000fe200078e0a06 */
[----:B------:R-:W-:Y:S01]  /*17a0*/  ISETP.GE.AND P2, PT, R0, RZ, PT ;  /* 0x000000ff0000720c */ /* 0x000fe20003f46270 */
[----:B------:R-:W-:Y:S01]  /*17b0*/  IMAD.HI.U32 R10, R9, R247, RZ ;  /* 0x000000f7090a7227 */ /* 0x000fe200078e00ff */
[----:B------:R-:W-:-:S02]  /*17c0*/  IABS R26, R92 ;  /* 0x0000005c001a7213 */ /* 0x000fc40000000000 */
[----:B------:R-:W-:Y:S01]  /*17d0*/  IABS R28, R94 ;  /* 0x0000005e001c7213 */ /* 0x000fe20000000000 */
[----:B------:R-:W-:Y:S02]  /*17e0*/  IMAD.MOV R12, RZ, RZ, -R10 ;  /* 0x000000ffff0c7224 */ /* 0x000fe400078e0a0a */
[--C-:B------:R-:W-:Y:S01]  /*17f0*/  @!P5 IMAD.IADD R231, R231, 0x1, -R6.reuse ;  /* 0x00000001e7e7d824 */ /* 0x100fe200078e0a06 */
[C---:B------:R-:W-:Y:S01]  /*1800*/  ISETP.GT.U32.AND P5, PT, R6.reuse, R243, PT ;  /* 0x000000f30600720c */ /* 0x040fe20003fa4070 */
[--C-:B------:R-:W-:Y:S02]  /*1810*/  @!P0 IMAD.IADD R241, R241, 0x1, -R6.reuse ;  /* 0x00000001f1f18824 */ /* 0x100fe400078e0a06 */
[----:B------:R-:W-:Y:S01]  /*1820*/  @!P6 IMAD.IADD R237, R237, 0x1, -R6 ;  /* 0x00000001edede824 */ /* 0x000fe200078e0a06 */
[C---:B------:R-:W-:Y:S01]  /*1830*/  ISETP.GT.U32.AND P0, PT, R6.reuse, R231, PT ;  /* 0x000000e70600720c */ /* 0x040fe20003f04070 */
[----:B------:R-:W-:Y:S01]  /*1840*/  IMAD.HI.U32 R10, R9, R233, RZ ;  /* 0x000000e9090a7227 */ /* 0x000fe200078e00ff */
[----:B------:R-:W-:-:S03]  /*1850*/  ISETP.GT.U32.AND P6, PT, R6, R241, PT ;  /* 0x000000f10600720c */ /* 0x000fc60003fc4070 */
[C---:B------:R-:W-:Y:S02]  /*1860*/  IMAD R247, R6.reuse, R12, R247 ;  /* 0x0000000c06f77224 */ /* 0x040fe400078e02f7 */
[----:B------:R-:W-:Y:S02]  /*1870*/  IMAD.MOV R10, RZ, RZ, -R10 ;  /* 0x000000ffff0a7224 */ /* 0x000fe400078e0a0a */
[----:B------:R-:W-:Y:S01]  /*1880*/  @!P2 IMAD.MOV R245, RZ, RZ, -R245 ;  /* 0x000000fffff5a224 */ /* 0x000fe200078e0af5 */
[C---:B------:R-:W-:Y:S01]  /*1890*/  ISETP.GT.U32.AND P2, PT, R6.reuse, R227, PT ;  /* 0x000000e30600720c */ /* 0x040fe20003f44070 */
[C---:B------:R-:W-:Y:S02]  /*18a0*/  IMAD R233, R6.reuse, R10, R233 ;  /* 0x0000000a06e97224 */ /* 0x040fe400078e02e9 */
[----:B------:R-:W-:Y:S01]  /*18b0*/  @!P5 IMAD.IADD R243, R243, 0x1, -R6 ;  /* 0x00000001f3f3d824 */ /* 0x000fe200078e0a06 */
[----:B------:R-:W-:Y:S01]  /*18c0*/  ISETP.GT.U32.AND P5, PT, R6, R247, PT ;  /* 0x000000f70600720c */ /* 0x000fe20003fa4070 */
[----:B------:R-:W-:-:S04]  /*18d0*/  IMAD.HI.U32 R11, R9, R235, RZ ;  /* 0x000000eb090b7227 */ /* 0x000fc800078e00ff */
[----:B------:R-:W-:Y:S01]  /*18e0*/  @!P6 IMAD.IADD R241, R241, 0x1, -R6 ;  /* 0x00000001f1f1e824 */ /* 0x000fe200078e0a06 */
[----:B------:R-:W-:Y:S01]  /*18f0*/  ISETP.GT.U32.AND P6, PT, R6, R233, PT ;  /* 0x000000e90600720c */ /* 0x000fe20003fc4070 */
[----:B------:R-:W-:Y:S02]  /*1900*/  IMAD.MOV R11, RZ, RZ, -R11 ;  /* 0x000000ffff0b7224 */ /* 0x000fe400078e0a0b */
[----:B------:R-:W-:-:S04]  /*1910*/  IMAD.HI.U32 R10, R9, R225, RZ ;  /* 0x000000e1090a7227 */ /* 0x000fc800078e00ff */
[C---:B------:R-:W-:Y:S02]  /*1920*/  IMAD R235, R6.reuse, R11, R235 ;  /* 0x0000000b06eb7224 */ /* 0x040fe400078e02eb */
[--C-:B------:R-:W-:Y:S02]  /*1930*/  @!P2 IMAD.IADD R227, R227, 0x1, -R6.reuse ;  /* 0x00000001e3e3a824 */ /* 0x100fe400078e0a06 */
[--C-:B------:R-:W-:Y:S01]  /*1940*/  @!P0 IMAD.IADD R231, R231, 0x1, -R6.reuse ;  /* 0x00000001e7e78824 */ /* 0x100fe200078e0a06 */
[C---:B------:R-:W-:Y:S01]  /*1950*/  ISETP.GT.U32.AND P2, PT, R6.reuse, R235, PT ;  /* 0x000000eb0600720c */ /* 0x040fe20003f44070 */
[----:B------:R-:W-:Y:S01]  /*1960*/  @!P5 IMAD.IADD R247, R247, 0x1, -R6 ;  /* 0x00000001f7f7d824 */ /* 0x000fe200078e0a06 */
[----:B------:R-:W-:Y:S01]  /*1970*/  ISETP.GE.AND P0, PT, R199, RZ, PT ;  /* 0x000000ffc700720c */ /* 0x000fe20003f06270 */
[----:B------:R-:W-:Y:S01]  /*1980*/  @!P3 IMAD.MOV R217, RZ, RZ, -R217 ;  /* 0x000000ffffd9b224 */ /* 0x000fe200078e0ad9 */
[----:B------:R-:W-:Y:S01]  /*1990*/  ISETP.GT.U32.AND P3, PT, R6, R237, PT ;  /* 0x000000ed0600720c */ /* 0x000fe20003f64070 */
[----:B------:R-:W-:Y:S01]  /*19a0*/  IMAD.MOV R10, RZ, RZ, -R10 ;  /* 0x000000ffff0a7224 */ /* 0x000fe200078e0a0a */
[----:B------:R-:W-:Y:S01]  /*19b0*/  ISETP.GE.AND P5, PT, R196, RZ, PT ;  /* 0x000000ffc400720c */ /* 0x000fe20003fa6270 */
[----:B------:R-:W-:Y:S01]  /*19c0*/  @!P6 IMAD.IADD R233, R233, 0x1, -R6 ;  /* 0x00000001e9e9e824 */ /* 0x000fe200078e0a06 */
[C---:B------:R-:W-:Y:S01]  /*19d0*/  ISETP.GT.U32.AND P6, PT, R6.reuse, R247, PT ;  /* 0x000000f70600720c */ /* 0x040fe20003fc4070 */
[----:B------:R-:W-:Y:S01]  /*19e0*/  IMAD R225, R6, R10, R225 ;  /* 0x0000000a06e17224 */ /* 0x000fe200078e02e1 */
[----:B------:R-:W-:Y:S01]  /*19f0*/  IABS R199, R182 ;  /* 0x000000b600c77213 */ /* 0x000fe20000000000 */
[----:B------:R-:W-:-:S04]  /*1a00*/  IMAD.HI.U32 R11, R9, R223, RZ ;  /* 0x000000df090b7227 */ /* 0x000fc800078e00ff */
[----:B------:R-:W-:Y:S01]  /*1a10*/  @!P1 IMAD.MOV R227, RZ, RZ, -R227 ;  /* 0x000000ffffe39224 */ /* 0x000fe200078e0ae3 */
[----:B------:R-:W-:Y:S01]  /*1a20*/  ISETP.GT.U32.AND P1, PT, R6, R225, PT ;  /* 0x000000e10600720c */ /* 0x000fe20003f24070 */
[----:B------:R-:W-:Y:S02]  /*1a30*/  IMAD.MOV R11, RZ, RZ, -R11 ;  /* 0x000000ffff0b7224 */ /* 0x000fe400078e0a0b */
[--C-:B------:R-:W-:Y:S01]  /*1a40*/  @!P2 IMAD.IADD R235, R235, 0x1, -R6.reuse ;  /* 0x00000001ebeba824 */ /* 0x100fe200078e0a06 */
[----:B------:R-:W-:Y:S01]  /*1a50*/  ISETP.GE.AND P2, PT, R198, RZ, PT ;  /* 0x000000ffc600720c */ /* 0x000fe20003f46270 */
[----:B------:R-:W-:Y:S01]  /*1a60*/  @!P0 IMAD.MOV R231, RZ, RZ, -R231 ;  /* 0x000000ffffe78224 */ /* 0x000fe200078e0ae7 */
[C---:B------:R-:W-:Y:S01]  /*1a70*/  ISETP.GT.U32.AND P0, PT, R6.reuse, R233, PT ;  /* 0x000000e90600720c */ /* 0x040fe20003f04070 */
[--C-:B------:R-:W-:Y:S01]  /*1a80*/  @!P3 IMAD.IADD R237, R237, 0x1, -R6.reuse ;  /* 0x00000001ededb824 */ /* 0x100fe200078e0a06 */
[----:B------:R-:W-:Y:S01]  /*1a90*/  ISETP.GE.AND P3, PT, R197, RZ, PT ;  /* 0x000000ffc500720c */ /* 0x000fe20003f66270 */
[C---:B------:R-:W-:Y:S01]  /*1aa0*/  IMAD R223, R6.reuse, R11, R223 ;  /* 0x0000000b06df7224 */ /* 0x040fe200078e02df */
[----:B------:R-:W-:Y:S01]  /*1ab0*/  IABS R197, R180 ;  /* 0x000000b400c57213 */ /* 0x000fe20000000000 */
[----:B------:R-:W-:Y:S01]  /*1ac0*/  @!P4 IMAD.MOV R243, RZ, RZ, -R243 ;  /* 0x000000fffff3c224 */ /* 0x000fe200078e0af3 */
[----:B------:R-:W-:Y:S01]  /*1ad0*/  ISETP.GT.U32.AND P4, PT, R6, R235, PT ;  /* 0x000000eb0600720c */ /* 0x000fe20003f84070 */
[----:B------:R-:W-:Y:S01]  /*1ae0*/  @!P6 IMAD.IADD R247, R247, 0x1, -R6 ;  /* 0x00000001f7f7e824 */ /* 0x000fe200078e0a06 */
[----:B------:R-:W-:Y:S01]  /*1af0*/  ISETP.GE.AND P6, PT, R191, RZ, PT ;  /* 0x000000ffbf00720c */ /* 0x000fe20003fc6270 */
[----:B------:R-:W-:Y:S01]  /*1b00*/  IMAD.HI.U32 R10, R9, R221, RZ ;  /* 0x000000dd090a7227 */ /* 0x000fe200078e00ff */
[----:B------:R-:W-:-:S03]  /*1b10*/  IABS R191, R178 ;  /* 0x000000b200bf7213 */ /* 0x000fc60000000000 */
[----:B------:R-:W-:Y:S01]  /*1b20*/  @!P5 IMAD.MOV R237, RZ, RZ, -R237 ;  /* 0x000000ffffedd224 */ /* 0x000fe200078e0aed */
[----:B------:R-:W-:Y:S01]  /*1b30*/  ISETP.GT.U32.AND P5, PT, R6, R223, PT ;  /* 0x000000df0600720c */ /* 0x000fe20003fa4070 */
[----:B------:R-:W-:Y:S02]  /*1b40*/  IMAD.MOV R10, RZ, RZ, -R10 ;  /* 0x000000ffff0a7224 */ /* 0x000fe400078e0a0a */
[--C-:B------:R-:W-:Y:S01]  /*1b50*/  @!P1 IMAD.IADD R225, R225, 0x1, -R6.reuse ;  /* 0x00000001e1e19824 */ /* 0x100fe200078e0a06 */
[----:B------:R-:W-:Y:S01]  /*1b60*/  ISETP.GE.AND P1, PT, R194, RZ, PT ;  /* 0x000000ffc200720c */ /* 0x000fe20003f26270 */
[--C-:B------:R-:W-:Y:S01]  /*1b70*/  @!P0 IMAD.IADD R233, R233, 0x1, -R6.reuse ;  /* 0x00000001e9e98824 */ /* 0x100fe200078e0a06 */
[----:B------:R-:W-:Y:S01]  /*1b80*/  ISETP.GE.AND P0, PT, R193, RZ, PT ;  /* 0x000000ffc100720c */ /* 0x000fe20003f06270 */
[C---:B------:R-:W-:Y:S01]  /*1b90*/  IMAD R221, R6.reuse, R10, R221 ;  /* 0x0000000a06dd7224 */ /* 0x040fe200078e02dd */
[----:B------:R-:W-:Y:S01]  /*1ba0*/  IABS R193, R177 ;  /* 0x000000b100c17213 */ /* 0x000fe20000000000 */
[----:B------:R-:W-:Y:S01]  /*1bb0*/  @!P2 IMAD.MOV R247, RZ, RZ, -R247 ;  /* 0x000000fffff7a224 */ /* 0x000fe200078e0af7 */
[----:B------:R-:W-:Y:S01]  /*1bc0*/  ISETP.GT.U32.AND P2, PT, R6, R225, PT ;  /* 0x000000e10600720c */ /* 0x000fe20003f44070 */
[--C-:B------:R-:W-:Y:S01]  /*1bd0*/  @!P4 IMAD.IADD R235, R235, 0x1, -R6.reuse ;  /* 0x00000001ebebc824 */ /* 0x100fe200078e0a06 */
[----:B------:R-:W-:Y:S01]  /*1be0*/  ISETP.GE.AND P4, PT, R192, RZ, PT ;  /* 0x000000ffc000720c */ /* 0x000fe20003f86270 */
[----:B------:R-:W-:Y:S01]  /*1bf0*/  @!P6 IMAD.MOV R233, RZ, RZ, -R233 ;  /* 0x000000ffffe9e224 */ /* 0x000fe200078e0ae9 */
[----:B------:R-:W-:Y:S01]  /*1c00*/  ISETP.GT.U32.AND P6, PT, R6, R221, PT ;  /* 0x000000dd0600720c */ /* 0x000fe20003fc4070 */
[----:B------:R-:W-:-:S02]  /*1c10*/  @!P5 IMAD.IADD R223, R223, 0x1, -R6 ;  /* 0x00000001dfdfd824 */ /* 0x000fc400078e0a06 */
[----:B------:R-:W-:-:S03]  /*1c20*/  IMAD.HI.U32 R10, R9, R219, RZ ;  /* 0x000000db090a7227 */ /* 0x000fc600078e00ff */
[----:B------:R-:W-:Y:S01]  /*1c30*/  ISETP.GT.U32.AND P5, PT, R6, R223, PT ;  /* 0x000000df0600720c */ /* 0x000fe20003fa4070 */
[----:B------:R-:W-:Y:S02]  /*1c40*/  IMAD.MOV R12, RZ, RZ, -R10 ;  /* 0x000000ffff0c7224 */ /* 0x000fe400078e0a0a */
[----:B------:R-:W-:-:S04]  /*1c50*/  IMAD.HI.U32 R10, R9, R213, RZ ;  /* 0x000000d5090a7227 */ /* 0x000fc800078e00ff */
[----:B------:R-:W-:Y:S01]  /*1c60*/  @!P2 IMAD.IADD R225, R225, 0x1, -R6 ;  /* 0x00000001e1e1a824 */ /* 0x000fe200078e0a06 */
[----:B------:R-:W-:Y:S01]  /*1c70*/  ISETP.GE.AND P2, PT, R190, RZ, PT ;  /* 0x000000ffbe00720c */ /* 0x000fe20003f46270 */
[----:B------:R-:W-:Y:S02]  /*1c80*/  IMAD R219, R6, R12, R219 ;  /* 0x0000000c06db7224 */ /* 0x000fe400078e02db */
[----:B------:R-:W-:Y:S02]  /*1c90*/  IMAD.MOV R10, RZ, RZ, -R10 ;  /* 0x000000ffff0a7224 */ /* 0x000fe400078e0a0a */
[----:B------:R-:W-:-:S04]  /*1ca0*/  IMAD.HI.U32 R11, R9, R215, RZ ;  /* 0x000000d7090b7227 */ /* 0x000fc800078e00ff */
[----:B------:R-:W-:Y:S02]  /*1cb0*/  @!P6 IMAD.IADD R221, R221, 0x1, -R6 ;  /* 0x00000001dddde824 */ /* 0x000fe400078e0a06 */
[----:B------:R-:W-:Y:S01]  /*1cc0*/  @!P4 IMAD.MOV R225, RZ, RZ, -R225 ;  /* 0x000000ffffe1c224 */ /* 0x000fe200078e0ae1 */
[C---:B------:R-:W-:Y:S01]  /*1cd0*/  ISETP.GT.U32.AND P4, PT, R6.reuse, R219, PT ;  /* 0x000000db0600720c */ /* 0x040fe20003f84070 */
[C---:B------:R-:W-:Y:S01]  /*1ce0*/  IMAD R213, R6.reuse, R10, R213 ;  /* 0x0000000a06d57224 */ /* 0x040fe200078e02d5 */
[----:B------:R-:W-:Y:S01]  /*1cf0*/  ISETP.GT.U32.AND P6, PT, R6, R221, PT ;  /* 0x000000dd0600720c */ /* 0x000fe20003fc4070 */
[----:B------:R-:W-:Y:S02]  /*1d00*/  IMAD.MOV R11, RZ, RZ, -R11 ;  /* 0x000000ffff0b7224 */ /* 0x000fe400078e0a0b */
[----:B------:R-:W-:-:S04]  /*1d10*/  IMAD.HI.U32 R10, R9, R211, RZ ;  /* 0x000000d3090a7227 */ /* 0x000fc800078e00ff */
[----:B------:R-:W-:Y:S01]  /*1d20*/  @!P5 IMAD.IADD R223, R223, 0x1, -R6 ;  /* 0x00000001dfdfd824 */ /* 0x000fe200078e0a06 */
[----:B------:R-:W-:Y:S01]  /*1d30*/  ISETP.GE.AND P5, PT, R189, RZ, PT ;  /* 0x000000ffbd00720c */ /* 0x000fe20003fa6270 */
[C---:B------:R-:W-:Y:S01]  /*1d40*/  IMAD R215, R6.reuse, R11, R215 ;  /* 0x0000000b06d77224 */ /* 0x040fe200078e02d7 */
[----:B------:R-:W-:Y:S01]  /*1d50*/  IABS R189, R179 ;  /* 0x000000b300bd7213 */ /* 0x000fe20000000000 */
[----:B------:R-:W-:Y:S02]  /*1d60*/  IMAD.MOV R10, RZ, RZ, -R10 ;  /* 0x000000ffff0a7224 */ /* 0x000fe400078e0a0a */
[----:B------:R-:W-:Y:S01]  /*1d70*/  @!P0 IMAD.MOV R223, RZ, RZ, -R223 ;  /* 0x000000ffffdf8224 */ /* 0x000fe200078e0adf */
[C---:B------:R-:W-:Y:S01]  /*1d80*/  ISETP.GT.U32.AND P0, PT, R6.reuse, R215, PT ;  /* 0x000000d70600720c */ /* 0x040fe20003f04070 */
[----:B------:R-:W-:Y:S02]  /*1d90*/  IMAD R211, R6, R10, R211 ;  /* 0x0000000a06d37224 */ /* 0x000fe400078e02d3 */
[----:B------:R-:W-:-:S02]  /*1da0*/  @!P4 IMAD.IADD R219, R219, 0x1, -R6 ;  /* 0x00000001dbdbc824 */ /* 0x000fc400078e0a06 */
[----:B------:R-:W-:Y:S01]  /*1db0*/  @!P6 IMAD.IADD R221, R221, 0x1, -R6 ;  /* 0x00000001dddde824 */ /* 0x000fe200078e0a06 */
[C---:B------:R-:W-:Y:S01]  /*1dc0*/  ISETP.GT.U32.AND P4, PT, R6.reuse, R211, PT ;  /* 0x000000d30600720c */ /* 0x040fe20003f84070 */
[----:B------:R-:W-:Y:S01]  /*1dd0*/  IMAD.HI.U32 R10, R9, R209, RZ ;  /* 0x000000d1090a7227 */ /* 0x000fe200078e00ff */
[----:B------:R-:W-:-:S03]  /*1de0*/  ISETP.GT.U32.AND P6, PT, R6, R213, PT ;  /* 0x000000d50600720c */ /* 0x000fc60003fc4070 */
[----:B------:R-:W-:Y:S02]  /*1df0*/  @!P1 IMAD.MOV R221, RZ, RZ, -R221 ;  /* 0x000000ffffdd9224 */ /* 0x000fe400078e0add */
[----:B------:R-:W-:Y:S01]  /*1e00*/  @!P0 IMAD.IADD R215, R215, 0x1, -R6 ;  /* 0x00000001d7d78824 */ /* 0x000fe200078e0a06 */
[C---:B------:R-:W-:Y:S01]  /*1e10*/  ISETP.GT.U32.AND P0, PT, R6.reuse, R219, PT ;  /* 0x000000db0600720c */ /* 0x040fe20003f04070 */
[----:B------:R-:W-:Y:S02]  /*1e20*/  IMAD.MOV R10, RZ, RZ, -R10 ;  /* 0x000000ffff0a7224 */ /* 0x000fe400078e0a0a */
[----:B------:R-:W-:Y:S01]  /*1e30*/  IMAD.HI.U32 R11, R9, R207, RZ ;  /* 0x000000cf090b7227 */ /* 0x000fe200078e00ff */
[----:B------:R-:W-:-:S03]  /*1e40*/  ISETP.GT.U32.AND P1, PT, R6, R215, PT ;  /* 0x000000d70600720c */ /* 0x000fc60003f24070 */
[--C-:B------:R-:W-:Y:S02]  /*1e50*/  @!P4 IMAD.IADD R211, R211, 0x1, -R6.reuse ;  /* 0x00000001d3d3c824 */ /* 0x100fe400078e0a06 */
[----:B------:R-:W-:Y:S02]  /*1e60*/  @!P6 IMAD.IADD R213, R213, 0x1, -R6 ;  /* 0x00000001d5d5e824 */ /* 0x000fe400078e0a06 */
[C---:B------:R-:W-:Y:S01]  /*1e70*/  IMAD R209, R6.reuse, R10, R209 ;  /* 0x0000000a06d17224 */ /* 0x040fe200078e02d1 */
[C---:B------:R-:W-:Y:S01]  /*1e80*/  ISETP.GT.U32.AND P4, PT, R6.reuse, R211, PT ;  /* 0x000000d30600720c */ /* 0x040fe20003f84070 */
[----:B------:R-:W-:Y:S01]  /*1e90*/  IMAD.MOV R11, RZ, RZ, -R11 ;  /* 0x000000ffff0b7224 */ /* 0x000fe200078e0a0b */
[----:B------:R-:W-:Y:S01]  /*1ea0*/  ISETP.GT.U32.AND P6, PT, R6, R213, PT ;  /* 0x000000d50600720c */ /* 0x000fe20003fc4070 */
[----:B------:R-:W-:-:S04]  /*1eb0*/  IMAD.HI.U32 R10, R9, R205, RZ ;  /* 0x000000cd090a7227 */ /* 0x000fc800078e00ff */
[C---:B------:R-:W-:Y:S02]  /*1ec0*/  IMAD R207, R6.reuse, R11, R207 ;  /* 0x0000000b06cf7224 */ /* 0x040fe400078e02cf */
[----:B------:R-:W-:Y:S02]  /*1ed0*/  IMAD.MOV R10, RZ, RZ, -R10 ;  /* 0x000000ffff0a7224 */ /* 0x000fe400078e0a0a */
[--C-:B------:R-:W-:Y:S01]  /*1ee0*/  @!P1 IMAD.IADD R215, R215, 0x1, -R6.reuse ;  /* 0x00000001d7d79824 */ /* 0x100fe200078e0a06 */
[C---:B------:R-:W-:Y:S01]  /*1ef0*/  ISETP.GT.U32.AND P1, PT, R6.reuse, R207, PT ;  /* 0x000000cf0600720c */ /* 0x040fe20003f24070 */
[C---:B------:R-:W-:Y:S02]  /*1f00*/  IMAD R205, R6.reuse, R10, R205 ;  /* 0x0000000a06cd7224 */ /* 0x040fe400078e02cd */
[--C-:B------:R-:W-:Y:S02]  /*1f10*/  @!P4 IMAD.IADD R211, R211, 0x1, -R6.reuse ;  /* 0x00000001d3d3c824 */ /* 0x100fe400078e0a06 */
[----:B------:R-:W-:Y:S01]  /*1f20*/  @!P6 IMAD.IADD R213, R213, 0x1, -R6 ;  /* 0x00000001d5d5e824 */ /* 0x000fe200078e0a06 */
[----:B------:R-:W-:Y:S01]  /*1f30*/  ISETP.GT.U32.AND P4, PT, R6, R205, PT ;  /* 0x000000cd0600720c */ /* 0x000fe20003f84070 */
[----:B------:R-:W-:Y:S01]  /*1f40*/  IMAD.HI.U32 R10, R9, R203, RZ ;  /* 0x000000cb090a7227 */ /* 0x000fe200078e00ff */
[----:B------:R-:W-:-:S03]  /*1f50*/  ISETP.GE.AND P6, PT, R188, RZ, PT ;  /* 0x000000ffbc00720c */ /* 0x000fc60003fc6270 */
[----:B------:R-:W-:Y:S02]  /*1f60*/  IMAD.MOV R10, RZ, RZ, -R10 ;  /* 0x000000ffff0a7224 */ /* 0x000fe400078e0a0a */
[----:B------:R-:W-:Y:S01]  /*1f70*/  @!P1 IMAD.IADD R207, R207, 0x1, -R6 ;  /* 0x00000001cfcf9824 */ /* 0x000fe200078e0a06 */
[----:B------:R-:W-:Y:S01]  /*1f80*/  ISETP.GE.AND P1, PT, R187, RZ, PT ;  /* 0x000000ffbb00720c */ /* 0x000fe20003f26270 */
[----:B------:R-:W-:Y:S01]  /*1f90*/  IMAD R203, R6, R10, R203 ;  /* 0x0000000a06cb7224 */ /* 0x000fe200078e02cb */
[----:B------:R-:W-:Y:S01]  /*1fa0*/  IABS R187, R173 ;  /* 0x000000ad00bb7213 */ /* 0x000fe20000000000 */
[----:B------:R-:W-:-:S04]  /*1fb0*/  IMAD.HI.U32 R10, R9, R201, RZ ;  /* 0x000000c9090a7227 */ /* 0x000fc800078e00ff */
[----:B------:R-:W-:Y:S01]  /*1fc0*/  @!P4 IMAD.IADD R205, R205, 0x1, -R6 ;  /* 0x00000001cdcdc824 */ /* 0x000fe200078e0a06 */
[C---:B------:R-:W-:Y:S01]  /*1fd0*/  ISETP.GT.U32.AND P4, PT, R6.reuse, R207, PT ;  /* 0x000000cf0600720c */ /* 0x040fe20003f84070 */
[----:B------:R-:W-:Y:S01]  /*1fe0*/  @!P6 IMAD.MOV R211, RZ, RZ, -R211 ;  /* 0x000000ffffd3e224 */ /* 0x000fe200078e0ad3 */
[----:B------:R-:W-:Y:S01]  /*1ff0*/  ISETP.GT.U32.AND P6, PT, R6, R203, PT ;  /* 0x000000cb0600720c */ /* 0x000fe20003fc4070 */
[----:B------:R-:W-:-:S04]  /*2000*/  IMAD.HI.U32 R11, R9, R199, RZ ;  /* 0x000000c7090b7227 */ /* 0x000fc800078e00ff */
[----:B------:R-:W-:Y:S02]  /*2010*/  IMAD.MOV R10, RZ, RZ, -R10 ;  /* 0x000000ffff0a7224 */ /* 0x000fe400078e0a0a */
[----:B------:R-:W-:Y:S02]  /*2020*/  IMAD.MOV R11, RZ, RZ, -R11 ;  /* 0x000000ffff0b7224 */ /* 0x000fe400078e0a0b */
[C---:B------:R-:W-:Y:S02]  /*2030*/  IMAD R201, R6.reuse, R10, R201 ;  /* 0x0000000a06c97224 */ /* 0x040fe400078e02c9 */
[C---:B------:R-:W-:Y:S02]  /*2040*/  IMAD R199, R6.reuse, R11, R199 ;  /* 0x0000000b06c77224 */ /* 0x040fe400078e02c7 */
[--C-:B------:R-:W-:Y:S01]  /*2050*/  @!P4 IMAD.IADD R207, R207, 0x1, -R6.reuse ;  /* 0x00000001cfcfc824 */ /* 0x100fe200078e0a06 */
[C---:B------:R-:W-:Y:S01]  /*2060*/  ISETP.GT.U32.AND P4, PT, R6.reuse, R201, PT ;  /* 0x000000c90600720c */ /* 0x040fe20003f84070 */
[----:B------:R-:W-:Y:S01]  /*2070*/  @!P6 IMAD.IADD R203, R203, 0x1, -R6 ;  /* 0x00000001cbcbe824 */ /* 0x000fe200078e0a06 */
[----:B------:R-:W-:Y:S01]  /*2080*/  ISETP.GT.U32.AND P6, PT, R6, R199, PT ;  /* 0x000000c70600720c */ /* 0x000fe20003fc4070 */
[----:B------:R-:W-:Y:S01]  /*2090*/  @!P3 IMAD.MOV R241, RZ, RZ, -R241 ;  /* 0x000000fffff1b224 */ /* 0x000fe200078e0af1 */
[----:B------:R-:W-:Y:S01]  /*20a0*/  ISETP.GE.AND P3, PT, R195, RZ, PT ;  /* 0x000000ffc300720c */ /* 0x000fe20003f66270 */
[----:B------:R-:W-:Y:S01]  /*20b0*/  IMAD.HI.U32 R10, R9, R197, RZ ;  /* 0x000000c5090a7227 */ /* 0x000fe200078e00ff */
[----:B------:R-:W-:-:S03]  /*20c0*/  IABS R195, R181 ;  /* 0x000000b500c37213 */ /* 0x000fc60000000000 */
[----:B------:R-:W-:Y:S02]  /*20d0*/  IMAD.MOV R10, RZ, RZ, -R10 ;  /* 0x000000ffff0a7224 */ /* 0x000fe400078e0a0a */
[----:B------:R-:W-:-:S04]  /*20e0*/  IMAD.HI.U32 R11, R9, R195, RZ ;  /* 0x000000c3090b7227 */ /* 0x000fc800078e00ff */
[--C-:B------:R-:W-:Y:S01]  /*20f0*/  @!P4 IMAD.IADD R201, R201, 0x1, -R6.reuse ;  /* 0x00000001c9c9c824 */ /* 0x100fe200078e0a06 */
[C---:B------:R-:W-:Y:S01]  /*2100*/  ISETP.GT.U32.AND P4, PT, R6.reuse, R203, PT ;  /* 0x000000cb0600720c */ /* 0x040fe20003f84070 */
[----:B------:R-:W-:Y:S02]  /*2110*/  @!P6 IMAD.IADD R199, R199, 0x1, -R6 ;  /* 0x00000001c7c7e824 */ /* 0x000fe400078e0a06 */
[----:B------:R-:W-:Y:S01]  /*2120*/  IMAD.MOV R11, RZ, RZ, -R11 ;  /* 0x000000ffff0b7224 */ /* 0x000fe200078e0a0b */
[C---:B------:R-:W-:Y:S01]  /*2130*/  ISETP.GT.U32.AND P6, PT, R6.reuse, R201, PT ;  /* 0x000000c90600720c */ /* 0x040fe20003fc4070 */
[----:B------:R-:W-:Y:S01]  /*2140*/  @!P1 IMAD.MOV R207, RZ, RZ, -R207 ;  /* 0x000000ffffcf9224 */ /* 0x000fe200078e0acf */
[C---:B------:R-:W-:Y:S01]  /*2150*/  ISETP.GT.U32.AND P1, PT, R6.reuse, R199, PT ;  /* 0x000000c70600720c */ /* 0x040fe20003f24070 */
[C---:B------:R-:W-:Y:S02]  /*2160*/  IMAD R195, R6.reuse, R11, R195 ;  /* 0x0000000b06c37224 */ /* 0x040fe400078e02c3 */
[----:B------:R-:W-:-:S02]  /*2170*/  IMAD R197, R6, R10, R197 ;  /* 0x0000000a06c57224 */ /* 0x000fc400078e02c5 */
[----:B------:R-:W-:-:S04]  /*2180*/  IMAD.HI.U32 R10, R9, R193, RZ ;  /* 0x000000c1090a7227 */ /* 0x000fc800078e00ff */
[----:B------:R-:W-:Y:S02]  /*2190*/  IMAD.MOV R10, RZ, RZ, -R10 ;  /* 0x000000ffff0a7224 */ /* 0x000fe400078e0a0a */
[--C-:B------:R-:W-:Y:S01]  /*21a0*/  @!P6 IMAD.IADD R201, R201, 0x1, -R6.reuse ;  /* 0x00000001c9c9e824 */ /* 0x100fe200078e0a06 */
[C---:B------:R-:W-:Y:S01]  /*21b0*/  ISETP.GT.U32.AND P6, PT, R6.reuse, R195, PT ;  /* 0x000000c30600720c */ /* 0x040fe20003fc4070 */
[----:B------:R-:W-:Y:S01]  /*21c0*/  @!P0 IMAD.IADD R219, R219, 0x1, -R6 ;  /* 0x00000001dbdb8824 */ /* 0x000fe200078e0a06 */
[C---:B------:R-:W-:Y:S01]  /*21d0*/  ISETP.GT.U32.AND P0, PT, R6.reuse, R209, PT ;  /* 0x000000d10600720c */ /* 0x040fe20003f04070 */
[----:B------:R-:W-:Y:S02]  /*21e0*/  IMAD R193, R6, R10, R193 ;  /* 0x0000000a06c17224 */ /* 0x000fe400078e02c1 */
[----:B------:R-:W-:Y:S01]  /*21f0*/  @!P3 IMAD.MOV R235, RZ, RZ, -R235 ;  /* 0x000000ffffebb224 */ /* 0x000fe200078e0aeb */
[----:B------:R-:W-:Y:S01]  /*2200*/  ISETP.GE.AND P3, PT, R14, RZ, PT ;  /* 0x000000ff0e00720c */ /* 0x000fe20003f66270 */
[----:B------:R-:W-:Y:S01]  /*2210*/  IMAD.HI.U32 R10, R9, R191, RZ ;  /* 0x000000bf090a7227 */ /* 0x000fe200078e00ff */
[----:B------:R-:W-:-:S03]  /*2220*/  IABS R14, R168 ;  /* 0x000000a8000e7213 */ /* 0x000fc60000000000 */
[--C-:B------:R-:W-:Y:S01]  /*2230*/  @!P1 IMAD.IADD R199, R199, 0x1, -R6.reuse ;  /* 0x00000001c7c79824 */ /* 0x100fe200078e0a06 */
[C---:B------:R-:W-:Y:S01]  /*2240*/  ISETP.GT.U32.AND P1, PT, R6.reuse, R193, PT ;  /* 0x000000c10600720c */ /* 0x040fe20003f24070 */
[----:B------:R-:W-:Y:S02]  /*2250*/  @!P6 IMAD.IADD R195, R195, 0x1, -R6 ;  /* 0x00000001c3c3e824 */ /* 0x000fe400078e0a06 */
[----:B------:R-:W-:Y:S02]  /*2260*/  IMAD.MOV R11, RZ, RZ, -R10 ;  /* 0x000000ffff0b7224 */ /* 0x000fe400078e0a0a */
[----:B------:R-:W-:Y:S01]  /*2270*/  IMAD.HI.U32 R10, R9, R189, RZ ;  /* 0x000000bd090a7227 */ /* 0x000fe200078e00ff */
[----:B------:R-:W-:-:S03]  /*2280*/  ISETP.GT.U32.AND P6, PT, R6, R195, PT ;  /* 0x000000c30600720c */ /* 0x000fc60003fc4070 */
[----:B------:R-:W-:Y:S02]  /*2290*/  IMAD R191, R6, R11, R191 ;  /* 0x0000000b06bf7224 */ /* 0x000fe400078e02bf */
[----:B------:R-:W-:Y:S01]  /*22a0*/  @!P0 IMAD.IADD R209, R209, 0x1, -R6 ;  /* 0x00000001d1d18824 */ /* 0x000fe200078e0a06 */
[----:B------:R-:W-:Y:S01]  /*22b0*/  ISETP.GE.AND P0, PT, R186, RZ, PT ;  /* 0x000000ffba00720c */ /* 0x000fe20003f06270 */
[----:B------:R-:W-:Y:S02]  /*22c0*/  IMAD.MOV R12, RZ, RZ, -R10 ;  /* 0x000000ffff0c7224 */ /* 0x000fe400078e0a0a */
[----:B------:R-:W-:Y:S01]  /*22d0*/  @!P3 IMAD.MOV R219, RZ, RZ, -R219 ;  /* 0x000000ffffdbb224 */ /* 0x000fe200078e0adb */
[----:B------:R-:W-:Y:S01]  /*22e0*/  ISETP.GT.U32.AND P3, PT, R6, R209, PT ;  /* 0x000000d10600720c */ /* 0x000fe20003f64070 */
[----:B------:R-:W-:-:S04]  /*22f0*/  IMAD.HI.U32 R10, R9, R187, RZ ;  /* 0x000000bb090a7227 */ /* 0x000fc800078e00ff */
[--C-:B------:R-:W-:Y:S01]  /*2300*/  @!P6 IMAD.IADD R195, R195, 0x1, -R6.reuse ;  /* 0x00000001c3c3e824 */ /* 0x100fe200078e0a06 */
[C---:B------:R-:W-:Y:S01]  /*2310*/  ISETP.GT.U32.AND P6, PT, R6.reuse, R191, PT ;  /* 0x000000bf0600720c */ /* 0x040fe20003fc4070 */
[----:B------:R-:W-:Y:S02]  /*2320*/  @!P1 IMAD.IADD R193, R193, 0x1, -R6 ;  /* 0x00000001c1c19824 */ /* 0x000fe400078e0a06 */
[----:B------:R-:W-:Y:S02]  /*2330*/  IMAD.MOV R10, RZ, RZ, -R10 ;  /* 0x000000ffff0a7224 */ /* 0x000fe400078e0a0a */
[----:B------:R-:W-:Y:S01]  /*2340*/  @!P5 IMAD.MOV R213, RZ, RZ, -R213 ;  /* 0x000000ffffd5d224 */ /* 0x000fe200078e0ad5 */
[C---:B------:R-:W-:Y:S01]  /*2350*/  ISETP.GT.U32.AND P1, PT, R6.reuse, R193, PT ;  /* 0x000000c10600720c */ /* 0x040fe20003f24070 */
[--C-:B------:R-:W-:Y:S01]  /*2360*/  @!P4 IMAD.IADD R203, R203, 0x1, -R6.reuse ;  /* 0x00000001cbcbc824 */ /* 0x100fe200078e0a06 */
[----:B------:R-:W-:Y:S01]  /*2370*/  ISETP.GE.AND P5, PT, R183, RZ, PT ;  /* 0x000000ffb700720c */ /* 0x000fe20003fa6270 */
[C---:B------:R-:W-:Y:S01]  /*2380*/  IMAD R187, R6.reuse, R10, R187 ;  /* 0x0000000a06bb7224 */ /* 0x040fe200078e02bb */
[C---:B------:R-:W-:Y:S01]  /*2390*/  ISETP.GT.U32.AND P4, PT, R6.reuse, R197, PT ;  /* 0x000000c50600720c */ /* 0x040fe20003f84070 */
[----:B------:R-:W-:Y:S01]  /*23a0*/  @!P2 IMAD.MOV R215, RZ, RZ, -R215 ;  /* 0x000000ffffd7a224 */ /* 0x000fe200078e0ad7 */
[----:B------:R-:W-:Y:S01]  /*23b0*/  IABS R183, R175 ;  /* 0x000000af00b77213 */ /* 0x000fe20000000000 */
[--C-:B------:R-:W-:Y:S01]  /*23c0*/  @!P6 IMAD.IADD R191, R191, 0x1, -R6.reuse ;  /* 0x00000001bfbfe824 */ /* 0x100fe200078e0a06 */
[C---:B------:R-:W-:Y:S01]  /*23d0*/  ISETP.GT.U32.AND P2, PT, R6.reuse, R205, PT ;  /* 0x000000cd0600720c */ /* 0x040fe20003f44070 */
[----:B------:R-:W-:Y:S01]  /*23e0*/  @!P3 IMAD.IADD R209, R209, 0x1, -R6 ;  /* 0x00000001d1d1b824 */ /* 0x000fe200078e0a06 */
[----:B------:R-:W-:Y:S01]  /*23f0*/  ISETP.GT.U32.AND P6, PT, R6, R187, PT ;  /* 0x000000bb0600720c */ /* 0x000fe20003fc4070 */
[----:B------:R-:W-:Y:S01]  /*2400*/  IMAD.HI.U32 R10, R9, R183, RZ ;  /* 0x000000b7090a7227 */ /* 0x000fe200078e00ff */
[----:B------:R-:W-:-:S02]  /*2410*/  ISETP.GE.AND P3, PT, R185, RZ, PT ;  /* 0x000000ffb900720c */ /* 0x000fc40003f66270 */
[----:B------:R-:W-:Y:S01]  /*2420*/  IABS R185, R174 ;  /* 0x000000ae00b97213 */ /* 0x000fe20000000000 */
[C---:B------:R-:W-:Y:S02]  /*2430*/  IMAD R189, R6.reuse, R12, R189 ;  /* 0x0000000c06bd7224 */ /* 0x040fe400078e02bd */
[----:B------:R-:W-:Y:S02]  /*2440*/  IMAD.MOV R10, RZ, RZ, -R10 ;  /* 0x000000ffff0a7224 */ /* 0x000fe400078e0a0a */
[----:B------:R-:W-:Y:S01]  /*2450*/  @!P1 IMAD.IADD R193, R193, 0x1, -R6 ;  /* 0x00000001c1c19824 */ /* 0x000fe200078e0a06 */
[----:B------:R-:W-:Y:S01]  /*2460*/  ISETP.GT.U32.AND P1, PT, R6, R189, PT ;  /* 0x000000bd0600720c */ /* 0x000fe20003f24070 */
[----:B------:R-:W-:Y:S01]  /*2470*/  @!P0 IMAD.MOV R209, RZ, RZ, -R209 ;  /* 0x000000ffffd18224 */ /* 0x000fe200078e0ad1 */
[----:B------:R-:W-:Y:S01]  /*2480*/  ISETP.GE.AND P0, PT, R182, RZ, PT ;  /* 0x000000ffb600720c */ /* 0x000fe20003f06270 */
[----:B------:R-:W-:-:S04]  /*2490*/  IMAD.HI.U32 R11, R9, R185, RZ ;  /* 0x000000b9090b7227 */ /* 0x000fc800078e00ff */
[--C-:B------:R-:W-:Y:S02]  /*24a0*/  @!P4 IMAD.IADD R197, R197, 0x1, -R6.reuse ;  /* 0x00000001c5c5c824 */ /* 0x100fe400078e0a06 */
[----:B------:R-:W-:Y:S02]  /*24b0*/  IMAD R183, R6, R10, R183 ;  /* 0x0000000a06b77224 */ /* 0x000fe400078e02b7 */
[--C-:B------:R-:W-:Y:S01]  /*24c0*/  @!P2 IMAD.IADD R205, R205, 0x1, -R6.reuse ;  /* 0x00000001cdcda824 */ /* 0x100fe200078e0a06 */
[----:B------:R-:W-:Y:S01]  /*24d0*/  ISETP.GE.AND P2, PT, R184, RZ, PT ;  /* 0x000000ffb800720c */ /* 0x000fe20003f46270 */
[----:B------:R-:W-:Y:S01]  /*24e0*/  IMAD.MOV R11, RZ, RZ, -R11 ;  /* 0x000000ffff0b7224 */ /* 0x000fe200078e0a0b */
[C---:B------:R-:W-:Y:S01]  /*24f0*/  ISETP.GT.U32.AND P4, PT, R6.reuse, R197, PT ;  /* 0x000000c50600720c */ /* 0x040fe20003f84070 */
[--C-:B------:R-:W-:Y:S01]  /*2500*/  @!P6 IMAD.IADD R187, R187, 0x1, -R6.reuse ;  /* 0x00000001bbbbe824 */ /* 0x100fe200078e0a06 */
[C---:B------:R-:W-:Y:S01]  /*2510*/  ISETP.GT.U32.AND P6, PT, R6.reuse, R183, PT ;  /* 0x000000b70600720c */ /* 0x040fe20003fc4070 */
[----:B------:R-:W-:Y:S01]  /*2520*/  @!P3 IMAD.MOV R203, RZ, RZ, -R203 ;  /* 0x000000ffffcbb224 */ /* 0x000fe200078e0acb */
[----:B------:R-:W-:Y:S01]  /*2530*/  ISETP.GE.AND P3, PT, R181, RZ, PT ;  /* 0x000000ffb500720c */ /* 0x000fe20003f66270 */
[----:B------:R-:W-:Y:S01]  /*2540*/  IMAD R185, R6, R11, R185 ;  /* 0x0000000b06b97224 */ /* 0x000fe200078e02b9 */
[----:B------:R-:W-:Y:S01]  /*2550*/  IABS R181, R176 ;  /* 0x000000b000b57213 */ /* 0x000fe20000000000 */
[----:B------:R-:W-:Y:S01]  /*2560*/  @!P5 IMAD.MOV R205, RZ, RZ, -R205 ;  /* 0x000000ffffcdd224 */ /* 0x000fe200078e0acd */
[----:B------:R-:W-:Y:S01]  /*2570*/  ISETP.GE.AND P5, PT, R180, RZ, PT ;  /* 0x000000ffb400720c */ /* 0x000fe20003fa6270 */
[----:B------:R-:W-:Y:S01]  /*2580*/  @!P1 IMAD.IADD R189, R189, 0x1, -R6 ;  /* 0x00000001bdbd9824 */ /* 0x000fe200078e0a06 */
[C---:B------:R-:W-:Y:S01]  /*2590*/  ISETP.GT.U32.AND P1, PT, R6.reuse, R185, PT ;  /* 0x000000b90600720c */ /* 0x040fe20003f24070 */
[----:B------:R-:W-:Y:S01]  /*25a0*/  @!P0 IMAD.MOV R199, RZ, RZ, -R199 ;  /* 0x000000ffffc78224 */ /* 0x000fe200078e0ac7 */
[----:B------:R-:W-:Y:S01]  /*25b0*/  ISETP.GT.U32.AND P0, PT, R6, R191, PT ;  /* 0x000000bf0600720c */ /* 0x000fe20003f04070 */
[----:B------:R-:W-:-:S04]  /*25c0*/  IMAD.HI.U32 R10, R9, R181, RZ ;  /* 0x000000b5090a7227 */ /* 0x000fc800078e00ff */
[----:B------:R-:W-:Y:S01]  /*25d0*/  @!P2 IMAD.MOV R201, RZ, RZ, -R201 ;  /* 0x000000ffffc9a224 */ /* 0x000fe200078e0ac9 */
[----:B------:R-:W-:Y:S01]  /*25e0*/  ISETP.GE.AND P2, PT, R177, RZ, PT ;  /* 0x000000ffb100720c */ /* 0x000fe20003f46270 */
[----:B------:R-:W-:Y:S01]  /*25f0*/  @!P4 IMAD.IADD R197, R197, 0x1, -R6 ;  /* 0x00000001c5c5c824 */ /* 0x000fe200078e0a06 */
[----:B------:R-:W-:Y:S01]  /*2600*/  IABS R177, R169 ;  /* 0x000000a900b17213 */ /* 0x000fe20000000000 */
[----:B------:R-:W-:Y:S01]  /*2610*/  IMAD.MOV R13, RZ, RZ, -R10 ;  /* 0x000000ffff0d7224 */ /* 0x000fe200078e0a0a */
[----:B------:R-:W-:Y:S01]  /*2620*/  ISETP.GE.AND P4, PT, R178, RZ, PT ;  /* 0x000000ffb200720c */ /* 0x000fe20003f86270 */
[----:B------:R-:W-:Y:S02]  /*2630*/  @!P6 IMAD.IADD R183, R183, 0x1, -R6 ;  /* 0x00000001b7b7e824 */ /* 0x000fe400078e0a06 */
[----:B------:R-:W-:-:S03]  /*2640*/  IMAD.HI.U32 R11, R9, R14, RZ ;  /* 0x0000000e090b7227 */ /* 0x000fc600078e00ff */
[C---:B------:R-:W-:Y:S01]  /*2650*/  ISETP.GT.U32.AND P6, PT, R6.reuse, R183, PT ;  /* 0x000000b70600720c */ /* 0x040fe20003fc4070 */
[C---:B------:R-:W-:Y:S01]  /*2660*/  IMAD R181, R6.reuse, R13, R181 ;  /* 0x0000000d06b57224 */ /* 0x040fe200078e02b5 */
[----:B------:R-:W-:Y:S01]  /*2670*/  IABS R13, R171 ;  /* 0x000000ab000d7213 */ /* 0x000fe20000000000 */
[----:B------:R-:W-:Y:S01]  /*2680*/  @!P5 IMAD.MOV R197, RZ, RZ, -R197 ;  /* 0x000000ffffc5d224 */ /* 0x000fe200078e0ac5 */
[----:B------:R-:W-:Y:S01]  /*2690*/  ISETP.GT.U32.AND P5, PT, R6, R189, PT ;  /* 0x000000bd0600720c */ /* 0x000fe20003fa4070 */
[----:B------:R-:W-:Y:S02]  /*26a0*/  IMAD.MOV R11, RZ, RZ, -R11 ;  /* 0x000000ffff0b7224 */ /* 0x000fe400078e0a0b */
[----:B------:R-:W-:-:S04]  /*26b0*/  IMAD.HI.U32 R10, R9, R24, RZ ;  /* 0x00000018090a7227 */ /* 0x000fc800078e00ff */
[--C-:B------:R-:W-:Y:S01]  /*26c0*/  @!P1 IMAD.IADD R185, R185, 0x1, -R6.reuse ;  /* 0x00000001b9b99824 */ /* 0x100fe200078e0a06 */
[----:B------:R-:W-:Y:S01]  /*26d0*/  ISETP.GE.AND P1, PT, R179, RZ, PT ;  /* 0x000000ffb300720c */ /* 0x000fe20003f26270 */
[----:B------:R-:W-:Y:S01]  /*26e0*/  @!P3 IMAD.MOV R195, RZ, RZ, -R195 ;  /* 0x000000ffffc3b224 */ /* 0x000fe200078e0ac3 */
[C---:B------:R-:W-:Y:S01]  /*26f0*/  ISETP.GT.U32.AND P3, PT, R6.reuse, R187, PT ;  /* 0x000000bb0600720c */ /* 0x040fe20003f64070 */
[----:B------:R-:W-:Y:S01]  /*2700*/  @!P0 IMAD.IADD R191, R191, 0x1, -R6 ;  /* 0x00000001bfbf8824 */ /* 0x000fe200078e0a06 */
[----:B------:R-:W-:Y:S01]  /*2710*/  ISETP.GT.U32.AND P0, PT, R6, R181, PT ;  /* 0x000000b50600720c */ /* 0x000fe20003f04070 */
[----:B------:R-:W-:-:S04]  /*2720*/  IMAD.HI.U32 R12, R9, R177, RZ ;  /* 0x000000b1090c7227 */ /* 0x000fc800078e00ff */
[C---:B------:R-:W-:Y:S01]  /*2730*/  IMAD R179, R6.reuse, R11, R14 ;  /* 0x0000000b06b37224 */ /* 0x040fe200078e020e */
[----:B------:R-:W-:Y:S01]  /*2740*/  IABS R14, R172 ;  /* 0x000000ac000e7213 */ /* 0x000fe20000000000 */
[----:B------:R-:W-:Y:S02]  /*2750*/  IMAD.MOV R11, RZ, RZ, -R10 ;  /* 0x000000ffff0b7224 */ /* 0x000fe400078e0a0a */
[----:B------:R-:W-:Y:S01]  /*2760*/  @!P2 IMAD.MOV R193, RZ, RZ, -R193 ;  /* 0x000000ffffc1a224 */ /* 0x000fe200078e0ac1 */
[C---:B------:R-:W-:Y:S01]  /*2770*/  ISETP.GT.U32.AND P2, PT, R6.reuse, R185, PT ;  /* 0x000000b90600720c */ /* 0x040fe20003f44070 */
[----:B------:R-:W-:Y:S02]  /*2780*/  IMAD.MOV R12, RZ, RZ, -R12 ;  /* 0x000000ffff0c7224 */ /* 0x000fe400078e0a0c */
[C---:B------:R-:W-:Y:S01]  /*2790*/  IMAD R11, R6.reuse, R11, R24 ;  /* 0x0000000b060b7224 */ /* 0x040fe200078e0218 */
[----:B------:R-:W-:Y:S01]  /*27a0*/  IABS R24, R145 ;  /* 0x0000009100187213 */ /* 0x000fe20000000000 */
[----:B------:R-:W-:-:S02]  /*27b0*/  IMAD R177, R6, R12, R177 ;  /* 0x0000000c06b17224 */ /* 0x000fc400078e02b1 */
        /* <DEDUP_REMOVED lines=8> */
[----:B------:R-:W-:-:S04]  /*2840*/  IMAD.HI.U32 R10, R9, R13, RZ ;  /* 0x0000000d090a7227 */ /* 0x000fc800078e00ff */
[----:B------:R-:W-:Y:S01]  /*2850*/  @!P2 IMAD.IADD R185, R185, 0x1, -R6 ;  /* 0x00000001b9b9a824 */ /* 0x000fe200078e0a06 */
[----:B------:R-:W-:Y:S01]  /*2860*/  ISETP.GE.AND P2, PT, R173, RZ, PT ;  /* 0x000000ffad00720c */ /* 0x000fe20003f46270 */
[----:B------:R-:W-:Y:S02]  /*2870*/  IMAD.MOV R10, RZ, RZ, -R10 ;  /* 0x000000ffff0a7224 */ /* 0x000fe400078e0a0a */
[--C-:B------:R-:W-:Y:S01]  /*2880*/  @!P5 IMAD.IADD R179, R179, 0x1, -R6.reuse ;  /* 0x00000001b3b3d824 */ /* 0x100fe200078e0a06 */
[----:B------:R-:W-:Y:S01]  /*2890*/  ISETP.GE.AND P5, PT, R175, RZ, PT ;  /* 0x000000ffaf00720c */ /* 0x000fe20003fa6270 */
[C---:B------:R-:W-:Y:S02]  /*28a0*/  IMAD R173, R6.reuse, R10, R13 ;  /* 0x0000000a06ad7224 */ /* 0x040fe400078e020d */
[----:B------:R-:W-:Y:S01]  /*28b0*/  @!P6 IMAD.IADD R11, R11, 0x1, -R6 ;  /* 0x000000010b0be824 */ /* 0x000fe200078e0a06 */
[----:B------:R-:W-:Y:S01]  /*28c0*/  ISETP.GT.U32.AND P6, PT, R6, R181, PT ;  /* 0x000000b50600720c */ /* 0x000fe20003fc4070 */
[----:B------:R-:W-:-:S04]  /*28d0*/  IMAD.HI.U32 R12, R9, R14, RZ ;  /* 0x0000000e090c7227 */ /* 0x000fc800078e00ff */
[----:B------:R-:W-:Y:S01]  /*28e0*/  @!P3 IMAD.IADD R177, R177, 0x1, -R6 ;  /* 0x00000001b1b1b824 */ /* 0x000fe200078e0a06 */
[----:B------:R-:W-:Y:S01]  /*28f0*/  ISETP.GE.AND P3, PT, R176, RZ, PT ;  /* 0x000000ffb000720c */ /* 0x000fe20003f66270 */
[----:B------:R-:W-:Y:S01]  /*2900*/  @!P1 IMAD.MOV R189, RZ, RZ, -R189 ;  /* 0x000000ffffbd9224 */ /* 0x000fe200078e0abd */
[C---:B------:R-:W-:Y:S01]  /*2910*/  ISETP.GT.U32.AND P1, PT, R6.reuse, R179, PT ;  /* 0x000000b30600720c */ /* 0x040fe20003f24070 */
[----:B------:R-:W-:Y:S01]  /*2920*/  @!P0 IMAD.MOV R185, RZ, RZ, -R185 ;  /* 0x000000ffffb98224 */ /* 0x000fe200078e0ab9 */
[C---:B------:R-:W-:Y:S01]  /*2930*/  ISETP.GT.U32.AND P0, PT, R6.reuse, R173, PT ;  /* 0x000000ad0600720c */ /* 0x040fe20003f04070 */
[----:B------:R-:W-:Y:S01]  /*2940*/  IMAD.MOV R25, RZ, RZ, -R12 ;  /* 0x000000ffff197224 */ /* 0x000fe200078e0a0c */
[----:B------:R-:W-:Y:S01]  /*2950*/  IABS R12, R163 ;  /* 0x000000a3000c7213 */ /* 0x000fe20000000000 */
[----:B------:R-:W-:Y:S01]  /*2960*/  @!P2 IMAD.MOV R187, RZ, RZ, -R187 ;  /* 0x000000ffffbba224 */ /* 0x000fe200078e0abb */
[C---:B------:R-:W-:Y:S01]  /*2970*/  ISETP.GT.U32.AND P2, PT, R6.reuse, R177, PT ;  /* 0x000000b10600720c */ /* 0x040fe20003f44070 */
[C---:B------:R-:W-:Y:S01]  /*2980*/  IMAD R13, R6.reuse, R25, R14 ;  /* 0x00000019060d7224 */ /* 0x040fe200078e020e */
[----:B------:R-:W-:Y:S01]  /*2990*/  IABS R14, R157 ;  /* 0x0000009d000e7213 */ /* 0x000fe20000000000 */
[----:B------:R-:W-:Y:S01]  /*29a0*/  @!P4 IMAD.MOV R191, RZ, RZ, -R191 ;  /* 0x000000ffffbfc224 */ /* 0x000fe200078e0abf */
[C---:B------:R-:W-:Y:S01]  /*29b0*/  ISETP.GT.U32.AND P4, PT, R6.reuse, R11, PT ;  /* 0x0000000b0600720c */ /* 0x040fe20003f84070 */
[----:B------:R-:W-:Y:S01]  /*29c0*/  @!P6 IMAD.IADD R181, R181, 0x1, -R6 ;  /* 0x00000001b5b5e824 */ /* 0x000fe200078e0a06 */
[----:B------:R-:W-:Y:S01]  /*29d0*/  ISETP.GT.U32.AND P6, PT, R6, R13, PT ;  /* 0x0000000d0600720c */ /* 0x000fe20003fc4070 */
[----:B------:R-:W-:Y:S01]  /*29e0*/  IMAD.HI.U32 R10, R9, R12, RZ ;  /* 0x0000000c090a7227 */ /* 0x000fe200078e00ff */
[----:B------:R-:W-:-:S03]  /*29f0*/  IABS R25, R155 ;  /* 0x0000009b00197213 */ /* 0x000fc60000000000 */
[--C-:B------:R-:W-:Y:S01]  /*2a00*/  @!P1 IMAD.IADD R179, R179, 0x1, -R6.reuse ;  /* 0x00000001b3b39824 */ /* 0x100fe200078e0a06 */
[----:B------:R-:W-:Y:S01]  /*2a10*/  ISETP.GE.AND P1, PT, R169, RZ, PT ;  /* 0x000000ffa900720c */ /* 0x000fe20003f26270 */
[----:B------:R-:W-:Y:S01]  /*2a20*/  @!P0 IMAD.IADD R173, R173, 0x1, -R6 ;  /* 0x00000001adad8824 */ /* 0x000fe200078e0a06 */
[----:B------:R-:W-:Y:S01]  /*2a30*/  ISETP.GE.AND P0, PT, R172, RZ, PT ;  /* 0x000000ffac00720c */ /* 0x000fe20003f06270 */
[----:B------:R-:W-:Y:S01]  /*2a40*/  IMAD.MOV R169, RZ, RZ, -R10 ;  /* 0x000000ffffa97224 */ /* 0x000fe200078e0a0a */
[----:B------:R-:W-:Y:S01]  /*2a50*/  IABS R10, R165 ;  /* 0x000000a5000a7213 */ /* 0x000fe20000000000 */
[----:B------:R-:W-:Y:S01]  /*2a60*/  @!P2 IMAD.IADD R177, R177, 0x1, -R6 ;  /* 0x00000001b1b1a824 */ /* 0x000fe200078e0a06 */
[----:B------:R-:W-:Y:S01]  /*2a70*/  ISETP.GE.AND P2, PT, R170, RZ, PT ;  /* 0x000000ffaa00720c */ /* 0x000fe20003f46270 */
[----:B------:R-:W-:Y:S01]  /*2a80*/  @!P3 IMAD.MOV R181, RZ, RZ, -R181 ;  /* 0x000000ffffb5b224 */ /* 0x000fe200078e0ab5 */
[----:B------:R-:W-:Y:S01]  /*2a90*/  ISETP.GT.U32.AND P3, PT, R6, R173, PT ;  /* 0x000000ad0600720c */ /* 0x000fe20003f64070 */
[----:B------:R-:W-:Y:S01]  /*2aa0*/  @!P5 IMAD.MOV R183, RZ, RZ, -R183 ;  /* 0x000000ffffb7d224 */ /* 0x000fe200078e0ab7 */
[----:B------:R-:W-:Y:S01]  /*2ab0*/  ISETP.GE.AND P5, PT, R168, RZ, PT ;  /* 0x000000ffa800720c */ /* 0x000fe20003fa6270 */
[----:B------:R-:W-:-:S02]  /*2ac0*/  IMAD R169, R6, R169, R12 ;  /* 0x000000a906a97224 */ /* 0x000fc400078e020c */
[----:B------:R-:W-:Y:S02]  /*2ad0*/  IMAD.MOV.U32 R12, RZ, RZ, R10 ;  /* 0x000000ffff0c7224 */ /* 0x000fe400078e000a */
[--C-:B------:R-:W-:Y:S01]  /*2ae0*/  @!P4 IMAD.IADD R11, R11, 0x1, -R6.reuse ;  /* 0x000000010b0bc824 */ /* 0x100fe200078e0a06 */
[----:B------:R-:W-:Y:S01]  /*2af0*/  ISETP.GE.AND P4, PT, R171, RZ, PT ;  /* 0x000000ffab00720c */ /* 0x000fe20003f86270 */
[----:B------:R-:W-:Y:S01]  /*2b00*/  @!P6 IMAD.IADD R13, R13, 0x1, -R6 ;  /* 0x000000010d0de824 */ /* 0x000fe200078e0a06 */
[----:B------:R-:W-:Y:S01]  /*2b10*/  ISETP.GT.U32.AND P6, PT, R6, R169, PT ;  /* 0x000000a90600720c */ /* 0x000fe20003fc4070 */
[----:B------:R-:W-:-:S04]  /*2b20*/  IMAD.HI.U32 R10, R9, R12, RZ ;  /* 0x0000000c090a7227 */ /* 0x000fc800078e00ff */
[----:B------:R-:W-:Y:S02]  /*2b30*/  IMAD.MOV.U32 R175, RZ, RZ, R11 ;  /* 0x000000ffffaf7224 */ /* 0x000fe400078e000b */
[----:B------:R-:W-:Y:S01]  /*2b40*/  IMAD.MOV R11, RZ, RZ, -R10 ;  /* 0x000000ffff0b7224 */ /* 0x000fe200078e0a0a */
[----:B------:R-:W-:Y:S01]  /*2b50*/  IABS R10, R161 ;  /* 0x000000a1000a7213 */ /* 0x000fe20000000000 */
[----:B------:R-:W-:Y:S01]  /*2b60*/  @!P2 IMAD.MOV R175, RZ, RZ, -R175 ;  /* 0x000000ffffafa224 */ /* 0x000fe200078e0aaf */
[----:B------:R-:W-:Y:S01]  /*2b70*/  ISETP.GE.AND P2, PT, R165, RZ, PT ;  /* 0x000000ffa500720c */ /* 0x000fe20003f46270 */
[----:B------:R-:W-:Y:S01]  /*2b80*/  @!P3 IMAD.IADD R173, R173, 0x1, -R6 ;  /* 0x00000001adadb824 */ /* 0x000fe200078e0a06 */
[----:B------:R-:W-:Y:S01]  /*2b90*/  IABS R165, R167 ;  /* 0x000000a700a57213 */ /* 0x000fe20000000000 */
[----:B------:R-:W-:Y:S01]  /*2ba0*/  @!P5 IMAD.MOV R179, RZ, RZ, -R179 ;  /* 0x000000ffffb3d224 */ /* 0x000fe200078e0ab3 */
[----:B------:R-:W-:Y:S01]  /*2bb0*/  ISETP.GE.AND P3, PT, R167, RZ, PT ;  /* 0x000000ffa700720c */ /* 0x000fe20003f66270 */
[C---:B------:R-:W-:Y:S01]  /*2bc0*/  IMAD R167, R6.reuse, R11, R12 ;  /* 0x0000000b06a77224 */ /* 0x040fe200078e020c */
[C---:B------:R-:W-:Y:S01]  /*2bd0*/  ISETP.GT.U32.AND P5, PT, R6.reuse, R13, PT ;  /* 0x0000000d0600720c */ /* 0x040fe20003fa4070 */
[----:B------:R-:W-:Y:S01]  /*2be0*/  @!P6 IMAD.IADD R169, R169, 0x1, -R6 ;  /* 0x00000001a9a9e824 */ /* 0x000fe200078e0a06 */
[----:B------:R-:W-:Y:S01]  /*2bf0*/  IABS R12, R151 ;  /* 0x00000097000c7213 */ /* 0x000fe20000000000 */
[----:B------:R-:W-:Y:S01]  /*2c00*/  @!P1 IMAD.MOV R177, RZ, RZ, -R177 ;  /* 0x000000ffffb19224 */ /* 0x000fe200078e0ab1 */
[C---:B------:R-:W-:Y:S01]  /*2c10*/  ISETP.GT.U32.AND P6, PT, R6.reuse, R167, PT ;  /* 0x000000a70600720c */ /* 0x040fe20003fc4070 */
[----:B------:R-:W-:Y:S01]  /*2c20*/  @!P4 IMAD.MOV R173, RZ, RZ, -R173 ;  /* 0x000000ffffadc224 */ /* 0x000fe200078e0aad */
[----:B------:R-:W-:Y:S01]  /*2c30*/  ISETP.GE.AND P1, PT, R163, RZ, PT ;  /* 0x000000ffa300720c */ /* 0x000fe20003f26270 */
[----:B------:R-:W-:Y:S01]  /*2c40*/  IMAD R3, R3, UR5, RZ ;  /* 0x0000000503037c24 */ /* 0x000fe2000f8e02ff */
[----:B------:R-:W-:Y:S01]  /*2c50*/  IABS R163, R8 ;  /* 0x0000000800a37213 */ /* 0x000fe20000000000 */
[----:B------:R-:W-:Y:S01]  /*2c60*/  UIADD3 UR5, UR4, 0x8000, URZ ;  /* 0x0000800004057890 */ /* 0x000fe2000fffe03f */
[----:B------:R-:W-:-:S03]  /*2c70*/  ISETP.GT.U32.AND P4, PT, R6, R169, PT ;  /* 0x000000a90600720c */ /* 0x000fc60003f84070 */
[----:B------:R-:W-:Y:S01]  /*2c80*/  @!P5 IMAD.IADD R13, R13, 0x1, -R6 ;  /* 0x000000010d0dd824 */ /* 0x000fe200078e0a06 */
[----:B------:R-:W-:Y:S01]  /*2c90*/  ISETP.GE.AND P5, PT, R8, RZ, PT ;  /* 0x000000ff0800720c */ /* 0x000fe20003fa6270 */
[----:B------:R-:W-:Y:S01]  /*2ca0*/  IMAD.HI.U32 R8, R9, R165, RZ ;  /* 0x000000a509087227 */ /* 0x000fe200078e00ff */
[----:B------:R-:W-:-:S03]  /*2cb0*/  USHF.R.U32.HI UR5, URZ, 0x4, UR5 ;  /* 0x000000043f057899 */ /* 0x000fc60008011605 */
[----:B------:R-:W-:Y:S01]  /*2cc0*/  @!P6 IMAD.IADD R167, R167, 0x1, -R6 ;  /* 0x00000001a7a7e824 */ /* 0x000fe200078e0a06 */
[----:B------:R-:W-:Y:S01]  /*2cd0*/  USGXT.U32 UR38, UR5, 0xe ;  /* 0x0000000e0526789a */ /* 0x000fe20008000000 */
[----:B------:R-:W-:Y:S02]  /*2ce0*/  IMAD.MOV R8, RZ, RZ, -R8 ;  /* 0x000000ffff087224 */ /* 0x000fe400078e0a08 */
[----:B------:R-:W-:Y:S01]  /*2cf0*/  IMAD.MOV.U32 R171, RZ, RZ, R13 ;  /* 0x000000ffffab7224 */ /* 0x000fe200078e000d */
[C---:B------:R-:W-:Y:S01]  /*2d00*/  ISETP.GT.U32.AND P6, PT, R6.reuse, R167, PT ;  /* 0x000000a70600720c */ /* 0x040fe20003fc4070 */
[----:B------:R-:W-:Y:S02]  /*2d10*/  IMAD R165, R6, R8, R165 ;  /* 0x0000000806a57224 */ /* 0x000fe400078e02a5 */
[----:B------:R-:W-:-:S04]  /*2d20*/  IMAD.HI.U32 R8, R9, R163, RZ ;  /* 0x000000a309087227 */ /* 0x000fc800078e00ff */
[----:B------:R-:W-:Y:S01]  /*2d30*/  @!P0 IMAD.MOV R171, RZ, RZ, -R171 ;  /* 0x000000ffffab8224 */ /* 0x000fe200078e0aab */
[----:B------:R-:W-:Y:S01]  /*2d40*/  ISETP.GE.AND P0, PT, R161, RZ, PT ;  /* 0x000000ffa100720c */ /* 0x000fe20003f06270 */
[----:B------:R-:W-:Y:S02]  /*2d50*/  IMAD.MOV R11, RZ, RZ, -R8 ;  /* 0x000000ffff0b7224 */ /* 0x000fe400078e0a08 */
[----:B------:R-:W-:Y:S02]  /*2d60*/  IMAD.MOV.U32 R161, RZ, RZ, R10 ;  /* 0x000000ffffa17224 */ /* 0x000fe400078e000a */
[----:B------:R-:W-:Y:S02]  /*2d70*/  IMAD R163, R6, R11, R163 ;  /* 0x0000000b06a37224 */ /* 0x000fe400078e02a3 */
[----:B------:R-:W-:-:S04]  /*2d80*/  IMAD.HI.U32 R8, R9, R161, RZ ;  /* 0x000000a109087227 */ /* 0x000fc800078e00ff */
[----:B------:R-:W-:-:S04]  /*2d90*/  IMAD.HI.U32 R10, R9, R14, RZ ;  /* 0x0000000e090a7227 */ /* 0x000fc800078e00ff */
[----:B------:R-:W-:Y:S01]  /*2da0*/  @!P6 IMAD.IADD R167, R167, 0x1, -R6 ;  /* 0x00000001a7a7e824 */ /* 0x000fe200078e0a06 */
[----:B------:R-:W-:Y:S01]  /*2db0*/  ISETP.GT.U32.AND P6, PT, R6, R163, PT ;  /* 0x000000a30600720c */ /* 0x000fe20003fc4070 */
[----:B------:R-:W-:Y:S02]  /*2dc0*/  IMAD.MOV R11, RZ, RZ, -R8 ;  /* 0x000000ffff0b7224 */ /* 0x000fe400078e0a08 */
[----:B------:R-:W-:Y:S01]  /*2dd0*/  IMAD.MOV R13, RZ, RZ, -R10 ;  /* 0x000000ffff0d7224 */ /* 0x000fe200078e0a0a */
[----:B------:R-:W-:Y:S01]  /*2de0*/  IABS R10, R153 ;  /* 0x00000099000a7213 */ /* 0x000fe20000000000 */
[----:B------:R-:W-:-:S04]  /*2df0*/  IMAD.HI.U32 R8, R9, R12, RZ ;  /* 0x0000000c09087227 */ /* 0x000fc800078e00ff */
[C---:B------:R-:W-:Y:S02]  /*2e00*/  IMAD R161, R6.reuse, R11, R161 ;  /* 0x0000000b06a17224 */ /* 0x040fe400078e02a1 */
[----:B------:R-:W-:Y:S01]  /*2e10*/  @!P4 IMAD.IADD R169, R169, 0x1, -R6 ;  /* 0x00000001a9a9c824 */ /* 0x000fe200078e0a06 */
[C---:B------:R-:W-:Y:S01]  /*2e20*/  ISETP.GT.U32.AND P4, PT, R6.reuse, R165, PT ;  /* 0x000000a50600720c */ /* 0x040fe20003f84070 */
[C---:B------:R-:W-:Y:S02]  /*2e30*/  IMAD R14, R6.reuse, R13, R14 ;  /* 0x0000000d060e7224 */ /* 0x040fe400078e020e */
[----:B------:R-:W-:Y:S02]  /*2e40*/  IMAD.MOV R11, RZ, RZ, -R8 ;  /* 0x000000ffff0b7224 */ /* 0x000fe400078e0a08 */
[----:B------:R-:W-:Y:S01]  /*2e50*/  @!P1 IMAD.MOV R169, RZ, RZ, -R169 ;  /* 0x000000ffffa99224 */ /* 0x000fe200078e0aa9 */
[C---:B------:R-:W-:Y:S01]  /*2e60*/  ISETP.GT.U32.AND P1, PT, R6.reuse, R161, PT ;  /* 0x000000a10600720c */ /* 0x040fe20003f24070 */
[----:B------:R-:W-:-:S02]  /*2e70*/  IMAD R11, R6, R11, R12 ;  /* 0x0000000b060b7224 */ /* 0x000fc400078e020c */
[----:B------:R-:W-:Y:S01]  /*2e80*/  @!P2 IMAD.MOV R167, RZ, RZ, -R167 ;  /* 0x000000ffffa7a224 */ /* 0x000fe200078e0aa7 */
[C---:B------:R-:W-:Y:S01]  /*2e90*/  ISETP.GT.U32.AND P2, PT, R6.reuse, R14, PT ;  /* 0x0000000e0600720c */ /* 0x040fe20003f44070 */
[----:B------:R-:W-:Y:S01]  /*2ea0*/  @!P6 IMAD.IADD R163, R163, 0x1, -R6 ;  /* 0x00000001a3a3e824 */ /* 0x000fe200078e0a06 */
[----:B------:R-:W-:Y:S01]  /*2eb0*/  ISETP.GT.U32.AND P6, PT, R6, R11, PT ;  /* 0x0000000b0600720c */ /* 0x000fe20003fc4070 */
[----:B------:R-:W-:Y:S02]  /*2ec0*/  IMAD.MOV.U32 R13, RZ, RZ, R10 ;  /* 0x000000ffff0d7224 */ /* 0x000fe400078e000a */
[----:B------:R-:W-:Y:S02]  /*2ed0*/  @!P4 IMAD.IADD R165, R165, 0x1, -R6 ;  /* 0x00000001a5a5c824 */ /* 0x000fe400078e0a06 */
[----:B------:R-:W-:-:S03]  /*2ee0*/  IMAD.HI.U32 R8, R9, R13, RZ ;  /* 0x0000000d09087227 */ /* 0x000fc600078e00ff */
[C---:B------:R-:W-:Y:S01]  /*2ef0*/  ISETP.GT.U32.AND P4, PT, R6.reuse, R165, PT ;  /* 0x000000a50600720c */ /* 0x040fe20003f84070 */
[--C-:B------:R-:W-:Y:S01]  /*2f00*/  @!P1 IMAD.IADD R161, R161, 0x1, -R6.reuse ;  /* 0x00000001a1a19824 */ /* 0x100fe200078e0a06 */
[----:B------:R-:W-:Y:S01]  /*2f10*/  ISETP.GT.U32.AND P1, PT, R6, R163, PT ;  /* 0x000000a30600720c */ /* 0x000fe20003f24070 */
[----:B------:R-:W-:Y:S02]  /*2f20*/  @!P2 IMAD.IADD R14, R14, 0x1, -R6 ;  /* 0x000000010e0ea824 */ /* 0x000fe400078e0a06 */
[----:B------:R-:W-:Y:S01]  /*2f30*/  IMAD.MOV R8, RZ, RZ, -R8 ;  /* 0x000000ffff087224 */ /* 0x000fe200078e0a08 */
[C---:B------:R-:W-:Y:S01]  /*2f40*/  ISETP.GT.U32.AND P2, PT, R6.reuse, R161, PT ;  /* 0x000000a10600720c */ /* 0x040fe20003f44070 */
[----:B------:R-:W-:Y:S01]  /*2f50*/  @!P6 IMAD.IADD R11, R11, 0x1, -R6 ;  /* 0x000000010b0be824 */ /* 0x000fe200078e0a06 */
[C---:B------:R-:W-:Y:S01]  /*2f60*/  ISETP.GT.U32.AND P6, PT, R6.reuse, R14, PT ;  /* 0x0000000e0600720c */ /* 0x040fe20003fc4070 */
[----:B------:R-:W-:Y:S02]  /*2f70*/  IMAD R13, R6, R8, R13 ;  /* 0x00000008060d7224 */ /* 0x000fe400078e020d */
[----:B------:R-:W-:-:S04]  /*2f80*/  IMAD.HI.U32 R8, R9, R25, RZ ;  /* 0x0000001909087227 */ /* 0x000fc800078e00ff */
[----:B------:R-:W-:Y:S02]  /*2f90*/  IMAD.MOV R8, RZ, RZ, -R8 ;  /* 0x000000ffff087224 */ /* 0x000fe400078e0a08 */
[--C-:B------:R-:W-:Y:S01]  /*2fa0*/  @!P1 IMAD.IADD R163, R163, 0x1, -R6.reuse ;  /* 0x00000001a3a39824 */ /* 0x100fe200078e0a06 */
[C---:B------:R-:W-:Y:S01]  /*2fb0*/  ISETP.GT.U32.AND P1, PT, R6.reuse, R13, PT ;  /* 0x0000000d0600720c */ /* 0x040fe20003f24070 */
[----:B------:R-:W-:Y:S02]  /*2fc0*/  IMAD R25, R6, R8, R25 ;  /* 0x0000000806197224 */ /* 0x000fe400078e0219 */
[--C-:B------:R-:W-:Y:S02]  /*2fd0*/  @!P6 IMAD.IADD R14, R14, 0x1, -R6.reuse ;  /* 0x000000010e0ee824 */ /* 0x100fe400078e0a06 */
[----:B------:R-:W-:Y:S01]  /*2fe0*/  @!P4 IMAD.IADD R165, R165, 0x1, -R6 ;  /* 0x00000001a5a5c824 */ /* 0x000fe200078e0a06 */
[----:B------:R-:W-:Y:S01]  /*2ff0*/  ISETP.GT.U32.AND P6, PT, R6, R25, PT ;  /* 0x000000190600720c */ /* 0x000fe20003fc4070 */
[----:B------:R-:W-:Y:S01]  /*3000*/  IMAD.HI.U32 R10, R9, R27, RZ ;  /* 0x0000001b090a7227 */ /* 0x000fe200078e00ff */
[----:B------:R-:W-:-:S03]  /*3010*/  ISETP.GE.AND P4, PT, R157, RZ, PT ;  /* 0x000000ff9d00720c */ /* 0x000fc60003f86270 */
[----:B------:R-:W-:-:S04]  /*3020*/  IMAD.HI.U32 R12, R9, R29, RZ ;  /* 0x0000001d090c7227 */ /* 0x000fc800078e00ff */
[----:B------:R-:W-:Y:S01]  /*3030*/  @!P1 IMAD.IADD R13, R13, 0x1, -R6 ;  /* 0x000000010d0d9824 */ /* 0x000fe200078e0a06 */
[----:B------:R-:W-:Y:S01]  /*3040*/  ISETP.GE.AND P1, PT, R155, RZ, PT ;  /* 0x000000ff9b00720c */ /* 0x000fe20003f26270 */
[----:B------:R-:W-:Y:S02]  /*3050*/  IMAD.MOV R10, RZ, RZ, -R10 ;  /* 0x000000ffff0a7224 */ /* 0x000fe400078e0a0a */
[----:B------:R-:W-:Y:S01]  /*3060*/  @!P6 IMAD.IADD R25, R25, 0x1, -R6 ;  /* 0x000000011919e824 */ /* 0x000fe200078e0a06 */
[C---:B------:R-:W-:Y:S01]  /*3070*/  ISETP.GT.U32.AND P6, PT, R6.reuse, R13, PT ;  /* 0x0000000d0600720c */ /* 0x040fe20003fc4070 */
[----:B------:R-:W-:Y:S01]  /*3080*/  @!P3 IMAD.MOV R165, RZ, RZ, -R165 ;  /* 0x000000ffffa5b224 */ /* 0x000fe200078e0aa5 */
[----:B------:R-:W-:Y:S01]  /*3090*/  ISETP.GT.U32.AND P3, PT, R6, R11, PT ;  /* 0x0000000b0600720c */ /* 0x000fe20003f64070 */
[----:B------:R-:W-:-:S04]  /*30a0*/  IMAD.HI.U32 R8, R9, R24, RZ ;  /* 0x0000001809087227 */ /* 0x000fc800078e00ff */
[----:B------:R-:W-:Y:S02]  /*30b0*/  IMAD.MOV R12, RZ, RZ, -R12 ;  /* 0x000000ffff0c7224 */ /* 0x000fe400078e0a0c */
[C---:B------:R-:W-:Y:S01]  /*30c0*/  IMAD R27, R6.reuse, R10, R27 ;  /* 0x0000000a061b7224 */ /* 0x040fe200078e021b */
[----:B------:R-:W-:Y:S01]  /*30d0*/  IABS R10, R139 ;  /* 0x0000008b000a7213 */ /* 0x000fe20000000000 */
[----:B------:R-:W-:Y:S01]  /*30e0*/  @!P2 IMAD.IADD R161, R161, 0x1, -R6 ;  /* 0x00000001a1a1a824 */ /* 0x000fe200078e0a06 */
[----:B------:R-:W-:Y:S01]  /*30f0*/  ISETP.GE.AND P2, PT, R151, RZ, PT ;  /* 0x000000ff9700720c */ /* 0x000fe20003f46270 */
[----:B------:R-:W-:Y:S02]  /*3100*/  IMAD.MOV R151, RZ, RZ, -R8 ;  /* 0x000000ffff977224 */ /* 0x000fe400078e0a08 */
[C---:B------:R-:W-:Y:S01]  /*3110*/  IMAD R29, R6.reuse, R12, R29 ;  /* 0x0000000c061d7224 */ /* 0x040fe200078e021d */
[----:B------:R-:W-:Y:S01]  /*3120*/  IABS R12, R141 ;  /* 0x0000008d000c7213 */ /* 0x000fe20000000000 */
[----:B------:R-:W-:Y:S01]  /*3130*/  @!P4 IMAD.MOV R14, RZ, RZ, -R14 ;  /* 0x000000ffff0ec224 */ /* 0x000fe200078e0a0e */
[C---:B------:R-:W-:Y:S01]  /*3140*/  ISETP.GT.U32.AND P4, PT, R6.reuse, R27, PT ;  /* 0x0000001b0600720c */ /* 0x040fe20003f84070 */
[C---:B------:R-:W-:Y:S01]  /*3150*/  IMAD R151, R6.reuse, R151, R24 ;  /* 0x0000009706977224 */ /* 0x040fe200078e0218 */
[----:B------:R-:W-:Y:S01]  /*3160*/  IABS R24, R137 ;  /* 0x0000008900187213 */ /* 0x000fe20000000000 */
[--C-:B------:R-:W-:Y:S01]  /*3170*/  @!P6 IMAD.IADD R13, R13, 0x1, -R6.reuse ;  /* 0x000000010d0de824 */ /* 0x100fe200078e0a06 */
[C---:B------:R-:W-:Y:S01]  /*3180*/  ISETP.GT.U32.AND P6, PT, R6.reuse, R29, PT ;  /* 0x0000001d0600720c */ /* 0x040fe20003fc4070 */
[----:B------:R-:W-:Y:S01]  /*3190*/  @!P0 IMAD.MOV R161, RZ, RZ, -R161 ;  /* 0x000000ffffa18224 */ /* 0x000fe200078e0aa1 */
[C---:B------:R-:W-:Y:S01]  /*31a0*/  ISETP.GT.U32.AND P0, PT, R6.reuse, R25, PT ;  /* 0x000000190600720c */ /* 0x040fe20003f04070 */
[----:B------:R-:W-:Y:S01]  /*31b0*/  @!P5 IMAD.MOV R163, RZ, RZ, -R163 ;  /* 0x000000ffffa3d224 */ /* 0x000fe200078e0aa3 */
[----:B------:R-:W-:Y:S01]  /*31c0*/  ISETP.GT.U32.AND P5, PT, R6, R151, PT ;  /* 0x000000970600720c */ /* 0x000fe20003fa4070 */
[----:B------:R-:W-:Y:S01]  /*31d0*/  @!P3 IMAD.IADD R11, R11, 0x1, -R6 ;  /* 0x000000010b0bb824 */ /* 0x000fe200078e0a06 */
[----:B------:R-:W-:Y:S01]  /*31e0*/  ISETP.GE.AND P3, PT, R153, RZ, PT ;  /* 0x000000ff9900720c */ /* 0x000fe20003f66270 */
[----:B------:R-:W-:-:S04]  /*31f0*/  IMAD.HI.U32 R8, R9, R10, RZ ;  /* 0x0000000a09087227 */ /* 0x000fc800078e00ff */
[----:B------:R-:W-:Y:S02]  /*3200*/  IMAD.MOV.U32 R157, RZ, RZ, R11 ;  /* 0x000000ffff9d7224 */ /* 0x000fe400078e000b */
[----:B------:R-:W-:Y:S02]  /*3210*/  @!P4 IMAD.IADD R27, R27, 0x1, -R6 ;  /* 0x000000011b1bc824 */ /* 0x000fe400078e0a06 */
[----:B------:R-:W-:Y:S01]  /*3220*/  IMAD.MOV.U32 R11, RZ, RZ, R12 ;  /* 0x000000ffff0b7224 */ /* 0x000fe200078e000c */
[----:B------:R-:W-:Y:S01]  /*3230*/  IABS R12, R143 ;  /* 0x0000008f000c7213 */ /* 0x000fe20000000000 */
[----:B------:R-:W-:Y:S01]  /*3240*/  @!P2 IMAD.MOV R157, RZ, RZ, -R157 ;  /* 0x000000ffff9da224 */ /* 0x000fe200078e0a9d */
[----:B------:R-:W-:Y:S01]  /*3250*/  ISETP.GE.AND P2, PT, R145, RZ, PT ;  /* 0x000000ff9100720c */ /* 0x000fe20003f46270 */
[----:B------:R-:W-:Y:S01]  /*3260*/  @!P6 IMAD.IADD R29, R29, 0x1, -R6 ;  /* 0x000000011d1de824 */ /* 0x000fe200078e0a06 */
[----:B------:R-:W-:Y:S01]  /*3270*/  ISETP.GT.U32.AND P6, PT, R6, R27, PT ;  /* 0x0000001b0600720c */ /* 0x000fe20003fc4070 */
[----:B------:R-:W-:-:S02]  /*3280*/  IMAD.MOV R145, RZ, RZ, -R8 ;  /* 0x000000ffff917224 */ /* 0x000fc400078e0a08 */
[----:B------:R-:W-:Y:S01]  /*3290*/  @!P0 IMAD.IADD R25, R25, 0x1, -R6 ;  /* 0x0000000119198824 */ /* 0x000fe200078e0a06 */
[----:B------:R-:W-:Y:S01]  /*32a0*/  ISETP.GE.AND P0, PT, R147, RZ, PT ;  /* 0x000000ff9300720c */ /* 0x000fe20003f06270 */
[----:B------:R-:W-:-:S04]  /*32b0*/  IMAD.HI.U32 R8, R9, R11, RZ ;  /* 0x0000000b09087227 */ /* 0x000fc800078e00ff */
[----:B------:R-:W-:Y:S01]  /*32c0*/  IMAD.MOV.U32 R155, RZ, RZ, R13 ;  /* 0x000000ffff9b7224 */ /* 0x000fe200078e000d */
[----:B------:R-:W-:Y:S01]  /*32d0*/  IABS R13, R135 ;  /* 0x00000087000d7213 */ /* 0x000fe20000000000 */
[----:B------:R-:W-:Y:S01]  /*32e0*/  @!P5 IMAD.IADD R151, R151, 0x1, -R6 ;  /* 0x000000019797d824 */ /* 0x000fe200078e0a06 */
[----:B------:R-:W-:Y:S01]  /*32f0*/  ISETP.GE.AND P5, PT, R149, RZ, PT ;  /* 0x000000ff9500720c */ /* 0x000fe20003fa6270 */
[C---:B------:R-:W-:Y:S02]  /*3300*/  IMAD R145, R6.reuse, R145, R10 ;  /* 0x0000009106917224 */ /* 0x040fe400078e020a */
[----:B------:R-:W-:Y:S01]  /*3310*/  IMAD.MOV R8, RZ, RZ, -R8 ;  /* 0x000000ffff087224 */ /* 0x000fe200078e0a08 */
[C---:B------:R-:W-:Y:S01]  /*3320*/  ISETP.GT.U32.AND P4, PT, R6.reuse, R151, PT ;  /* 0x000000970600720c */ /* 0x040fe20003f84070 */
[----:B------:R-:W-:Y:S01]  /*3330*/  @!P3 IMAD.MOV R155, RZ, RZ, -R155 ;  /* 0x000000ffff9bb224 */ /* 0x000fe200078e0a9b */
[----:B------:R-:W-:Y:S01]  /*3340*/  ISETP.GT.U32.AND P3, PT, R6, R29, PT ;  /* 0x0000001d0600720c */ /* 0x000fe20003f64070 */
[----:B------:R-:W-:-:S02]  /*3350*/  IMAD.MOV.U32 R153, RZ, RZ, R25 ;  /* 0x000000ffff997224 */ /* 0x000fc400078e0019 */
[C---:B------:R-:W-:Y:S02]  /*3360*/  IMAD R11, R6.reuse, R8, R11 ;  /* 0x00000008060b7224 */ /* 0x040fe400078e020b */
[----:B------:R-:W-:Y:S01]  /*3370*/  @!P1 IMAD.MOV R153, RZ, RZ, -R153 ;  /* 0x000000ffff999224 */ /* 0x000fe200078e0a99 */
[C---:B------:R-:W-:Y:S01]  /*3380*/  ISETP.GT.U32.AND P1, PT, R6.reuse, R145, PT ;  /* 0x000000910600720c */ /* 0x040fe20003f24070 */
[----:B------:R-:W-:Y:S01]  /*3390*/  @!P6 IMAD.IADD R27, R27, 0x1, -R6 ;  /* 0x000000011b1be824 */ /* 0x000fe200078e0a06 */
[----:B------:R-:W-:Y:S01]  /*33a0*/  ISETP.GT.U32.AND P6, PT, R6, R11, PT ;  /* 0x0000000b0600720c */ /* 0x000fe20003fc4070 */
[----:B------:R-:W-:-:S04]  /*33b0*/  IMAD.HI.U32 R10, R9, R13, RZ ;  /* 0x0000000d090a7227 */ /* 0x000fc800078e00ff */
[----:B------:R-:W-:Y:S01]  /*33c0*/  @!P3 IMAD.IADD R29, R29, 0x1, -R6 ;  /* 0x000000011d1db824 */ /* 0x000fe200078e0a06 */
[----:B------:R-:W-:Y:S01]  /*33d0*/  ISETP.GE.AND P3, PT, R141, RZ, PT ;  /* 0x000000ff8d00720c */ /* 0x000fe20003f66270 */
[----:B------:R-:W-:Y:S02]  /*33e0*/  IMAD.MOV R10, RZ, RZ, -R10 ;  /* 0x000000ffff0a7224 */ /* 0x000fe400078e0a0a */
[--C-:B------:R-:W-:Y:S01]  /*33f0*/  @!P4 IMAD.IADD R151, R151, 0x1, -R6.reuse ;  /* 0x000000019797c824 */ /* 0x100fe200078e0a06 */
[----:B------:R-:W-:Y:S01]  /*3400*/  ISETP.GE.AND P4, PT, R139, RZ, PT ;  /* 0x000000ff8b00720c */ /* 0x000fe20003f86270 */
[----:B------:R-:W-:Y:S01]  /*3410*/  @!P1 IMAD.IADD R145, R145, 0x1, -R6 ;  /* 0x0000000191919824 */ /* 0x000fe200078e0a06 */
[----:B------:R-:W-:Y:S01]  /*3420*/  ISETP.GE.AND P1, PT, R143, RZ, PT ;  /* 0x000000ff8f00720c */ /* 0x000fe20003f26270 */
[----:B------:R-:W-:Y:S01]  /*3430*/  IMAD R139, R6, R10, R13 ;  /* 0x0000000a068b7224 */ /* 0x000fe200078e020d */
[----:B------:R-:W-:Y:S01]  /*3440*/  IABS R10, R131 ;  /* 0x00000083000a7213 */ /* 0x000fe20000000000 */
[----:B------:R-:W-:Y:S01]  /*3450*/  IMAD.MOV.U32 R147, RZ, RZ, R29 ;  /* 0x000000ffff937224 */ /* 0x000fe200078e001d */
[----:B------:R-:W-:Y:S01]  /*3460*/  IABS R29, R107 ;  /* 0x0000006b001d7213 */ /* 0x000fe20000000000 */
[----:B------:R-:W-:-:S04]  /*3470*/  IMAD.HI.U32 R8, R9, R12, RZ ;  /* 0x0000000c09087227 */ /* 0x000fc800078e00ff */
[----:B------:R-:W-:Y:S01]  /*3480*/  @!P6 IMAD.IADD R11, R11, 0x1, -R6 ;  /* 0x000000010b0be824 */ /* 0x000fe200078e0a06 */
[C---:B------:R-:W-:Y:S01]  /*3490*/  ISETP.GT.U32.AND P6, PT, R6.reuse, R145, PT ;  /* 0x000000910600720c */ /* 0x040fe20003fc4070 */
[----:B------:R-:W-:Y:S02]  /*34a0*/  IMAD.MOV.U32 R149, RZ, RZ, R27 ;  /* 0x000000ffff957224 */ /* 0x000fe400078e001b */
[----:B------:R-:W-:Y:S01]  /*34b0*/  @!P5 IMAD.MOV R147, RZ, RZ, -R147 ;  /* 0x000000ffff93d224 */ /* 0x000fe200078e0a93 */
[C---:B------:R-:W-:Y:S01]  /*34c0*/  ISETP.GT.U32.AND P5, PT, R6.reuse, R139, PT ;  /* 0x0000008b0600720c */ /* 0x040fe20003fa4070 */
[----:B------:R-:W-:Y:S02]  /*34d0*/  IMAD.MOV R141, RZ, RZ, -R8 ;  /* 0x000000ffff8d7224 */ /* 0x000fe400078e0a08 */
[----:B------:R-:W-:Y:S01]  /*34e0*/  @!P0 IMAD.MOV R149, RZ, RZ, -R149 ;  /* 0x000000ffff958224 */ /* 0x000fe200078e0a95 */
[----:B------:R-:W-:Y:S01]  /*34f0*/  ISETP.GT.U32.AND P0, PT, R6, R11, PT ;  /* 0x0000000b0600720c */ /* 0x000fe20003f04070 */
[----:B------:R-:W-:-:S04]  /*3500*/  IMAD.HI.U32 R8, R9, R24, RZ ;  /* 0x0000001809087227 */ /* 0x000fc800078e00ff */
[C---:B------:R-:W-:Y:S01]  /*3510*/  IMAD R141, R6.reuse, R141, R12 ;  /* 0x0000008d068d7224 */ /* 0x040fe200078e020c */
[----:B------:R-:W-:Y:S01]  /*3520*/  IABS R12, R133 ;  /* 0x00000085000c7213 */ /* 0x000fe20000000000 */
[----:B------:R-:W-:Y:S02]  /*3530*/  IMAD.MOV R13, RZ, RZ, -R8 ;  /* 0x000000ffff0d7224 */ /* 0x000fe400078e0a08 */
[----:B------:R-:W-:Y:S01]  /*3540*/  @!P2 IMAD.MOV R151, RZ, RZ, -R151 ;  /* 0x000000ffff97a224 */ /* 0x000fe200078e0a97 */
[C---:B------:R-:W-:Y:S01]  /*3550*/  ISETP.GT.U32.AND P2, PT, R6.reuse, R141, PT ;  /* 0x0000008d0600720c */ /* 0x040fe20003f44070 */
[----:B------:R-:W-:Y:S01]  /*3560*/  IMAD R13, R6, R13, R24 ;  /* 0x0000000d060d7224 */ /* 0x000fe200078e0218 */
[----:B------:R-:W-:Y:S01]  /*3570*/  IABS R24, R127 ;  /* 0x0000007f00187213 */ /* 0x000fe20000000000 */
[--C-:B------:R-:W-:Y:S01]  /*3580*/  @!P6 IMAD.IADD R145, R145, 0x1, -R6.reuse ;  /* 0x000000019191e824 */ /* 0x100fe200078e0a06 */
[----:B------:R-:W-:Y:S01]  /*3590*/  ISETP.GE.AND P6, PT, R135, RZ, PT ;  /* 0x000000ff8700720c */ /* 0x000fe20003fc6270 */
[----:B------:R-:W-:-:S02]  /*35a0*/  @!P5 IMAD.IADD R139, R139, 0x1, -R6 ;  /* 0x000000018b8bd824 */ /* 0x000fc400078e0a06 */
[----:B------:R-:W-:-:S04]  /*35b0*/  IMAD.HI.U32 R8, R9, R10, RZ ;  /* 0x0000000a09087227 */ /* 0x000fc800078e00ff */
[----:B------:R-:W-:Y:S01]  /*35c0*/  @!P0 IMAD.IADD R11, R11, 0x1, -R6 ;  /* 0x000000010b0b8824 */ /* 0x000fe200078e0a06 */
[C---:B------:R-:W-:Y:S01]  /*35d0*/  ISETP.GT.U32.AND P0, PT, R6.reuse, R13, PT ;  /* 0x0000000d0600720c */ /* 0x040fe20003f04070 */
[----:B------:R-:W-:Y:S01]  /*35e0*/  @!P4 IMAD.MOV R145, RZ, RZ, -R145 ;  /* 0x000000ffff91c224 */ /* 0x000fe200078e0a91 */
[----:B------:R-:W-:Y:S01]  /*35f0*/  ISETP.GT.U32.AND P4, PT, R6, R139, PT ;  /* 0x0000008b0600720c */ /* 0x000fe20003f84070 */
[----:B------:R-:W-:Y:S02]  /*3600*/  IMAD.MOV R135, RZ, RZ, -R8 ;  /* 0x000000ffff877224 */ /* 0x000fe400078e0a08 */
[----:B------:R-:W-:-:S04]  /*3610*/  IMAD.HI.U32 R8, R9, R12, RZ ;  /* 0x0000000c09087227 */ /* 0x000fc800078e00ff */
[----:B------:R-:W-:Y:S02]  /*3620*/  IMAD.MOV R25, RZ, RZ, -R8 ;  /* 0x000000ffff197224 */ /* 0x000fe400078e0a08 */
[----:B------:R-:W-:Y:S01]  /*3630*/  @!P2 IMAD.IADD R141, R141, 0x1, -R6 ;  /* 0x000000018d8da824 */ /* 0x000fe200078e0a06 */
[----:B------:R-:W-:Y:S01]  /*3640*/  ISETP.GE.AND P2, PT, R137, RZ, PT ;  /* 0x000000ff8900720c */ /* 0x000fe20003f46270 */
[----:B------:R-:W-:Y:S02]  /*3650*/  IMAD.MOV.U32 R143, RZ, RZ, R11 ;  /* 0x000000ffff8f7224 */ /* 0x000fe400078e000b */
[C---:B------:R-:W-:Y:S01]  /*3660*/  IMAD R11, R6.reuse, R25, R12 ;  /* 0x00000019060b7224 */ /* 0x040fe200078e020c */
[C---:B------:R-:W-:Y:S01]  /*3670*/  ISETP.GT.U32.AND P5, PT, R6.reuse, R141, PT ;  /* 0x0000008d0600720c */ /* 0x040fe20003fa4070 */
[----:B------:R-:W-:Y:S02]  /*3680*/  IMAD R135, R6, R135, R10 ;  /* 0x0000008706877224 */ /* 0x000fe400078e020a */
[----:B------:R-:W-:-:S02]  /*3690*/  @!P0 IMAD.IADD R13, R13, 0x1, -R6 ;  /* 0x000000010d0d8824 */ /* 0x000fc400078e0a06 */
[----:B------:R-:W-:Y:S01]  /*36a0*/  @!P4 IMAD.IADD R139, R139, 0x1, -R6 ;  /* 0x000000018b8bc824 */ /* 0x000fe200078e0a06 */
[C---:B------:R-:W-:Y:S01]  /*36b0*/  ISETP.GT.U32.AND P4, PT, R6.reuse, R11, PT ;  /* 0x0000000b0600720c */ /* 0x040fe20003f84070 */
[----:B------:R-:W-:Y:S01]  /*36c0*/  IMAD.MOV.U32 R10, RZ, RZ, R24 ;  /* 0x000000ffff0a7224 */ /* 0x000fe200078e0018 */
[C---:B------:R-:W-:Y:S01]  /*36d0*/  ISETP.GT.U32.AND P0, PT, R6.reuse, R13, PT ;  /* 0x0000000d0600720c */ /* 0x040fe20003f04070 */
[----:B------:R-:W-:Y:S01]  /*36e0*/  @!P3 IMAD.MOV R143, RZ, RZ, -R143 ;  /* 0x000000ffff8fb224 */ /* 0x000fe200078e0a8f */
[----:B------:R-:W-:Y:S01]  /*36f0*/  ISETP.GT.U32.AND P3, PT, R6, R135, PT ;  /* 0x000000870600720c */ /* 0x000fe20003f64070 */
[----:B------:R-:W-:Y:S01]  /*3700*/  IMAD.HI.U32 R8, R9, R10, RZ ;  /* 0x0000000a09087227 */ /* 0x000fe200078e00ff */
[----:B------:R-:W-:-:S03]  /*3710*/  IABS R24, R129 ;  /* 0x0000008100187213 */ /* 0x000fc60000000000 */
[----:B------:R-:W-:Y:S02]  /*3720*/  IMAD.MOV R25, RZ, RZ, -R8 ;  /* 0x000000ffff197224 */ /* 0x000fe400078e0a08 */
[----:B------:R-:W-:Y:S01]  /*3730*/  IMAD.MOV.U32 R12, RZ, RZ, R24 ;  /* 0x000000ffff0c7224 */ /* 0x000fe200078e0018 */
[----:B------:R-:W-:Y:S01]  /*3740*/  IABS R24, R113 ;  /* 0x0000007100187213 */ /* 0x000fe20000000000 */
[----:B------:R-:W-:Y:S01]  /*3750*/  @!P5 IMAD.IADD R141, R141, 0x1, -R6 ;  /* 0x000000018d8dd824 */ /* 0x000fe200078e0a06 */
[----:B------:R-:W-:Y:S01]  /*3760*/  ISETP.GE.AND P5, PT, R131, RZ, PT ;  /* 0x000000ff8300720c */ /* 0x000fe20003fa6270 */
[----:B------:R-:W-:Y:S01]  /*3770*/  IMAD R131, R6, R25, R10 ;  /* 0x0000001906837224 */ /* 0x000fe200078e020a */
[----:B------:R-:W-:Y:S01]  /*3780*/  IABS R10, R123 ;  /* 0x0000007b000a7213 */ /* 0x000fe20000000000 */
[----:B------:R-:W-:Y:S02]  /*3790*/  @!P4 IMAD.IADD R11, R11, 0x1, -R6 ;  /* 0x000000010b0bc824 */ /* 0x000fe400078e0a06 */
[----:B------:R-:W-:-:S03]  /*37a0*/  IMAD.HI.U32 R8, R9, R12, RZ ;  /* 0x0000000c09087227 */ /* 0x000fc600078e00ff */
[C---:B------:R-:W-:Y:S01]  /*37b0*/  ISETP.GT.U32.AND P4, PT, R6.reuse, R11, PT ;  /* 0x0000000b0600720c */ /* 0x040fe20003f84070 */
[--C-:B------:R-:W-:Y:S01]  /*37c0*/  @!P0 IMAD.IADD R13, R13, 0x1, -R6.reuse ;  /* 0x000000010d0d8824 */ /* 0x100fe200078e0a06 */
[----:B------:R-:W-:Y:S01]  /*37d0*/  ISETP.GE.AND P0, PT, R133, RZ, PT ;  /* 0x000000ff8500720c */ /* 0x000fe20003f06270 */
[----:B------:R-:W-:Y:S01]  /*37e0*/  @!P3 IMAD.IADD R135, R135, 0x1, -R6 ;  /* 0x000000018787b824 */ /* 0x000fe200078e0a06 */
[----:B------:R-:W-:Y:S01]  /*37f0*/  ISETP.GT.U32.AND P3, PT, R6, R131, PT ;  /* 0x000000830600720c */ /* 0x000fe20003f64070 */
[----:B------:R-:W-:Y:S02]  /*3800*/  IMAD.MOV R25, RZ, RZ, -R8 ;  /* 0x000000ffff197224 */ /* 0x000fe400078e0a08 */
[----:B------:R-:W-:-:S04]  /*3810*/  IMAD.HI.U32 R8, R9, R10, RZ ;  /* 0x0000000a09087227 */ /* 0x000fc800078e00ff */
[----:B------:R-:W-:Y:S01]  /*3820*/  IMAD.MOV.U32 R137, RZ, RZ, R13 ;  /* 0x000000ffff897224 */ /* 0x000fe200078e000d */
[----:B------:R-:W-:Y:S01]  /*3830*/  IABS R13, R111 ;  /* 0x0000006f000d7213 */ /* 0x000fe20000000000 */
[C---:B------:R-:W-:Y:S01]  /*3840*/  IMAD R25, R6.reuse, R25, R12 ;  /* 0x0000001906197224 */ /* 0x040fe200078e020c */
[----:B------:R-:W-:Y:S01]  /*3850*/  IABS R12, R121 ;  /* 0x00000079000c7213 */ /* 0x000fe20000000000 */
[----:B------:R-:W-:Y:S02]  /*3860*/  IMAD.MOV R27, RZ, RZ, -R8 ;  /* 0x000000ffff1b7224 */ /* 0x000fe400078e0a08 */
[----:B------:R-:W-:Y:S01]  /*3870*/  @!P2 IMAD.MOV R137, RZ, RZ, -R137 ;  /* 0x000000ffff89a224 */ /* 0x000fe200078e0a89 */
[----:B------:R-:W-:Y:S01]  /*3880*/  ISETP.GE.AND P2, PT, R127, RZ, PT ;  /* 0x000000ff7f00720c */ /* 0x000fe20003f46270 */
[----:B------:R-:W-:Y:S01]  /*3890*/  @!P1 IMAD.MOV R141, RZ, RZ, -R141 ;  /* 0x000000ffff8d9224 */ /* 0x000fe200078e0a8d */
[C---:B------:R-:W-:Y:S01]  /*38a0*/  ISETP.GT.U32.AND P1, PT, R6.reuse, R135, PT ;  /* 0x000000870600720c */ /* 0x040fe20003f24070 */
[----:B------:R-:W-:Y:S01]  /*38b0*/  @!P6 IMAD.MOV R139, RZ, RZ, -R139 ;  /* 0x000000ffff8be224 */ /* 0x000fe200078e0a8b */
[C---:B------:R-:W-:Y:S01]  /*38c0*/  ISETP.GT.U32.AND P6, PT, R6.reuse, R25, PT ;  /* 0x000000190600720c */ /* 0x040fe20003fc4070 */
[C---:B------:R-:W-:Y:S01]  /*38d0*/  IMAD R127, R6.reuse, R27, R10 ;  /* 0x0000001b067f7224 */ /* 0x040fe200078e020a */
[----:B------:R-:W-:Y:S01]  /*38e0*/  IABS R10, R125 ;  /* 0x0000007d000a7213 */ /* 0x000fe20000000000 */
[--C-:B------:R-:W-:Y:S01]  /*38f0*/  @!P3 IMAD.IADD R131, R131, 0x1, -R6.reuse ;  /* 0x000000018383b824 */ /* 0x100fe200078e0a06 */
[----:B------:R-:W-:Y:S01]  /*3900*/  IABS R27, R105 ;  /* 0x00000069001b7213 */ /* 0x000fe20000000000 */
[----:B------:R-:W-:Y:S01]  /*3910*/  @!P4 IMAD.IADD R11, R11, 0x1, -R6 ;  /* 0x000000010b0bc824 */ /* 0x000fe200078e0a06 */
[C---:B------:R-:W-:Y:S01]  /*3920*/  ISETP.GT.U32.AND P4, PT, R6.reuse, R127, PT ;  /* 0x0000007f0600720c */ /* 0x040fe20003f84070 */
[----:B------:R-:W-:Y:S01]  /*3930*/  IMAD.HI.U32 R8, R9, R10, RZ ;  /* 0x0000000a09087227 */ /* 0x000fe200078e00ff */
[----:B------:R-:W-:-:S03]  /*3940*/  ISETP.GT.U32.AND P3, PT, R6, R131, PT ;  /* 0x000000830600720c */ /* 0x000fc60003f64070 */
[--C-:B------:R-:W-:Y:S01]  /*3950*/  @!P1 IMAD.IADD R135, R135, 0x1, -R6.reuse ;  /* 0x0000000187879824 */ /* 0x100fe200078e0a06 */
[----:B------:R-:W-:Y:S01]  /*3960*/  ISETP.GE.AND P1, PT, R129, RZ, PT ;  /* 0x000000ff8100720c */ /* 0x000fe20003f26270 */
[--C-:B------:R-:W-:Y:S01]  /*3970*/  @!P6 IMAD.IADD R25, R25, 0x1, -R6.reuse ;  /* 0x000000011919e824 */ /* 0x100fe200078e0a06 */
[----:B------:R-:W-:Y:S01]  /*3980*/  ISETP.GE.AND P6, PT, R123, RZ, PT ;  /* 0x000000ff7b00720c */ /* 0x000fe20003fc6270 */
[----:B------:R-:W-:Y:S02]  /*3990*/  @!P5 IMAD.MOV R135, RZ, RZ, -R135 ;  /* 0x000000ffff87d224 */ /* 0x000fe400078e0a87 */
[----:B------:R-:W-:Y:S01]  /*39a0*/  IMAD.MOV.U32 R133, RZ, RZ, R11 ;  /* 0x000000ffff857224 */ /* 0x000fe200078e000b */
[C---:B------:R-:W-:Y:S01]  /*39b0*/  ISETP.GT.U32.AND P5, PT, R6.reuse, R25, PT ;  /* 0x000000190600720c */ /* 0x040fe20003fa4070 */
[--C-:B------:R-:W-:Y:S01]  /*39c0*/  @!P4 IMAD.IADD R127, R127, 0x1, -R6.reuse ;  /* 0x000000017f7fc824 */ /* 0x100fe200078e0a06 */
[----:B------:R-:W-:Y:S01]  /*39d0*/  ISETP.GE.AND P4, PT, R121, RZ, PT ;  /* 0x000000ff7900720c */ /* 0x000fe20003f86270 */
[----:B------:R-:W-:Y:S01]  /*39e0*/  @!P3 IMAD.IADD R131, R131, 0x1, -R6 ;  /* 0x000000018383b824 */ /* 0x000fe200078e0a06 */
[----:B------:R-:W-:Y:S01]  /*39f0*/  ISETP.GE.AND P3, PT, R125, RZ, PT ;  /* 0x000000ff7d00720c */ /* 0x000fe20003f66270 */
[----:B------:R-:W-:Y:S01]  /*3a00*/  @!P0 IMAD.MOV R133, RZ, RZ, -R133 ;  /* 0x000000ffff858224 */ /* 0x000fe200078e0a85 */
[----:B------:R-:W-:Y:S01]  /*3a10*/  ISETP.GT.U32.AND P0, PT, R6, R127, PT ;  /* 0x0000007f0600720c */ /* 0x000fe20003f04070 */
[----:B------:R-:W-:Y:S01]  /*3a20*/  IMAD.MOV.U32 R123, RZ, RZ, R12 ;  /* 0x000000ffff7b7224 */ /* 0x000fe200078e000c */
[----:B------:R-:W-:Y:S01]  /*3a30*/  IABS R121, R119 ;  /* 0x0000007700797213 */ /* 0x000fe20000000000 */
[----:B------:R-:W-:Y:S01]  /*3a40*/  IMAD.MOV R125, RZ, RZ, -R8 ;  /* 0x000000ffff7d7224 */ /* 0x000fe200078e0a08 */
[----:B------:R-:W-:Y:S01]  /*3a50*/  IABS R12, R117 ;  /* 0x00000075000c7213 */ /* 0x000fe20000000000 */
[----:B------:R-:W-:-:S04]  /*3a60*/  IMAD.HI.U32 R8, R9, R123, RZ ;  /* 0x0000007b09087227 */ /* 0x000fc800078e00ff */
[C---:B------:R-:W-:Y:S01]  /*3a70*/  IMAD R125, R6.reuse, R125, R10 ;  /* 0x0000007d067d7224 */ /* 0x040fe200078e020a */
[----:B------:R-:W-:Y:S01]  /*3a80*/  IABS R10, R7 ;  /* 0x00000007000a7213 */ /* 0x000fe20000000000 */
[----:B------:R-:W-:Y:S02]  /*3a90*/  IMAD.MOV R8, RZ, RZ, -R8 ;  /* 0x000000ffff087224 */ /* 0x000fe400078e0a08 */
[--C-:B------:R-:W-:Y:S01]  /*3aa0*/  @!P5 IMAD.IADD R25, R25, 0x1, -R6.reuse ;  /* 0x000000011919d824 */ /* 0x100fe200078e0a06 */
[C---:B------:R-:W-:Y:S01]  /*3ab0*/  ISETP.GT.U32.AND P5, PT, R6.reuse, R125, PT ;  /* 0x0000007d0600720c */ /* 0x040fe20003fa4070 */
[C---:B------:R-:W-:Y:S02]  /*3ac0*/  IMAD R123, R6.reuse, R8, R123 ;  /* 0x00000008067b7224 */ /* 0x040fe400078e027b */
[--C-:B------:R-:W-:Y:S01]  /*3ad0*/  @!P0 IMAD.IADD R127, R127, 0x1, -R6.reuse ;  /* 0x000000017f7f8824 */ /* 0x100fe200078e0a06 */
[----:B------:R-:W-:Y:S01]  /*3ae0*/  ISETP.GE.AND P0, PT, R7, RZ, PT ;  /* 0x000000ff0700720c */ /* 0x000fe20003f06270 */
[----:B------:R-:W-:Y:S01]  /*3af0*/  IMAD.MOV.U32 R129, RZ, RZ, R25 ;  /* 0x000000ffff817224 */ /* 0x000fe200078e0019 */
[----:B------:R-:W-:Y:S01]  /*3b00*/  IABS R25, R115 ;  /* 0x0000007300197213 */ /* 0x000fe20000000000 */
[----:B------:R-:W-:Y:S01]  /*3b10*/  @!P6 IMAD.MOV R127, RZ, RZ, -R127 ;  /* 0x000000ffff7fe224 */ /* 0x000fe200078e0a7f */
[----:B------:R-:W-:Y:S01]  /*3b20*/  ISETP.GT.U32.AND P6, PT, R6, R123, PT ;  /* 0x0000007b0600720c */ /* 0x000fe20003fc4070 */
[----:B------:R-:W-:Y:S01]  /*3b30*/  @!P2 IMAD.MOV R131, RZ, RZ, -R131 ;  /* 0x000000ffff83a224 */ /* 0x000fe200078e0a83 */
[----:B------:R-:W-:Y:S01]  /*3b40*/  ISETP.GE.AND P2, PT, R119, RZ, PT ;  /* 0x000000ff7700720c */ /* 0x000fe20003f46270 */
[----:B------:R-:W-:Y:S01]  /*3b50*/  @!P1 IMAD.MOV R129, RZ, RZ, -R129 ;  /* 0x000000ffff819224 */ /* 0x000fe200078e0a81 */
[----:B------:R-:W-:Y:S01]  /*3b60*/  ISETP.GE.AND P1, PT, R5, RZ, PT ;  /* 0x000000ff0500720c */ /* 0x000fe20003f26270 */
[----:B------:R-:W-:Y:S01]  /*3b70*/  @!P5 IMAD.IADD R125, R125, 0x1, -R6 ;  /* 0x000000017d7dd824 */ /* 0x000fe200078e0a06 */
[----:B------:R-:W-:Y:S01]  /*3b80*/  IABS R119, R5 ;  /* 0x0000000500777213 */ /* 0x000fe20000000000 */
[----:B------:R-:W-:-:S03]  /*3b90*/  IMAD.HI.U32 R5, R9, R121, RZ ;  /* 0x0000007909057227 */ /* 0x000fc600078e00ff */
[----:B------:R-:W-:Y:S01]  /*3ba0*/  ISETP.GT.U32.AND P5, PT, R6, R125, PT ;  /* 0x0000007d0600720c */ /* 0x000fe20003fa4070 */
[----:B------:R-:W-:Y:S02]  /*3bb0*/  IMAD.MOV R7, RZ, RZ, -R5 ;  /* 0x000000ffff077224 */ /* 0x000fe400078e0a05 */
[----:B------:R-:W-:Y:S02]  /*3bc0*/  @!P6 IMAD.IADD R123, R123, 0x1, -R6 ;  /* 0x000000017b7be824 */ /* 0x000fe400078e0a06 */
[----:B------:R-:W-:-:S03]  /*3bd0*/  IMAD.HI.U32 R5, R9, R119, RZ ;  /* 0x0000007709057227 */ /* 0x000fc600078e00ff */
[C---:B------:R-:W-:Y:S01]  /*3be0*/  ISETP.GT.U32.AND P6, PT, R6.reuse, R123, PT ;  /* 0x0000007b0600720c */ /* 0x040fe20003fc4070 */
[----:B------:R-:W-:Y:S02]  /*3bf0*/  IMAD R121, R6, R7, R121 ;  /* 0x0000000706797224 */ /* 0x000fe400078e0279 */
[----:B------:R-:W-:-:S04]  /*3c00*/  IMAD.HI.U32 R7, R9, R10, RZ ;  /* 0x0000000a09077227 */ /* 0x000fc800078e00ff */
[----:B------:R-:W-:Y:S02]  /*3c10*/  IMAD.MOV R5, RZ, RZ, -R5 ;  /* 0x000000ffff057224 */ /* 0x000fe400078e0a05 */
[----:B------:R-:W-:Y:S01]  /*3c20*/  @!P5 IMAD.IADD R125, R125, 0x1, -R6 ;  /* 0x000000017d7dd824 */ /* 0x000fe200078e0a06 */
[C---:B------:R-:W-:Y:S01]  /*3c30*/  ISETP.GT.U32.AND P5, PT, R6.reuse, R121, PT ;  /* 0x000000790600720c */ /* 0x040fe20003fa4070 */
[----:B------:R-:W-:Y:S02]  /*3c40*/  IMAD.MOV R11, RZ, RZ, -R7 ;  /* 0x000000ffff0b7224 */ /* 0x000fe400078e0a07 */
[C---:B------:R-:W-:Y:S02]  /*3c50*/  IMAD R119, R6.reuse, R5, R119 ;  /* 0x0000000506777224 */ /* 0x040fe400078e0277 */
[C---:B------:R-:W-:Y:S02]  /*3c60*/  IMAD R5, R6.reuse, R11, R10 ;  /* 0x0000000b06057224 */ /* 0x040fe400078e020a */
[----:B------:R-:W-:Y:S01]  /*3c70*/  @!P6 IMAD.IADD R123, R123, 0x1, -R6 ;  /* 0x000000017b7be824 */ /* 0x000fe200078e0a06 */
[----:B------:R-:W-:Y:S01]  /*3c80*/  ISETP.GT.U32.AND P6, PT, R6, R119, PT ;  /* 0x000000770600720c */ /* 0x000fe20003fc4070 */
[----:B------:R-:W-:-:S04]  /*3c90*/  IMAD.HI.U32 R7, R9, R12, RZ ;  /* 0x0000000c09077227 */ /* 0x000fc800078e00ff */
[----:B------:R-:W-:-:S04]  /*3ca0*/  IMAD.HI.U32 R8, R9, R13, RZ ;  /* 0x0000000d09087227 */ /* 0x000fc800078e00ff */
[----:B------:R-:W-:Y:S01]  /*3cb0*/  @!P3 IMAD.MOV R125, RZ, RZ, -R125 ;  /* 0x000000ffff7db224 */ /* 0x000fe200078e0a7d */
[C---:B------:R-:W-:Y:S01]  /*3cc0*/  ISETP.GT.U32.AND P3, PT, R6.reuse, R5, PT ;  /* 0x000000050600720c */ /* 0x040fe20003f64070 */
[----:B------:R-:W-:Y:S02]  /*3cd0*/  IMAD.MOV R7, RZ, RZ, -R7 ;  /* 0x000000ffff077224 */ /* 0x000fe400078e0a07 */
[----:B------:R-:W-:Y:S02]  /*3ce0*/  IMAD.MOV R8, RZ, RZ, -R8 ;  /* 0x000000ffff087224 */ /* 0x000fe400078e0a08 */
[----:B------:R-:W-:Y:S02]  /*3cf0*/  @!P5 IMAD.IADD R121, R121, 0x1, -R6 ;  /* 0x000000017979d824 */ /* 0x000fe400078e0a06 */
[C---:B------:R-:W-:Y:S02]  /*3d00*/  IMAD R7, R6.reuse, R7, R12 ;  /* 0x0000000706077224 */ /* 0x040fe400078e020c */
[C---:B------:R-:W-:Y:S01]  /*3d10*/  IMAD R11, R6.reuse, R8, R13 ;  /* 0x00000008060b7224 */ /* 0x040fe200078e020d */
[C---:B------:R-:W-:Y:S01]  /*3d20*/  ISETP.GT.U32.AND P5, PT, R6.reuse, R121, PT ;  /* 0x000000790600720c */ /* 0x040fe20003fa4070 */
[----:B------:R-:W-:Y:S01]  /*3d30*/  @!P4 IMAD.MOV R123, RZ, RZ, -R123 ;  /* 0x000000ffff7bc224 */ /* 0x000fe200078e0a7b */
[C---:B------:R-:W-:Y:S01]  /*3d40*/  ISETP.GT.U32.AND P4, PT, R6.reuse, R7, PT ;  /* 0x000000070600720c */ /* 0x040fe20003f84070 */
[--C-:B------:R-:W-:Y:S01]  /*3d50*/  @!P6 IMAD.IADD R119, R119, 0x1, -R6.reuse ;  /* 0x000000017777e824 */ /* 0x100fe200078e0a06 */
[----:B------:R-:W-:Y:S01]  /*3d60*/  ISETP.GT.U32.AND P6, PT, R6, R11, PT ;  /* 0x0000000b0600720c */ /* 0x000fe20003fc4070 */
[----:B------:R-:W-:-:S02]  /*3d70*/  @!P3 IMAD.IADD R5, R5, 0x1, -R6 ;  /* 0x000000010505b824 */ /* 0x000fc400078e0a06 */
[----:B------:R-:W-:Y:S01]  /*3d80*/  IMAD.HI.U32 R8, R9, R24, RZ ;  /* 0x0000001809087227 */ /* 0x000fe200078e00ff */
[----:B------:R-:W-:-:S03]  /*3d90*/  ISETP.GT.U32.AND P3, PT, R6, R119, PT ;  /* 0x000000770600720c */ /* 0x000fc60003f64070 */
[----:B------:R-:W-:Y:S02]  /*3da0*/  IMAD.MOV R13, RZ, RZ, -R8 ;  /* 0x000000ffff0d7224 */ /* 0x000fe400078e0a08 */
[----:B------:R-:W-:Y:S01]  /*3db0*/  @!P5 IMAD.IADD R121, R121, 0x1, -R6 ;  /* 0x000000017979d824 */ /* 0x000fe200078e0a06 */
[----:B------:R-:W-:Y:S01]  /*3dc0*/  ISETP.GE.AND P5, PT, R117, RZ, PT ;  /* 0x000000ff7500720c */ /* 0x000fe20003fa6270 */
[C---:B------:R-:W-:Y:S01]  /*3dd0*/  IMAD R13, R6.reuse, R13, R24 ;  /* 0x0000000d060d7224 */ /* 0x040fe200078e0218 */
[----:B------:R-:W-:Y:S01]  /*3de0*/  IABS R24, R90 ;  /* 0x0000005a00187213 */ /* 0x000fe20000000000 */
[--C-:B------:R-:W-:Y:S02]  /*3df0*/  @!P4 IMAD.IADD R7, R7, 0x1, -R6.reuse ;  /* 0x000000010707c824 */ /* 0x100fe400078e0a06 */
[----:B------:R-:W-:Y:S01]  /*3e00*/  @!P2 IMAD.MOV R121, RZ, RZ, -R121 ;  /* 0x000000ffff79a224 */ /* 0x000fe200078e0a79 */
[C---:B------:R-:W-:Y:S01]  /*3e10*/  ISETP.GT.U32.AND P2, PT, R6.reuse, R5, PT ;  /* 0x000000050600720c */ /* 0x040fe20003f44070 */
[----:B------:R-:W-:Y:S01]  /*3e20*/  @!P6 IMAD.IADD R11, R11, 0x1, -R6 ;  /* 0x000000010b0be824 */ /* 0x000fe200078e0a06 */
[----:B------:R-:W-:Y:S01]  /*3e30*/  ISETP.GT.U32.AND P4, PT, R6, R7, PT ;  /* 0x000000070600720c */ /* 0x000fe20003f84070 */
[----:B------:R-:W-:-:S03]  /*3e40*/  IMAD.HI.U32 R10, R9, R25, RZ ;  /* 0x00000019090a7227 */ /* 0x000fc600078e00ff */
[C---:B------:R-:W-:Y:S01]  /*3e50*/  ISETP.GT.U32.AND P6, PT, R6.reuse, R11, PT ;  /* 0x0000000b0600720c */ /* 0x040fe20003fc4070 */
[----:B------:R-:W-:Y:S01]  /*3e60*/  @!P3 IMAD.IADD R119, R119, 0x1, -R6 ;  /* 0x000000017777b824 */ /* 0x000fe200078e0a06 */
[----:B------:R-:W-:Y:S01]  /*3e70*/  ISETP.GT.U32.AND P3, PT, R6, R13, PT ;  /* 0x0000000d0600720c */ /* 0x000fe20003f64070 */
[----:B------:R-:W-:Y:S02]  /*3e80*/  IMAD.MOV R10, RZ, RZ, -R10 ;  /* 0x000000ffff0a7224 */ /* 0x000fe400078e0a0a */
[----:B------:R-:W-:-:S04]  /*3e90*/  IMAD.HI.U32 R8, R9, R27, RZ ;  /* 0x0000001b09087227 */ /* 0x000fc800078e00ff */
[C---:B------:R-:W-:Y:S02]  /*3ea0*/  IMAD R25, R6.reuse, R10, R25 ;  /* 0x0000000a06197224 */ /* 0x040fe400078e0219 */
[----:B------:R-:W-:Y:S02]  /*3eb0*/  IMAD.MOV R8, RZ, RZ, -R8 ;  /* 0x000000ffff087224 */ /* 0x000fe400078e0a08 */
[--C-:B------:R-:W-:Y:S01]  /*3ec0*/  @!P2 IMAD.IADD R5, R5, 0x1, -R6.reuse ;  /* 0x000000010505a824 */ /* 0x100fe200078e0a06 */
[C---:B------:R-:W-:Y:S01]  /*3ed0*/  ISETP.GT.U32.AND P2, PT, R6.reuse, R25, PT ;  /* 0x000000190600720c */ /* 0x040fe20003f44070 */
[C---:B------:R-:W-:Y:S02]  /*3ee0*/  IMAD R27, R6.reuse, R8, R27 ;  /* 0x00000008061b7224 */ /* 0x040fe400078e021b */
[--C-:B------:R-:W-:Y:S01]  /*3ef0*/  @!P4 IMAD.IADD R7, R7, 0x1, -R6.reuse ;  /* 0x000000010707c824 */ /* 0x100fe200078e0a06 */
[----:B------:R-:W-:Y:S01]  /*3f00*/  ISETP.GE.AND P4, PT, R111, RZ, PT ;  /* 0x000000ff6f00720c */ /* 0x000fe20003f86270 */
[--C-:B------:R-:W-:Y:S01]  /*3f10*/  @!P6 IMAD.IADD R11, R11, 0x1, -R6.reuse ;  /* 0x000000010b0be824 */ /* 0x100fe200078e0a06 */
[----:B------:R-:W-:Y:S01]  /*3f20*/  ISETP.GT.U32.AND P6, PT, R6, R27, PT ;  /* 0x0000001b0600720c */ /* 0x000fe20003fc4070 */
[----:B------:R-:W-:Y:S01]  /*3f30*/  @!P3 IMAD.IADD R13, R13, 0x1, -R6 ;  /* 0x000000010d0db824 */ /* 0x000fe200078e0a06 */
[----:B------:R-:W-:Y:S01]  /*3f40*/  ISETP.GE.AND P3, PT, R113, RZ, PT ;  /* 0x000000ff7100720c */ /* 0x000fe20003f66270 */
[----:B------:R-:W-:-:S04]  /*3f50*/  IMAD.HI.U32 R10, R9, R31, RZ ;  /* 0x0000001f090a7227 */ /* 0x000fc800078e00ff */
[----:B------:R-:W-:Y:S01]  /*3f60*/  @!P1 IMAD.MOV R119, RZ, RZ, -R119 ;  /* 0x000000ffff779224 */ /* 0x000fe200078e0a77 */
[----:B------:R-:W-:Y:S01]  /*3f70*/  ISETP.GT.U32.AND P1, PT, R6, R13, PT ;  /* 0x0000000d0600720c */ /* 0x000fe20003f24070 */
[----:B------:R-:W-:-:S04]  /*3f80*/  IMAD.HI.U32 R12, R9, R33, RZ ;  /* 0x00000021090c7227 */ /* 0x000fc800078e00ff */
[----:B------:R-:W-:Y:S02]  /*3f90*/  IMAD.MOV R10, RZ, RZ, -R10 ;  /* 0x000000ffff0a7224 */ /* 0x000fe400078e0a0a */
[----:B------:R-:W-:-:S04]  /*3fa0*/  IMAD.HI.U32 R8, R9, R29, RZ ;  /* 0x0000001d09087227 */ /* 0x000fc800078e00ff */
[----:B------:R-:W-:Y:S02]  /*3fb0*/  IMAD.MOV R12, RZ, RZ, -R12 ;  /* 0x000000ffff0c7224 */ /* 0x000fe400078e0a0c */
[----:B------:R-:W-:Y:S01]  /*3fc0*/  @!P2 IMAD.IADD R25, R25, 0x1, -R6 ;  /* 0x000000011919a824 */ /* 0x000fe200078e0a06 */
[----:B------:R-:W-:Y:S01]  /*3fd0*/  ISETP.GE.AND P2, PT, R115, RZ, PT ;  /* 0x000000ff7300720c */ /* 0x000fe20003f46270 */
[C---:B------:R-:W-:Y:S02]  /*3fe0*/  IMAD R31, R6.reuse, R10, R31 ;  /* 0x0000000a061f7224 */ /* 0x040fe400078e021f */
[----:B------:R-:W-:Y:S01]  /*3ff0*/  IMAD.MOV.U32 R113, RZ, RZ, R11 ;  /* 0x000000ffff717224 */ /* 0x000fe200078e000b */
[----:B------:R-:W-:Y:S01]  /*4000*/  IABS R11, R97 ;  /* 0x00000061000b7213 */ /* 0x000fe20000000000 */
[----:B------:R-:W-:Y:S02]  /*4010*/  IMAD.MOV R8, RZ, RZ, -R8 ;  /* 0x000000ffff087224 */ /* 0x000fe400078e0a08 */
[C---:B------:R-:W-:Y:S01]  /*4020*/  IMAD R33, R6.reuse, R12, R33 ;  /* 0x0000000c06217224 */ /* 0x040fe200078e0221 */
[----:B------:R-:W-:Y:S01]  /*4030*/  IABS R12, R95 ;  /* 0x0000005f000c7213 */ /* 0x000fe20000000000 */
[----:B------:R-:W-:Y:S01]  /*4040*/  @!P6 IMAD.IADD R27, R27, 0x1, -R6 ;  /* 0x000000011b1be824 */ /* 0x000fe200078e0a06 */
[C---:B------:R-:W-:Y:S01]  /*4050*/  ISETP.GT.U32.AND P6, PT, R6.reuse, R25, PT ;  /* 0x000000190600720c */ /* 0x040fe20003fc4070 */
[----:B------:R-:W-:Y:S01]  /*4060*/  @!P4 IMAD.MOV R113, RZ, RZ, -R113 ;  /* 0x000000ffff71c224 */ /* 0x000fe200078e0a71 */
[C---:B------:R-:W-:Y:S01]  /*4070*/  ISETP.GT.U32.AND P4, PT, R6.reuse, R31, PT ;  /* 0x0000001f0600720c */ /* 0x040fe20003f84070 */
[----:B------:R-:W-:Y:S01]  /*4080*/  IMAD R29, R6, R8, R29 ;  /* 0x00000008061d7224 */ /* 0x000fe200078e021d */
[----:B------:R-:W-:Y:S01]  /*4090*/  IABS R8, R101 ;  /* 0x0000006500087213 */ /* 0x000fe20000000000 */
[----:B------:R-:W-:-:S02]  /*40a0*/  IMAD.MOV.U32 R117, RZ, RZ, R5 ;  /* 0x000000ffff757224 */ /* 0x000fc400078e0005 */
[----:B------:R-:W-:Y:S01]  /*40b0*/  @!P1 IMAD.IADD R13, R13, 0x1, -R6 ;  /* 0x000000010d0d9824 */ /* 0x000fe200078e0a06 */
[C---:B------:R-:W-:Y:S01]  /*40c0*/  ISETP.GT.U32.AND P1, PT, R6.reuse, R33, PT ;  /* 0x000000210600720c */ /* 0x040fe20003f24070 */
[----:B------:R-:W-:Y:S01]  /*40d0*/  @!P0 IMAD.MOV R117, RZ, RZ, -R117 ;  /* 0x000000ffff758224 */ /* 0x000fe200078e0a75 */
[----:B------:R-:W-:Y:S01]  /*40e0*/  ISETP.GT.U32.AND P0, PT, R6, R27, PT ;  /* 0x0000001b0600720c */ /* 0x000fe20003f04070 */
[----:B------:R-:W-:Y:S02]  /*40f0*/  IMAD.MOV.U32 R115, RZ, RZ, R7 ;  /* 0x000000ffff737224 */ /* 0x000fe400078e0007 */
[----:B------:R-:W-:Y:S01]  /*4100*/  IMAD.MOV.U32 R7, RZ, RZ, R8 ;  /* 0x000000ffff077224 */ /* 0x000fe200078e0008 */
[----:B------:R-:W-:Y:S01]  /*4110*/  IABS R8, R103 ;  /* 0x0000006700087213 */ /* 0x000fe20000000000 */
[----:B------:R-:W-:Y:S01]  /*4120*/  @!P6 IMAD.IADD R25, R25, 0x1, -R6 ;  /* 0x000000011919e824 */ /* 0x000fe200078e0a06 */
[----:B------:R-:W-:Y:S01]  /*4130*/  ISETP.GE.AND P6, PT, R105, RZ, PT ;  /* 0x000000ff6900720c */ /* 0x000fe20003fc6270 */
[----:B------:R-:W-:-:S04]  /*4140*/  IMAD.HI.U32 R5, R9, R7, RZ ;  /* 0x0000000709057227 */ /* 0x000fc800078e00ff */
[--C-:B------:R-:W-:Y:S02]  /*4150*/  @!P4 IMAD.IADD R31, R31, 0x1, -R6.reuse ;  /* 0x000000011f1fc824 */ /* 0x100fe400078e0a06 */
[----:B------:R-:W-:Y:S02]  /*4160*/  IMAD.MOV R5, RZ, RZ, -R5 ;  /* 0x000000ffff057224 */ /* 0x000fe400078e0a05 */
[--C-:B------:R-:W-:Y:S01]  /*4170*/  @!P1 IMAD.IADD R33, R33, 0x1, -R6.reuse ;  /* 0x0000000121219824 */ /* 0x100fe200078e0a06 */
[C---:B------:R-:W-:Y:S01]  /*4180*/  ISETP.GT.U32.AND P1, PT, R6.reuse, R31, PT ;  /* 0x0000001f0600720c */ /* 0x040fe20003f24070 */
[----:B------:R-:W-:Y:S02]  /*4190*/  IMAD R5, R6, R5, R7 ;  /* 0x0000000506057224 */ /* 0x000fe400078e0207 */
[----:B------:R-:W-:Y:S01]  /*41a0*/  @!P0 IMAD.IADD R27, R27, 0x1, -R6 ;  /* 0x000000011b1b8824 */ /* 0x000fe200078e0a06 */
[----:B------:R-:W-:Y:S01]  /*41b0*/  ISETP.GE.AND P0, PT, R107, RZ, PT ;  /* 0x000000ff6b00720c */ /* 0x000fe20003f06270 */
[----:B------:R-:W-:-:S04]  /*41c0*/  IMAD.HI.U32 R7, R9, R8, RZ ;  /* 0x0000000809077227 */ /* 0x000fc800078e00ff */
[----:B------:R-:W-:Y:S02]  /*41d0*/  IMAD.MOV R7, RZ, RZ, -R7 ;  /* 0x000000ffff077224 */ /* 0x000fe400078e0a07 */
[----:B------:R-:W-:Y:S01]  /*41e0*/  IMAD.MOV.U32 R107, RZ, RZ, R27 ;  /* 0x000000ffff6b7224 */ /* 0x000fe200078e001b */
[----:B------:R-:W-:Y:S01]  /*41f0*/  IABS R27, R23 ;  /* 0x00000017001b7213 */ /* 0x000fe20000000000 */
[----:B------:R-:W-:Y:S01]  /*4200*/  @!P5 IMAD.MOV R115, RZ, RZ, -R115 ;  /* 0x000000ffff73d224 */ /* 0x000fe200078e0a73 */
[C---:B------:R-:W-:Y:S01]  /*4210*/  ISETP.GT.U32.AND P5, PT, R6.reuse, R29, PT ;  /* 0x0000001d0600720c */ /* 0x040fe20003fa4070 */
[C---:B------:R-:W-:Y:S02]  /*4220*/  IMAD R7, R6.reuse, R7, R8 ;  /* 0x0000000706077224 */ /* 0x040fe400078e0208 */
[----:B------:R-:W-:Y:S01]  /*4230*/  @!P6 IMAD.MOV R107, RZ, RZ, -R107 ;  /* 0x000000ffff6be224 */ /* 0x000fe200078e0a6b */
[----:B------:R-:W-:Y:S01]  /*4240*/  ISETP.GT.U32.AND P6, PT, R6, R5, PT ;  /* 0x000000050600720c */ /* 0x000fe20003fc4070 */
[----:B------:R-:W-:-:S02]  /*4250*/  IMAD.MOV.U32 R111, RZ, RZ, R13 ;  /* 0x000000ffff6f7224 */ /* 0x000fc400078e000d */
[----:B------:R-:W-:Y:S01]  /*4260*/  @!P1 IMAD.IADD R31, R31, 0x1, -R6 ;  /* 0x000000011f1f9824 */ /* 0x000fe200078e0a06 */
[C---:B------:R-:W-:Y:S01]  /*4270*/  ISETP.GT.U32.AND P1, PT, R6.reuse, R7, PT ;  /* 0x000000070600720c */ /* 0x040fe20003f24070 */
[----:B------:R-:W-:Y:S01]  /*4280*/  @!P3 IMAD.MOV R111, RZ, RZ, -R111 ;  /* 0x000000ffff6fb224 */ /* 0x000fe200078e0a6f */
[----:B------:R-:W-:Y:S01]  /*4290*/  ISETP.GT.U32.AND P3, PT, R6, R33, PT ;  /* 0x000000210600720c */ /* 0x000fe20003f64070 */
[----:B------:R-:W-:-:S04]  /*42a0*/  IMAD.HI.U32 R8, R9, R11, RZ ;  /* 0x0000000b09087227 */ /* 0x000fc800078e00ff */
[--C-:B------:R-:W-:Y:S01]  /*42b0*/  @!P5 IMAD.IADD R29, R29, 0x1, -R6.reuse ;  /* 0x000000011d1dd824 */ /* 0x100fe200078e0a06 */
[----:B------:R-:W-:Y:S01]  /*42c0*/  ISETP.GE.AND P5, PT, R109, RZ, PT ;  /* 0x000000ff6d00720c */ /* 0x000fe20003fa6270 */
[--C-:B------:R-:W-:Y:S02]  /*42d0*/  @!P6 IMAD.IADD R5, R5, 0x1, -R6.reuse ;  /* 0x000000010505e824 */ /* 0x100fe400078e0a06 */
[----:B------:R-:W-:Y:S01]  /*42e0*/  IMAD.HI.U32 R10, R9, R12, RZ ;  /* 0x0000000c090a7227 */ /* 0x000fe200078e00ff */
[C---:B------:R-:W-:Y:S02]  /*42f0*/  ISETP.GT.U32.AND P4, PT, R6.reuse, R29, PT ;  /* 0x0000001d0600720c */ /* 0x040fe40003f84070 */
[C---:B------:R-:W-:Y:S01]  /*4300*/  ISETP.GT.U32.AND P6, PT, R6.reuse, R5, PT ;  /* 0x000000050600720c */ /* 0x040fe20003fc4070 */
[--C-:B------:R-:W-:Y:S02]  /*4310*/  @!P1 IMAD.IADD R7, R7, 0x1, -R6.reuse ;  /* 0x0000000107079824 */ /* 0x100fe400078e0a06 */
[----:B------:R-:W-:Y:S01]  /*4320*/  @!P3 IMAD.IADD R33, R33, 0x1, -R6 ;  /* 0x000000012121b824 */ /* 0x000fe200078e0a06 */
[----:B------:R-:W-:Y:S01]  /*4330*/  ISETP.GE.AND P3, PT, R103, RZ, PT ;  /* 0x000000ff6700720c */ /* 0x000fe20003f66270 */
[----:B------:R-:W-:Y:S01]  /*4340*/  IMAD.MOV.U32 R103, RZ, RZ, R31 ;  /* 0x000000ffff677224 */ /* 0x000fe200078e001f */
[C---:B------:R-:W-:Y:S01]  /*4350*/  ISETP.GT.U32.AND P1, PT, R6.reuse, R7, PT ;  /* 0x000000070600720c */ /* 0x040fe20003f24070 */
[----:B------:R-:W-:Y:S01]  /*4360*/  IMAD.MOV R8, RZ, RZ, -R8 ;  /* 0x000000ffff087224 */ /* 0x000fe200078e0a08 */
[----:B------:R-:W-:Y:S01]  /*4370*/  IABS R31, R116 ;  /* 0x00000074001f7213 */ /* 0x000fe20000000000 */
[----:B------:R-:W-:Y:S01]  /*4380*/  @!P5 IMAD.MOV R103, RZ, RZ, -R103 ;  /* 0x000000ffff67d224 */ /* 0x000fe200078e0a67 */
[----:B------:R-:W-:Y:S01]  /*4390*/  ISETP.GE.AND P5, PT, R95, RZ, PT ;  /* 0x000000ff5f00720c */ /* 0x000fe20003fa6270 */
[----:B------:R-:W-:Y:S01]  /*43a0*/  IMAD.MOV R13, RZ, RZ, -R10 ;  /* 0x000000ffff0d7224 */ /* 0x000fe200078e0a0a */
[----:B------:R-:W-:Y:S01]  /*43b0*/  IABS R10, R93 ;  /* 0x0000005d000a7213 */ /* 0x000fe20000000000 */
[C---:B------:R-:W-:Y:S01]  /*43c0*/  IMAD R95, R6.reuse, R8, R11 ;  /* 0x00000008065f7224 */ /* 0x040fe200078e020b */
[----:B------:R-:W-:Y:S01]  /*43d0*/  IABS R8, R4 ;  /* 0x0000000400087213 */ /* 0x000fe20000000000 */
[----:B------:R-:W-:Y:S01]  /*43e0*/  IMAD.MOV.U32 R109, RZ, RZ, R25 ;  /* 0x000000ffff6d7224 */ /* 0x000fe200078e0019 */
[----:B------:R-:W-:Y:S01]  /*43f0*/  IABS R25, R108 ;  /* 0x0000006c00197213 */ /* 0x000fe20000000000 */
[C---:B------:R-:W-:Y:S01]  /*4400*/  IMAD R11, R6.reuse, R13, R12 ;  /* 0x0000000d060b7224 */ /* 0x040fe200078e020c */
[----:B------:R-:W-:Y:S01]  /*4410*/  IABS R13, R21 ;  /* 0x00000015000d7213 */ /* 0x000fe20000000000 */
[--C-:B------:R-:W-:Y:S01]  /*4420*/  @!P6 IMAD.IADD R5, R5, 0x1, -R6.reuse ;  /* 0x000000010505e824 */ /* 0x100fe200078e0a06 */
[C---:B------:R-:W-:Y:S01]  /*4430*/  ISETP.GT.U32.AND P6, PT, R6.reuse, R95, PT ;  /* 0x0000005f0600720c */ /* 0x040fe20003fc4070 */
[----:B------:R-:W-:Y:S01]  /*4440*/  @!P2 IMAD.MOV R109, RZ, RZ, -R109 ;  /* 0x000000ffff6da224 */ /* 0x000fe200078e0a6d */
[----:B------:R-:W-:Y:S01]  /*4450*/  ISETP.GE.AND P2, PT, R99, RZ, PT ;  /* 0x000000ff6300720c */ /* 0x000fe20003f46270 */
[--C-:B------:R-:W-:Y:S01]  /*4460*/  @!P1 IMAD.IADD R7, R7, 0x1, -R6.reuse ;  /* 0x0000000107079824 */ /* 0x100fe200078e0a06 */
[----:B------:R-:W-:Y:S01]  /*4470*/  ISETP.GT.U32.AND P1, PT, R6, R11, PT ;  /* 0x0000000b0600720c */ /* 0x000fe20003f24070 */
[--C-:B------:R-:W-:Y:S01]  /*4480*/  @!P4 IMAD.IADD R29, R29, 0x1, -R6.reuse ;  /* 0x000000011d1dc824 */ /* 0x100fe200078e0a06 */
[----:B------:R-:W-:Y:S01]  /*4490*/  ISETP.GE.AND P4, PT, R101, RZ, PT ;  /* 0x000000ff6500720c */ /* 0x000fe20003f86270 */
[----:B------:R-:W-:Y:S01]  /*44a0*/  IMAD.MOV.U32 R101, RZ, RZ, R33 ;  /* 0x000000ffff657224 */ /* 0x000fe200078e0021 */
[----:B------:R-:W-:Y:S01]  /*44b0*/  IABS R33, R114 ;  /* 0x0000007200217213 */ /* 0x000fe20000000000 */
[----:B------:R-:W-:Y:S01]  /*44c0*/  IMAD.MOV.U32 R105, RZ, RZ, R29 ;  /* 0x000000ffff697224 */ /* 0x000fe200078e001d */
[----:B------:R-:W-:Y:S01]  /*44d0*/  IABS R29, R112 ;  /* 0x00000070001d7213 */ /* 0x000fe20000000000 */
[----:B------:R-:W-:Y:S01]  /*44e0*/  IMAD.MOV.U32 R99, RZ, RZ, R5 ;  /* 0x000000ffff637224 */ /* 0x000fe200078e0005 */
[----:B------:R-:W-:Y:S01]  /*44f0*/  IABS R12, R19 ;  /* 0x00000013000c7213 */ /* 0x000fe20000000000 */
[----:B------:R-:W-:-:S02]  /*4500*/  @!P6 IMAD.IADD R95, R95, 0x1, -R6 ;  /* 0x000000015f5fe824 */ /* 0x000fc400078e0a06 */
[----:B------:R-:W-:Y:S01]  /*4510*/  @!P0 IMAD.MOV R105, RZ, RZ, -R105 ;  /* 0x000000ffff698224 */ /* 0x000fe200078e0a69 */
[----:B------:R-:W-:Y:S01]  /*4520*/  ISETP.GE.AND P0, PT, R97, RZ, PT ;  /* 0x000000ff6100720c */ /* 0x000fe20003f06270 */
[----:B------:R-:W-:Y:S01]  /*4530*/  @!P2 IMAD.MOV R101, RZ, RZ, -R101 ;  /* 0x000000ffff65a224 */ /* 0x000fe200078e0a65 */
[----:B------:R-:W-:Y:S01]  /*4540*/  ISETP.GE.AND P2, PT, R4, RZ, PT ;  /* 0x000000ff0400720c */ /* 0x000fe20003f46270 */
[----:B------:R-:W-:Y:S01]  /*4550*/  IMAD.MOV.U32 R97, RZ, RZ, R7 ;  /* 0x000000ffff617224 */ /* 0x000fe200078e0007 */
[----:B------:R-:W-:Y:S01]  /*4560*/  ISETP.GT.U32.AND P6, PT, R6, R95, PT ;  /* 0x0000005f0600720c */ /* 0x000fe20003fc4070 */
[----:B------:R-:W-:Y:S02]  /*4570*/  @!P1 IMAD.IADD R11, R11, 0x1, -R6 ;  /* 0x000000010b0b9824 */ /* 0x000fe400078e0a06 */
[----:B------:R-:W-:-:S03]  /*4580*/  IMAD.HI.U32 R4, R9, R8, RZ ;  /* 0x0000000809047227 */ /* 0x000fc600078e00ff */
[----:B------:R-:W-:Y:S01]  /*4590*/  ISETP.GT.U32.AND P1, PT, R6, R11, PT ;  /* 0x0000000b0600720c */ /* 0x000fe20003f24070 */
[----:B------:R-:W-:Y:S01]  /*45a0*/  @!P3 IMAD.MOV R97, RZ, RZ, -R97 ;  /* 0x000000ffff61b224 */ /* 0x000fe200078e0a61 */
[----:B------:R-:W-:Y:S01]  /*45b0*/  ISETP.GE.AND P3, PT, R91, RZ, PT ;  /* 0x000000ff5b00720c */ /* 0x000fe20003f66270 */
[----:B------:R-:W-:-:S04]  /*45c0*/  IMAD.HI.U32 R5, R9, R10, RZ ;  /* 0x0000000a09057227 */ /* 0x000fc800078e00ff */
[----:B------:R-:W-:Y:S02]  /*45d0*/  IMAD.MOV R91, RZ, RZ, -R4 ;  /* 0x000000ffff5b7224 */ /* 0x000fe400078e0a04 */
[----:B------:R-:W-:Y:S02]  /*45e0*/  IMAD.MOV R5, RZ, RZ, -R5 ;  /* 0x000000ffff057224 */ /* 0x000fe400078e0a05 */
[C---:B------:R-:W-:Y:S02]  /*45f0*/  IMAD R91, R6.reuse, R91, R8 ;  /* 0x0000005b065b7224 */ /* 0x040fe400078e0208 */
[C---:B------:R-:W-:Y:S01]  /*4600*/  IMAD R5, R6.reuse, R5, R10 ;  /* 0x0000000506057224 */ /* 0x040fe200078e020a */
[----:B------:R-:W-:Y:S01]  /*4610*/  IABS R10, R17 ;  /* 0x00000011000a7213 */ /* 0x000fe20000000000 */
[--C-:B------:R-:W-:Y:S01]  /*4620*/  @!P6 IMAD.IADD R95, R95, 0x1, -R6.reuse ;  /* 0x000000015f5fe824 */ /* 0x100fe200078e0a06 */
[C---:B------:R-:W-:Y:S01]  /*4630*/  ISETP.GT.U32.AND P6, PT, R6.reuse, R91, PT ;  /* 0x0000005b0600720c */ /* 0x040fe20003fc4070 */
[----:B------:R-:W-:Y:S01]  /*4640*/  @!P1 IMAD.IADD R11, R11, 0x1, -R6 ;  /* 0x000000010b0b9824 */ /* 0x000fe200078e0a06 */
[----:B------:R-:W-:Y:S01]  /*4650*/  ISETP.GT.U32.AND P1, PT, R6, R5, PT ;  /* 0x000000050600720c */ /* 0x000fe20003f24070 */
[----:B------:R-:W-:-:S04]  /*4660*/  IMAD.HI.U32 R4, R9, R85, RZ ;  /* 0x0000005509047227 */ /* 0x000fc800078e00ff */
[----:B------:R-:W-:-:S04]  /*4670*/  IMAD.HI.U32 R7, R9, R87, RZ ;  /* 0x0000005709077227 */ /* 0x000fc800078e00ff */
[----:B------:R-:W-:Y:S02]  /*4680*/  IMAD.MOV R4, RZ, RZ, -R4 ;  /* 0x000000ffff047224 */ /* 0x000fe400078e0a04 */
[--C-:B------:R-:W-:Y:S02]  /*4690*/  @!P6 IMAD.IADD R91, R91, 0x1, -R6.reuse ;  /* 0x000000015b5be824 */ /* 0x100fe400078e0a06 */
[----:B------:R-:W-:Y:S02]  /*46a0*/  @!P1 IMAD.IADD R5, R5, 0x1, -R6 ;  /* 0x0000000105059824 */ /* 0x000fe400078e0a06 */
[----:B------:R-:W-:Y:S01]  /*46b0*/  IMAD.MOV R7, RZ, RZ, -R7 ;  /* 0x000000ffff077224 */ /* 0x000fe200078e0a07 */
[C---:B------:R-:W-:Y:S01]  /*46c0*/  ISETP.GT.U32.AND P1, PT, R6.reuse, R91, PT ;  /* 0x0000005b0600720c */ /* 0x040fe20003f24070 */
[C---:B------:R-:W-:Y:S02]  /*46d0*/  IMAD R85, R6.reuse, R4, R85 ;  /* 0x0000000406557224 */ /* 0x040fe400078e0255 */
[----:B------:R-:W-:-:S02]  /*46e0*/  IMAD R87, R6, R7, R87 ;  /* 0x0000000706577224 */ /* 0x000fc400078e0257 */
[----:B------:R-:W-:-:S03]  /*46f0*/  IMAD.HI.U32 R4, R9, R83, RZ ;  /* 0x0000005309047227 */ /* 0x000fc600078e00ff */
[----:B------:R-:W-:Y:S01]  /*4700*/  ISETP.GT.U32.AND P6, PT, R6, R87, PT ;  /* 0x000000570600720c */ /* 0x000fe20003fc4070 */
[----:B------:R-:W-:Y:S02]  /*4710*/  IMAD.MOV R4, RZ, RZ, -R4 ;  /* 0x000000ffff047224 */ /* 0x000fe400078e0a04 */
[----:B------:R-:W-:Y:S01]  /*4720*/  @!P4 IMAD.MOV R99, RZ, RZ, -R99 ;  /* 0x000000ffff63c224 */ /* 0x000fe200078e0a63 */
[----:B------:R-:W-:Y:S01]  /*4730*/  ISETP.GE.AND P4, PT, R93, RZ, PT ;  /* 0x000000ff5d00720c */ /* 0x000fe20003f86270 */
[----:B------:R-:W-:-:S04]  /*4740*/  IMAD.HI.U32 R7, R9, R81, RZ ;  /* 0x0000005109077227 */ /* 0x000fc800078e00ff */
[C---:B------:R-:W-:Y:S02]  /*4750*/  IMAD R83, R6.reuse, R4, R83 ;  /* 0x0000000406537224 */ /* 0x040fe400078e0253 */
[----:B------:R-:W-:Y:S01]  /*4760*/  @!P1 IMAD.IADD R91, R91, 0x1, -R6 ;  /* 0x000000015b5b9824 */ /* 0x000fe200078e0a06 */
[C---:B------:R-:W-:Y:S01]  /*4770*/  ISETP.GT.U32.AND P1, PT, R6.reuse, R85, PT ;  /* 0x000000550600720c */ /* 0x040fe20003f24070 */
[----:B------:R-:W-:Y:S02]  /*4780*/  IMAD.MOV.U32 R93, RZ, RZ, R11 ;  /* 0x000000ffff5d7224 */ /* 0x000fe400078e000b */
[----:B------:R-:W-:Y:S02]  /*4790*/  IMAD.MOV R7, RZ, RZ, -R7 ;  /* 0x000000ffff077224 */ /* 0x000fe400078e0a07 */
[----:B------:R-:W-:Y:S01]  /*47a0*/  @!P5 IMAD.MOV R93, RZ, RZ, -R93 ;  /* 0x000000ffff5dd224 */ /* 0x000fe200078e0a5d */
[C---:B------:R-:W-:Y:S01]  /*47b0*/  ISETP.GT.U32.AND P5, PT, R6.reuse, R83, PT ;  /* 0x000000530600720c */ /* 0x040fe20003fa4070 */
[----:B------:R-:W-:-:S02]  /*47c0*/  IMAD R81, R6, R7, R81 ;  /* 0x0000000706517224 */ /* 0x000fc400078e0251 */
[----:B------:R-:W-:Y:S01]  /*47d0*/  @!P6 IMAD.IADD R87, R87, 0x1, -R6 ;  /* 0x000000015757e824 */ /* 0x000fe200078e0a06 */
[C---:B------:R-:W-:Y:S01]  /*47e0*/  ISETP.GT.U32.AND P6, PT, R6.reuse, R5, PT ;  /* 0x000000050600720c */ /* 0x040fe20003fc4070 */
[----:B------:R-:W-:Y:S01]  /*47f0*/  @!P2 IMAD.MOV R91, RZ, RZ, -R91 ;  /* 0x000000ffff5ba224 */ /* 0x000fe200078e0a5b */
[----:B------:R-:W-:Y:S01]  /*4800*/  ISETP.GT.U32.AND P2, PT, R6, R81, PT ;  /* 0x000000510600720c */ /* 0x000fe20003f44070 */
[----:B------:R-:W-:-:S04]  /*4810*/  IMAD.HI.U32 R8, R9, R79, RZ ;  /* 0x0000004f09087227 */ /* 0x000fc800078e00ff */
[----:B------:R-:W-:Y:S01]  /*4820*/  @!P1 IMAD.IADD R85, R85, 0x1, -R6 ;  /* 0x0000000155559824 */ /* 0x000fe200078e0a06 */
[----:B------:R-:W-:Y:S01]  /*4830*/  ISETP.GE.AND P1, PT, R89, RZ, PT ;  /* 0x000000ff5900720c */ /* 0x000fe20003f26270 */
[----:B------:R-:W-:Y:S02]  /*4840*/  IMAD.MOV R8, RZ, RZ, -R8 ;  /* 0x000000ffff087224 */ /* 0x000fe400078e0a08 */
[----:B------:R-:W-:Y:S01]  /*4850*/  @!P5 IMAD.IADD R83, R83, 0x1, -R6 ;  /* 0x000000015353d824 */ /* 0x000fe200078e0a06 */
[C---:B------:R-:W-:Y:S01]  /*4860*/  ISETP.GT.U32.AND P5, PT, R6.reuse, R85, PT ;  /* 0x000000550600720c */ /* 0x040fe20003fa4070 */
[----:B------:R-:W-:Y:S02]  /*4870*/  IMAD R79, R6, R8, R79 ;  /* 0x00000008064f7224 */ /* 0x000fe400078e024f */
[----:B------:R-:W-:-:S04]  /*4880*/  IMAD.HI.U32 R4, R9, R77, RZ ;  /* 0x0000004d09047227 */ /* 0x000fc800078e00ff */
[----:B------:R-:W-:Y:S02]  /*4890*/  IMAD.MOV R4, RZ, RZ, -R4 ;  /* 0x000000ffff047224 */ /* 0x000fe400078e0a04 */
[--C-:B------:R-:W-:Y:S01]  /*48a0*/  @!P6 IMAD.IADD R5, R5, 0x1, -R6.reuse ;  /* 0x000000010505e824 */ /* 0x100fe200078e0a06 */
[C---:B------:R-:W-:Y:S01]  /*48b0*/  ISETP.GT.U32.AND P6, PT, R6.reuse, R79, PT ;  /* 0x0000004f0600720c */ /* 0x040fe20003fc4070 */
[----:B------:R-:W-:Y:S01]  /*48c0*/  @!P2 IMAD.IADD R81, R81, 0x1, -R6 ;  /* 0x000000015151a824 */ /* 0x000fe200078e0a06 */
[----:B------:R-:W-:Y:S01]  /*48d0*/  ISETP.GT.U32.AND P2, PT, R6, R83, PT ;  /* 0x000000530600720c */ /* 0x000fe20003f44070 */
[----:B------:R-:W-:-:S04]  /*48e0*/  IMAD.HI.U32 R7, R9, R75, RZ ;  /* 0x0000004b09077227 */ /* 0x000fc800078e00ff */
[----:B------:R-:W-:Y:S01]  /*48f0*/  @!P0 IMAD.MOV R95, RZ, RZ, -R95 ;  /* 0x000000ffff5f8224 */ /* 0x000fe200078e0a5f */
[C---:B------:R-:W-:Y:S01]  /*4900*/  ISETP.GT.U32.AND P0, PT, R6.reuse, R87, PT ;  /* 0x000000570600720c */ /* 0x040fe20003f04070 */
[C---:B------:R-:W-:Y:S02]  /*4910*/  IMAD R77, R6.reuse, R4, R77 ;  /* 0x00000004064d7224 */ /* 0x040fe400078e024d */
[----:B------:R-:W-:Y:S02]  /*4920*/  IMAD.MOV R7, RZ, RZ, -R7 ;  /* 0x000000ffff077224 */ /* 0x000fe400078e0a07 */
[--C-:B------:R-:W-:Y:S01]  /*4930*/  @!P5 IMAD.IADD R85, R85, 0x1, -R6.reuse ;  /* 0x000000015555d824 */ /* 0x100fe200078e0a06 */
[C---:B------:R-:W-:Y:S01]  /*4940*/  ISETP.GT.U32.AND P5, PT, R6.reuse, R77, PT ;  /* 0x0000004d0600720c */ /* 0x040fe20003fa4070 */
[----:B------:R-:W-:Y:S01]  /*4950*/  IMAD R75, R6, R7, R75 ;  /* 0x00000007064b7224 */ /* 0x000fe200078e024b */
[----:B------:R-:W-:Y:S01]  /*4960*/  IABS R7, R22 ;  /* 0x0000001600077213 */ /* 0x000fe20000000000 */
[----:B------:R-:W-:-:S02]  /*4970*/  @!P6 IMAD.IADD R79, R79, 0x1, -R6 ;  /* 0x000000014f4fe824 */ /* 0x000fc400078e0a06 */
[--C-:B------:R-:W-:Y:S01]  /*4980*/  @!P2 IMAD.IADD R83, R83, 0x1, -R6.reuse ;  /* 0x000000015353a824 */ /* 0x100fe200078e0a06 */
[----:B------:R-:W-:Y:S01]  /*4990*/  ISETP.GT.U32.AND P2, PT, R6, R75, PT ;  /* 0x0000004b0600720c */ /* 0x000fe20003f44070 */
[----:B------:R-:W-:Y:S01]  /*49a0*/  @!P0 IMAD.IADD R87, R87, 0x1, -R6 ;  /* 0x0000000157578824 */ /* 0x000fe200078e0a06 */
[----:B------:R-:W-:Y:S01]  /*49b0*/  ISETP.GE.AND P0, PT, R166, RZ, PT ;  /* 0x000000ffa600720c */ /* 0x000fe20003f06270 */
[----:B------:R-:W-:Y:S01]  /*49c0*/  IMAD.HI.U32 R4, R9, R73, RZ ;  /* 0x0000004909047227 */ /* 0x000fe200078e00ff */
[----:B------:R-:W-:-:S03]  /*49d0*/  ISETP.GT.U32.AND P6, PT, R6, R79, PT ;  /* 0x0000004f0600720c */ /* 0x000fc60003fc4070 */
[----:B------:R-:W-:Y:S01]  /*49e0*/  @!P5 IMAD.IADD R77, R77, 0x1, -R6 ;  /* 0x000000014d4dd824 */ /* 0x000fe200078e0a06 */
[----:B------:R-:W-:Y:S01]  /*49f0*/  ISETP.GE.AND P5, PT, R162, RZ, PT ;  /* 0x000000ffa200720c */ /* 0x000fe20003fa6270 */
[----:B------:R-:W-:Y:S02]  /*4a00*/  IMAD.MOV R4, RZ, RZ, -R4 ;  /* 0x000000ffff047224 */ /* 0x000fe400078e0a04 */
[----:B------:R-:W-:Y:S02]  /*4a10*/  IMAD.MOV.U32 R89, RZ, RZ, R5 ;  /* 0x000000ffff597224 */ /* 0x000fe400078e0005 */
[----:B------:R-:W-:Y:S02]  /*4a20*/  IMAD R73, R6, R4, R73 ;  /* 0x0000000406497224 */ /* 0x000fe400078e0249 */
[----:B------:R-:W-:Y:S01]  /*4a30*/  @!P2 IMAD.IADD R75, R75, 0x1, -R6 ;  /* 0x000000014b4ba824 */ /* 0x000fe200078e0a06 */
[----:B------:R-:W-:Y:S01]  /*4a40*/  ISETP.GE.AND P2, PT, R164, RZ, PT ;  /* 0x000000ffa400720c */ /* 0x000fe20003f46270 */
[----:B------:R-:W-:-:S04]  /*4a50*/  IMAD.HI.U32 R4, R9, R71, RZ ;  /* 0x0000004709047227 */ /* 0x000fc800078e00ff */
[----:B------:R-:W-:Y:S01]  /*4a60*/  @!P6 IMAD.IADD R79, R79, 0x1, -R6 ;  /* 0x000000014f4fe824 */ /* 0x000fe200078e0a06 */
[C---:B------:R-:W-:Y:S01]  /*4a70*/  ISETP.GT.U32.AND P6, PT, R6.reuse, R73, PT ;  /* 0x000000490600720c */ /* 0x040fe20003fc4070 */
[----:B------:R-:W-:Y:S01]  /*4a80*/  @!P0 IMAD.MOV R85, RZ, RZ, -R85 ;  /* 0x000000ffff558224 */ /* 0x000fe200078e0a55 */
[C---:B------:R-:W-:Y:S01]  /*4a90*/  ISETP.GT.U32.AND P0, PT, R6.reuse, R75, PT ;  /* 0x0000004b0600720c */ /* 0x040fe20003f04070 */
[----:B------:R-:W-:Y:S02]  /*4aa0*/  IMAD.MOV R4, RZ, RZ, -R4 ;  /* 0x000000ffff047224 */ /* 0x000fe400078e0a04 */
[----:B------:R-:W-:Y:S01]  /*4ab0*/  @!P4 IMAD.MOV R89, RZ, RZ, -R89 ;  /* 0x000000ffff59c224 */ /* 0x000fe200078e0a59 */
[----:B------:R-:W-:Y:S01]  /*4ac0*/  ISETP.GT.U32.AND P4, PT, R6, R81, PT ;  /* 0x000000510600720c */ /* 0x000fe20003f84070 */
[----:B------:R-:W-:Y:S01]  /*4ad0*/  @!P5 IMAD.MOV R79, RZ, RZ, -R79 ;  /* 0x000000ffff4fd224 */ /* 0x000fe200078e0a4f */
[----:B------:R-:W-:Y:S01]  /*4ae0*/  ISETP.GE.AND P5, PT, R150, RZ, PT ;  /* 0x000000ff9600720c */ /* 0x000fe20003fa6270 */
[----:B------:R-:W-:-:S02]  /*4af0*/  IMAD R71, R6, R4, R71 ;  /* 0x0000000406477224 */ /* 0x000fc400078e0247 */
[----:B------:R-:W-:-:S04]  /*4b00*/  IMAD.HI.U32 R4, R9, R67, RZ ;  /* 0x0000004309047227 */ /* 0x000fc800078e00ff */
[----:B------:R-:W-:Y:S02]  /*4b10*/  IMAD.MOV R4, RZ, RZ, -R4 ;  /* 0x000000ffff047224 */ /* 0x000fe400078e0a04 */
[--C-:B------:R-:W-:Y:S01]  /*4b20*/  @!P0 IMAD.IADD R75, R75, 0x1, -R6.reuse ;  /* 0x000000014b4b8824 */ /* 0x100fe200078e0a06 */
[----:B------:R-:W-:Y:S01]  /*4b30*/  ISETP.GE.AND P0, PT, R154, RZ, PT ;  /* 0x000000ff9a00720c */ /* 0x000fe20003f06270 */
[----:B------:R-:W-:Y:S02]  /*4b40*/  IMAD R67, R6, R4, R67 ;  /* 0x0000000406437224 */ /* 0x000fe400078e0243 */
[----:B------:R-:W-:Y:S01]  /*4b50*/  @!P4 IMAD.IADD R81, R81, 0x1, -R6 ;  /* 0x000000015151c824 */ /* 0x000fe200078e0a06 */
[----:B------:R-:W-:Y:S01]  /*4b60*/  ISETP.GE.AND P4, PT, R160, RZ, PT ;  /* 0x000000ffa000720c */ /* 0x000fe20003f86270 */
[----:B------:R-:W-:-:S04]  /*4b70*/  IMAD.HI.U32 R5, R9, R69, RZ ;  /* 0x0000004509057227 */ /* 0x000fc800078e00ff */
[----:B------:R-:W-:Y:S01]  /*4b80*/  @!P5 IMAD.MOV R75, RZ, RZ, -R75 ;  /* 0x000000ffff4bd224 */ /* 0x000fe200078e0a4b */
[C---:B------:R-:W-:Y:S01]  /*4b90*/  ISETP.GT.U32.AND P5, PT, R6.reuse, R67, PT ;  /* 0x000000430600720c */ /* 0x040fe20003fa4070 */
[----:B------:R-:W-:Y:S02]  /*4ba0*/  IMAD.MOV R5, RZ, RZ, -R5 ;  /* 0x000000ffff057224 */ /* 0x000fe400078e0a05 */
[----:B------:R-:W-:Y:S01]  /*4bb0*/  @!P1 IMAD.MOV R83, RZ, RZ, -R83 ;  /* 0x000000ffff539224 */ /* 0x000fe200078e0a53 */
[C---:B------:R-:W-:Y:S01]  /*4bc0*/  ISETP.GT.U32.AND P1, PT, R6.reuse, R71, PT ;  /* 0x000000470600720c */ /* 0x040fe20003f24070 */
[C---:B------:R-:W-:Y:S02]  /*4bd0*/  IMAD R69, R6.reuse, R5, R69 ;  /* 0x0000000506457224 */ /* 0x040fe400078e0245 */
[----:B------:R-:W-:Y:S02]  /*4be0*/  @!P4 IMAD.MOV R81, RZ, RZ, -R81 ;  /* 0x000000ffff51c224 */ /* 0x000fe400078e0a51 */
[----:B------:R-:W-:Y:S01]  /*4bf0*/  @!P6 IMAD.IADD R73, R73, 0x1, -R6 ;  /* 0x000000014949e824 */ /* 0x000fe200078e0a06 */
[----:B------:R-:W-:Y:S01]  /*4c00*/  ISETP.GT.U32.AND P4, PT, R6, R69, PT ;  /* 0x000000450600720c */ /* 0x000fe20003f84070 */
[----:B------:R-:W-:-:S03]  /*4c10*/  IMAD.HI.U32 R5, R9, R61, RZ ;  /* 0x0000003d09057227 */ /* 0x000fc600078e00ff */
[----:B------:R-:W-:Y:S01]  /*4c20*/  ISETP.GT.U32.AND P6, PT, R6, R73, PT ;  /* 0x000000490600720c */ /* 0x000fe20003fc4070 */
[--C-:B------:R-:W-:Y:S02]  /*4c30*/  @!P5 IMAD.IADD R67, R67, 0x1, -R6.reuse ;  /* 0x000000014343d824 */ /* 0x100fe400078e0a06 */
[----:B------:R-:W-:Y:S01]  /*4c40*/  @!P1 IMAD.IADD R71, R71, 0x1, -R6 ;  /* 0x0000000147479824 */ /* 0x000fe200078e0a06 */
[----:B------:R-:W-:Y:S01]  /*4c50*/  ISETP.GE.AND P1, PT, R148, RZ, PT ;  /* 0x000000ff9400720c */ /* 0x000fe20003f26270 */
[----:B------:R-:W-:Y:S01]  /*4c60*/  IMAD.MOV R5, RZ, RZ, -R5 ;  /* 0x000000ffff057224 */ /* 0x000fe200078e0a05 */
[----:B------:R-:W-:Y:S01]  /*4c70*/  ISETP.GT.U32.AND P5, PT, R6, R67, PT ;  /* 0x000000430600720c */ /* 0x000fe20003fa4070 */
[----:B------:R-:W-:-:S04]  /*4c80*/  IMAD.HI.U32 R4, R9, R65, RZ ;  /* 0x0000004109047227 */ /* 0x000fc800078e00ff */
[--C-:B------:R-:W-:Y:S02]  /*4c90*/  @!P4 IMAD.IADD R69, R69, 0x1, -R6.reuse ;  /* 0x000000014545c824 */ /* 0x100fe400078e0a06 */
[C---:B------:R-:W-:Y:S02]  /*4ca0*/  IMAD R61, R6.reuse, R5, R61 ;  /* 0x00000005063d7224 */ /* 0x040fe400078e023d */
[----:B------:R-:W-:Y:S01]  /*4cb0*/  @!P6 IMAD.IADD R73, R73, 0x1, -R6 ;  /* 0x000000014949e824 */ /* 0x000fe200078e0a06 */
[----:B------:R-:W-:Y:S01]  /*4cc0*/  ISETP.GT.U32.AND P4, PT, R6, R69, PT ;  /* 0x000000450600720c */ /* 0x000fe20003f84070 */
[----:B------:R-:W-:Y:S01]  /*4cd0*/  IMAD.MOV R4, RZ, RZ, -R4 ;  /* 0x000000ffff047224 */ /* 0x000fe200078e0a04 */
[----:B------:R-:W-:Y:S01]  /*4ce0*/  ISETP.GE.AND P6, PT, R156, RZ, PT ;  /* 0x000000ff9c00720c */ /* 0x000fe20003fc6270 */
[----:B------:R-:W-:Y:S02]  /*4cf0*/  @!P5 IMAD.IADD R67, R67, 0x1, -R6 ;  /* 0x000000014343d824 */ /* 0x000fe400078e0a06 */
[----:B------:R-:W-:-:S02]  /*4d00*/  IMAD R65, R6, R4, R65 ;  /* 0x0000000406417224 */ /* 0x000fc400078e0241 */
[----:B------:R-:W-:Y:S01]  /*4d10*/  @!P1 IMAD.MOV R67, RZ, RZ, -R67 ;  /* 0x000000ffff439224 */ /* 0x000fe200078e0a43 */
[----:B------:R-:W-:Y:S01]  /*4d20*/  ISETP.GT.U32.AND P1, PT, R6, R61, PT ;  /* 0x0000003d0600720c */ /* 0x000fe20003f24070 */
[----:B------:R-:W-:-:S04]  /*4d30*/  IMAD.HI.U32 R4, R9, R63, RZ ;  /* 0x0000003f09047227 */ /* 0x000fc800078e00ff */
[----:B------:R-:W-:Y:S01]  /*4d40*/  @!P4 IMAD.IADD R69, R69, 0x1, -R6 ;  /* 0x000000014545c824 */ /* 0x000fe200078e0a06 */
[----:B------:R-:W-:Y:S01]  /*4d50*/  ISETP.GE.AND P4, PT, R146, RZ, PT ;  /* 0x000000ff9200720c */ /* 0x000fe20003f86270 */
[----:B------:R-:W-:Y:S01]  /*4d60*/  @!P3 IMAD.MOV R87, RZ, RZ, -R87 ;  /* 0x000000ffff57b224 */ /* 0x000fe200078e0a57 */
[----:B------:R-:W-:Y:S01]  /*4d70*/  ISETP.GT.U32.AND P3, PT, R6, R77, PT ;  /* 0x0000004d0600720c */ /* 0x000fe20003f64070 */
[----:B------:R-:W-:Y:S01]  /*4d80*/  @!P6 IMAD.MOV R69, RZ, RZ, -R69 ;  /* 0x000000ffff45e224 */ /* 0x000fe200078e0a45 */
[----:B------:R-:W-:Y:S01]  /*4d90*/  ISETP.GE.AND P6, PT, R2, RZ, PT ;  /* 0x000000ff0200720c */ /* 0x000fe20003fc6270 */
[----:B------:R-:W-:Y:S02]  /*4da0*/  IMAD.MOV R4, RZ, RZ, -R4 ;  /* 0x000000ffff047224 */ /* 0x000fe400078e0a04 */
[----:B------:R-:W-:-:S04]  /*4db0*/  IMAD.HI.U32 R2, R9, R59, RZ ;  /* 0x0000003b09027227 */ /* 0x000fc800078e00ff */
[----:B------:R-:W-:Y:S02]  /*4dc0*/  @!P1 IMAD.IADD R61, R61, 0x1, -R6 ;  /* 0x000000013d3d9824 */ /* 0x000fe400078e0a06 */
[C---:B------:R-:W-:Y:S02]  /*4dd0*/  IMAD R63, R6.reuse, R4, R63 ;  /* 0x00000004063f7224 */ /* 0x040fe400078e023f */
[----:B------:R-:W-:Y:S01]  /*4de0*/  IMAD.MOV R4, RZ, RZ, -R2 ;  /* 0x000000ffff047224 */ /* 0x000fe200078e0a02 */
[C---:B------:R-:W-:Y:S01]  /*4df0*/  ISETP.GT.U32.AND P1, PT, R6.reuse, R61, PT ;  /* 0x0000003d0600720c */ /* 0x040fe20003f24070 */
[----:B------:R-:W-:Y:S01]  /*4e00*/  IMAD.HI.U32 R2, R9, R57, RZ ;  /* 0x0000003909027227 */ /* 0x000fe200078e00ff */
[----:B------:R-:W-:-:S03]  /*4e10*/  ISETP.GT.U32.AND P5, PT, R6, R63, PT ;  /* 0x0000003f0600720c */ /* 0x000fc60003fa4070 */
[----:B------:R-:W-:Y:S02]  /*4e20*/  IMAD.MOV R5, RZ, RZ, -R2 ;  /* 0x000000ffff057224 */ /* 0x000fe400078e0a02 */
[----:B------:R-:W-:-:S04]  /*4e30*/  IMAD.HI.U32 R2, R9, R53, RZ ;  /* 0x0000003509027227 */ /* 0x000fc800078e00ff */
[----:B------:R-:W-:Y:S01]  /*4e40*/  @!P3 IMAD.IADD R77, R77, 0x1, -R6 ;  /* 0x000000014d4db824 */ /* 0x000fe200078e0a06 */
[----:B------:R-:W-:Y:S01]  /*4e50*/  ISETP.GE.AND P3, PT, R152, RZ, PT ;  /* 0x000000ff9800720c */ /* 0x000fe20003f66270 */
[----:B------:R-:W-:Y:S02]  /*4e60*/  IMAD.MOV R2, RZ, RZ, -R2 ;  /* 0x000000ffff027224 */ /* 0x000fe400078e0a02 */
[----:B------:R-:W-:Y:S01]  /*4e70*/  @!P2 IMAD.MOV R77, RZ, RZ, -R77 ;  /* 0x000000ffff4da224 */ /* 0x000fe200078e0a4d */
[C---:B------:R-:W-:Y:S01]  /*4e80*/  ISETP.GT.U32.AND P2, PT, R6.reuse, R71, PT ;  /* 0x000000470600720c */ /* 0x040fe20003f44070 */
[----:B------:R-:W-:Y:S02]  /*4e90*/  IMAD R53, R6, R2, R53 ;  /* 0x0000000206357224 */ /* 0x000fe400078e0235 */
[----:B------:R-:W-:Y:S02]  /*4ea0*/  @!P1 IMAD.IADD R61, R61, 0x1, -R6 ;  /* 0x000000013d3d9824 */ /* 0x000fe400078e0a06 */
[----:B------:R-:W-:-:S04]  /*4eb0*/  IMAD.HI.U32 R2, R9, R51, RZ ;  /* 0x0000003309027227 */ /* 0x000fc800078e00ff */
[----:B------:R-:W-:Y:S01]  /*4ec0*/  @!P4 IMAD.MOV R61, RZ, RZ, -R61 ;  /* 0x000000ffff3dc224 */ /* 0x000fe200078e0a3d */
[----:B------:R-:W-:Y:S01]  /*4ed0*/  ISETP.GT.U32.AND P4, PT, R6, R53, PT ;  /* 0x000000350600720c */ /* 0x000fe20003f84070 */
[----:B------:R-:W-:Y:S02]  /*4ee0*/  IMAD.MOV R2, RZ, RZ, -R2 ;  /* 0x000000ffff027224 */ /* 0x000fe400078e0a02 */
[----:B------:R-:W-:Y:S01]  /*4ef0*/  @!P2 IMAD.IADD R71, R71, 0x1, -R6 ;  /* 0x000000014747a824 */ /* 0x000fe200078e0a06 */
[----:B------:R-:W-:Y:S01]  /*4f00*/  ISETP.GE.AND P2, PT, R144, RZ, PT ;  /* 0x000000ff9000720c */ /* 0x000fe20003f46270 */
[C---:B------:R-:W-:Y:S02]  /*4f10*/  IMAD R51, R6.reuse, R2, R51 ;  /* 0x0000000206337224 */ /* 0x040fe400078e0233 */
[----:B------:R-:W-:Y:S01]  /*4f20*/  @!P0 IMAD.MOV R71, RZ, RZ, -R71 ;  /* 0x000000ffff478224 */ /* 0x000fe200078e0a47 */
[----:B------:R-:W-:Y:S01]  /*4f30*/  ISETP.GT.U32.AND P0, PT, R6, R65, PT ;  /* 0x000000410600720c */ /* 0x000fe20003f04070 */
[----:B------:R-:W-:-:S04]  /*4f40*/  IMAD.HI.U32 R2, R9, R49, RZ ;  /* 0x0000003109027227 */ /* 0x000fc800078e00ff */
[----:B------:R-:W-:Y:S02]  /*4f50*/  @!P4 IMAD.IADD R53, R53, 0x1, -R6 ;  /* 0x000000013535c824 */ /* 0x000fe400078e0a06 */
[----:B------:R-:W-:Y:S02]  /*4f60*/  IMAD.MOV R2, RZ, RZ, -R2 ;  /* 0x000000ffff027224 */ /* 0x000fe400078e0a02 */
[C---:B------:R-:W-:Y:S01]  /*4f70*/  IMAD R59, R6.reuse, R4, R59 ;  /* 0x00000004063b7224 */ /* 0x040fe200078e023b */
[C---:B------:R-:W-:Y:S01]  /*4f80*/  ISETP.GT.U32.AND P4, PT, R6.reuse, R53, PT ;  /* 0x000000350600720c */ /* 0x040fe20003f84070 */
[----:B------:R-:W-:Y:S02]  /*4f90*/  IMAD R49, R6, R2, R49 ;  /* 0x0000000206317224 */ /* 0x000fe400078e0231 */
[----:B------:R-:W-:Y:S02]  /*4fa0*/  @!P0 IMAD.IADD R65, R65, 0x1, -R6 ;  /* 0x0000000141418824 */ /* 0x000fe400078e0a06 */
[----:B------:R-:W-:-:S03]  /*4fb0*/  IMAD.HI.U32 R4, R9, R55, RZ ;  /* 0x0000003709047227 */ /* 0x000fc600078e00ff */
[----:B------:R-:W-:Y:S01]  /*4fc0*/  ISETP.GT.U32.AND P0, PT, R6, R65, PT ;  /* 0x000000410600720c */ /* 0x000fe20003f04070 */
[----:B------:R-:W-:Y:S02]  /*4fd0*/  IMAD.MOV R4, RZ, RZ, -R4 ;  /* 0x000000ffff047224 */ /* 0x000fe400078e0a04 */
[----:B------:R-:W-:Y:S01]  /*4fe0*/  @!P3 IMAD.MOV R73, RZ, RZ, -R73 ;  /* 0x000000ffff49b224 */ /* 0x000fe200078e0a49 */
[----:B------:R-:W-:Y:S01]  /*4ff0*/  ISETP.GE.AND P3, PT, R142, RZ, PT ;  /* 0x000000ff8e00720c */ /* 0x000fe20003f66270 */
[--C-:B------:R-:W-:Y:S01]  /*5000*/  @!P4 IMAD.IADD R53, R53, 0x1, -R6.reuse ;  /* 0x000000013535c824 */ /* 0x100fe200078e0a06 */
[C---:B------:R-:W-:Y:S01]  /*5010*/  ISETP.GT.U32.AND P4, PT, R6.reuse, R49, PT ;  /* 0x000000310600720c */ /* 0x040fe20003f84070 */
[C---:B------:R-:W-:Y:S02]  /*5020*/  IMAD R55, R6.reuse, R4, R55 ;  /* 0x0000000406377224 */ /* 0x040fe400078e0237 */
[C---:B------:R-:W-:Y:S02]  /*5030*/  IMAD R57, R6.reuse, R5, R57 ;  /* 0x0000000506397224 */ /* 0x040fe400078e0239 */
[--C-:B------:R-:W-:Y:S01]  /*5040*/  @!P5 IMAD.IADD R63, R63, 0x1, -R6.reuse ;  /* 0x000000013f3fd824 */ /* 0x100fe200078e0a06 */
[C---:B------:R-:W-:Y:S01]  /*5050*/  ISETP.GT.U32.AND P1, PT, R6.reuse, R55, PT ;  /* 0x000000370600720c */ /* 0x040fe20003f24070 */
[----:B------:R-:W-:Y:S01]  /*5060*/  @!P0 IMAD.IADD R65, R65, 0x1, -R6 ;  /* 0x0000000141418824 */ /* 0x000fe200078e0a06 */
[C---:B------:R-:W-:Y:S01]  /*5070*/  ISETP.GT.U32.AND P0, PT, R6.reuse, R59, PT ;  /* 0x0000003b0600720c */ /* 0x040fe20003f04070 */
[----:B------:R-:W-:Y:S01]  /*5080*/  IMAD.HI.U32 R2, R9, R45, RZ ;  /* 0x0000002d09027227 */ /* 0x000fe200078e00ff */
[----:B------:R-:W-:-:S03]  /*5090*/  ISETP.GT.U32.AND P5, PT, R6, R63, PT ;  /* 0x0000003f0600720c */ /* 0x000fc60003fa4070 */
[----:B------:R-:W-:Y:S02]  /*50a0*/  @!P4 IMAD.IADD R49, R49, 0x1, -R6 ;  /* 0x000000013131c824 */ /* 0x000fe400078e0a06 */
[----:B------:R-:W-:Y:S01]  /*50b0*/  @!P3 IMAD.MOV R65, RZ, RZ, -R65 ;  /* 0x000000ffff41b224 */ /* 0x000fe200078e0a41 */
[C---:B------:R-:W-:Y:S01]  /*50c0*/  ISETP.GT.U32.AND P3, PT, R6.reuse, R57, PT ;  /* 0x000000390600720c */ /* 0x040fe20003f64070 */
[----:B------:R-:W-:Y:S01]  /*50d0*/  IMAD.MOV R2, RZ, RZ, -R2 ;  /* 0x000000ffff027224 */ /* 0x000fe200078e0a02 */
[C---:B------:R-:W-:Y:S01]  /*50e0*/  ISETP.GT.U32.AND P4, PT, R6.reuse, R49, PT ;  /* 0x000000310600720c */ /* 0x040fe20003f84070 */
[--C-:B------:R-:W-:Y:S02]  /*50f0*/  @!P1 IMAD.IADD R55, R55, 0x1, -R6.reuse ;  /* 0x0000000137379824 */ /* 0x100fe400078e0a06 */
[C---:B------:R-:W-:Y:S02]  /*5100*/  IMAD R45, R6.reuse, R2, R45 ;  /* 0x00000002062d7224 */ /* 0x040fe400078e022d */
[----:B------:R-:W-:Y:S01]  /*5110*/  @!P5 IMAD.IADD R63, R63, 0x1, -R6 ;  /* 0x000000013f3fd824 */ /* 0x000fe200078e0a06 */
[----:B------:R-:W-:Y:S01]  /*5120*/  ISETP.GT.U32.AND P1, PT, R6, R55, PT ;  /* 0x000000370600720c */ /* 0x000fe20003f24070 */
[----:B------:R-:W-:Y:S01]  /*5130*/  IMAD.HI.U32 R4, R9, R47, RZ ;  /* 0x0000002f09047227 */ /* 0x000fe200078e00ff */
[----:B------:R-:W-:-:S03]  /*5140*/  ISETP.GE.AND P5, PT, R140, RZ, PT ;  /* 0x000000ff8c00720c */ /* 0x000fc60003fa6270 */
[--C-:B------:R-:W-:Y:S01]  /*5150*/  @!P3 IMAD.IADD R57, R57, 0x1, -R6.reuse ;  /* 0x000000013939b824 */ /* 0x100fe200078e0a06 */
[----:B------:R-:W-:Y:S01]  /*5160*/  ISETP.GE.AND P3, PT, R136, RZ, PT ;  /* 0x000000ff8800720c */ /* 0x000fe20003f66270 */
[--C-:B------:R-:W-:Y:S01]  /*5170*/  @!P4 IMAD.IADD R49, R49, 0x1, -R6.reuse ;  /* 0x000000013131c824 */ /* 0x100fe200078e0a06 */
[C---:B------:R-:W-:Y:S01]  /*5180*/  ISETP.GT.U32.AND P4, PT, R6.reuse, R45, PT ;  /* 0x0000002d0600720c */ /* 0x040fe20003f84070 */
[----:B------:R-:W-:Y:S02]  /*5190*/  @!P0 IMAD.IADD R59, R59, 0x1, -R6 ;  /* 0x000000013b3b8824 */ /* 0x000fe400078e0a06 */
[----:B------:R-:W-:Y:S01]  /*51a0*/  @!P2 IMAD.MOV R63, RZ, RZ, -R63 ;  /* 0x000000ffff3fa224 */ /* 0x000fe200078e0a3f */
[C---:B------:R-:W-:Y:S01]  /*51b0*/  ISETP.GT.U32.AND P2, PT, R6.reuse, R57, PT ;  /* 0x000000390600720c */ /* 0x040fe20003f44070 */
[----:B------:R-:W-:Y:S01]  /*51c0*/  IMAD.MOV R4, RZ, RZ, -R4 ;  /* 0x000000ffff047224 */ /* 0x000fe200078e0a04 */
[----:B------:R-:W-:Y:S01]  /*51d0*/  ISETP.GT.U32.AND P0, PT, R6, R59, PT ;  /* 0x0000003b0600720c */ /* 0x000fe20003f04070 */
[----:B------:R-:W-:Y:S01]  /*51e0*/  @!P1 IMAD.IADD R55, R55, 0x1, -R6 ;  /* 0x0000000137379824 */ /* 0x000fe200078e0a06 */
[----:B------:R-:W-:Y:S01]  /*51f0*/  ISETP.GE.AND P1, PT, R134, RZ, PT ;  /* 0x000000ff8600720c */ /* 0x000fe20003f26270 */
[----:B------:R-:W-:-:S02]  /*5200*/  IMAD R47, R6, R4, R47 ;  /* 0x00000004062f7224 */ /* 0x000fc400078e022f */
[----:B------:R-:W-:Y:S02]  /*5210*/  @!P3 IMAD.MOV R55, RZ, RZ, -R55 ;  /* 0x000000ffff37b224 */ /* 0x000fe400078e0a37 */
[----:B------:R-:W-:Y:S01]  /*5220*/  @!P4 IMAD.IADD R45, R45, 0x1, -R6 ;  /* 0x000000012d2dc824 */ /* 0x000fe200078e0a06 */
[----:B------:R-:W-:Y:S01]  /*5230*/  ISETP.GT.U32.AND P3, PT, R6, R47, PT ;  /* 0x0000002f0600720c */ /* 0x000fe20003f64070 */
[----:B------:R-:W-:-:S03]  /*5240*/  IMAD.HI.U32 R5, R9, R41, RZ ;  /* 0x0000002909057227 */ /* 0x000fc600078e00ff */
[C---:B------:R-:W-:Y:S01]  /*5250*/  ISETP.GT.U32.AND P4, PT, R6.reuse, R45, PT ;  /* 0x0000002d0600720c */ /* 0x040fe20003f84070 */
[----:B------:R-:W-:Y:S01]  /*5260*/  @!P2 IMAD.IADD R57, R57, 0x1, -R6 ;  /* 0x000000013939a824 */ /* 0x000fe200078e0a06 */
[----:B------:R-:W-:Y:S01]  /*5270*/  ISETP.GT.U32.AND P2, PT, R6, R51, PT ;  /* 0x000000330600720c */ /* 0x000fe20003f44070 */
[----:B------:R-:W-:-:S04]  /*5280*/  IMAD.HI.U32 R2, R9, R39, RZ ;  /* 0x0000002709027227 */ /* 0x000fc800078e00ff */
[----:B------:R-:W-:Y:S01]  /*5290*/  @!P0 IMAD.IADD R59, R59, 0x1, -R6 ;  /* 0x000000013b3b8824 */ /* 0x000fe200078e0a06 */
[----:B------:R-:W-:Y:S01]  /*52a0*/  ISETP.GE.AND P0, PT, R138, RZ, PT ;  /* 0x000000ff8a00720c */ /* 0x000fe20003f06270 */
[----:B------:R-:W-:Y:S02]  /*52b0*/  IMAD.MOV R5, RZ, RZ, -R5 ;  /* 0x000000ffff057224 */ /* 0x000fe400078e0a05 */
[----:B------:R-:W-:Y:S02]  /*52c0*/  IMAD.MOV R2, RZ, RZ, -R2 ;  /* 0x000000ffff027224 */ /* 0x000fe400078e0a02 */
[--C-:B------:R-:W-:Y:S02]  /*52d0*/  @!P3 IMAD.IADD R47, R47, 0x1, -R6.reuse ;  /* 0x000000012f2fb824 */ /* 0x100fe400078e0a06 */
[C---:B------:R-:W-:Y:S02]  /*52e0*/  IMAD R41, R6.reuse, R5, R41 ;  /* 0x0000000506297224 */ /* 0x040fe400078e0229 */
[C---:B------:R-:W-:Y:S01]  /*52f0*/  IMAD R39, R6.reuse, R2, R39 ;  /* 0x0000000206277224 */ /* 0x040fe200078e0227 */
[----:B------:R-:W-:Y:S01]  /*5300*/  ISETP.GT.U32.AND P3, PT, R6, R47, PT ;  /* 0x0000002f0600720c */ /* 0x000fe20003f64070 */
[----:B------:R-:W-:-:S02]  /*5310*/  @!P2 IMAD.IADD R51, R51, 0x1, -R6 ;  /* 0x000000013333a824 */ /* 0x000fc400078e0a06 */
[----:B------:R-:W-:Y:S01]  /*5320*/  @!P1 IMAD.MOV R49, RZ, RZ, -R49 ;  /* 0x000000ffff319224 */ /* 0x000fe200078e0a31 */
[C---:B------:R-:W-:Y:S01]  /*5330*/  ISETP.GT.U32.AND P1, PT, R6.reuse, R41, PT ;  /* 0x000000290600720c */ /* 0x040fe20003f24070 */
[----:B------:R-:W-:Y:S01]  /*5340*/  @!P4 IMAD.IADD R45, R45, 0x1, -R6 ;  /* 0x000000012d2dc824 */ /* 0x000fe200078e0a06 */
[C---:B------:R-:W-:Y:S01]  /*5350*/  ISETP.GT.U32.AND P4, PT, R6.reuse, R39, PT ;  /* 0x000000270600720c */ /* 0x040fe20003f84070 */
[----:B------:R-:W-:Y:S01]  /*5360*/  IMAD.HI.U32 R4, R9, R43, RZ ;  /* 0x0000002b09047227 */ /* 0x000fe200078e00ff */
[----:B------:R-:W-:-:S03]  /*5370*/  ISETP.GT.U32.AND P2, PT, R6, R51, PT ;  /* 0x000000330600720c */ /* 0x000fc60003f44070 */
[----:B------:R-:W-:Y:S01]  /*5380*/  @!P0 IMAD.MOV R53, RZ, RZ, -R53 ;  /* 0x000000ffff358224 */ /* 0x000fe200078e0a35 */
[----:B------:R-:W-:Y:S01]  /*5390*/  ISETP.GE.AND P0, PT, R126, RZ, PT ;  /* 0x000000ff7e00720c */ /* 0x000fe20003f06270 */
[----:B------:R-:W-:Y:S02]  /*53a0*/  IMAD.MOV R4, RZ, RZ, -R4 ;  /* 0x000000ffff047224 */ /* 0x000fe400078e0a04 */
[----:B------:R-:W-:Y:S01]  /*53b0*/  @!P6 IMAD.MOV R59, RZ, RZ, -R59 ;  /* 0x000000ffff3be224 */ /* 0x000fe200078e0a3b */
[----:B------:R-:W-:Y:S01]  /*53c0*/  ISETP.GE.AND P6, PT, R132, RZ, PT ;  /* 0x000000ff8400720c */ /* 0x000fe20003fc6270 */
[----:B------:R-:W-:Y:S02]  /*53d0*/  IMAD R43, R6, R4, R43 ;  /* 0x00000004062b7224 */ /* 0x000fe400078e022b */
[----:B------:R-:W-:-:S04]  /*53e0*/  IMAD.HI.U32 R2, R9, R37, RZ ;  /* 0x0000002509027227 */ /* 0x000fc800078e00ff */
[--C-:B------:R-:W-:Y:S01]  /*53f0*/  @!P3 IMAD.IADD R47, R47, 0x1, -R6.reuse ;  /* 0x000000012f2fb824 */ /* 0x100fe200078e0a06 */
[----:B------:R-:W-:Y:S01]  /*5400*/  ISETP.GT.U32.AND P3, PT, R6, R43, PT ;  /* 0x0000002b0600720c */ /* 0x000fe20003f64070 */
[--C-:B------:R-:W-:Y:S02]  /*5410*/  @!P1 IMAD.IADD R41, R41, 0x1, -R6.reuse ;  /* 0x0000000129299824 */ /* 0x100fe400078e0a06 */
[----:B------:R-:W-:Y:S01]  /*5420*/  @!P4 IMAD.IADD R39, R39, 0x1, -R6 ;  /* 0x000000012727c824 */ /* 0x000fe200078e0a06 */
[----:B------:R-:W-:Y:S01]  /*5430*/  ISETP.GE.AND P4, PT, R118, RZ, PT ;  /* 0x000000ff7600720c */ /* 0x000fe20003f86270 */
[----:B------:R-:W-:Y:S01]  /*5440*/  IMAD.HI.U32 R4, R9, R35, RZ ;  /* 0x0000002309047227 */ /* 0x000fe200078e00ff */
[----:B------:R-:W-:-:S03]  /*5450*/  ISETP.GT.U32.AND P1, PT, R6, R41, PT ;  /* 0x000000290600720c */ /* 0x000fc60003f24070 */
[----:B------:R-:W-:Y:S02]  /*5460*/  IMAD.MOV R2, RZ, RZ, -R2 ;  /* 0x000000ffff027224 */ /* 0x000fe400078e0a02 */
[----:B------:R-:W-:Y:S01]  /*5470*/  @!P2 IMAD.IADD R51, R51, 0x1, -R6 ;  /* 0x000000013333a824 */ /* 0x000fe200078e0a06 */
[----:B------:R-:W-:Y:S01]  /*5480*/  ISETP.GE.AND P2, PT, R128, RZ, PT ;  /* 0x000000ff8000720c */ /* 0x000fe20003f46270 */
[----:B------:R-:W-:Y:S01]  /*5490*/  @!P0 IMAD.MOV R45, RZ, RZ, -R45 ;  /* 0x000000ffff2d8224 */ /* 0x000fe200078e0a2d */
[C---:B------:R-:W-:Y:S01]  /*54a0*/  ISETP.GT.U32.AND P0, PT, R6.reuse, R39, PT ;  /* 0x000000270600720c */ /* 0x040fe20003f04070 */
[----:B------:R-:W-:Y:S02]  /*54b0*/  IMAD.MOV R4, RZ, RZ, -R4 ;  /* 0x000000ffff047224 */ /* 0x000fe400078e0a04 */
[----:B------:R-:W-:Y:S02]  /*54c0*/  IMAD R37, R6, R2, R37 ;  /* 0x0000000206257224 */ /* 0x000fe400078e0225 */
[----:B------:R-:W-:-:S04]  /*54d0*/  IMAD.HI.U32 R2, R9, R33, RZ ;  /* 0x0000002109027227 */ /* 0x000fc800078e00ff */
[----:B------:R-:W-:Y:S01]  /*54e0*/  @!P6 IMAD.MOV R51, RZ, RZ, -R51 ;  /* 0x000000ffff33e224 */ /* 0x000fe200078e0a33 */
[----:B------:R-:W-:Y:S01]  /*54f0*/  ISETP.GE.AND P6, PT, R124, RZ, PT ;  /* 0x000000ff7c00720c */ /* 0x000fe20003fc6270 */
[----:B------:R-:W-:Y:S02]  /*5500*/  IMAD R35, R6, R4, R35 ;  /* 0x0000000406237224 */ /* 0x000fe400078e0223 */
[----:B------:R-:W-:-:S04]  /*5510*/  IMAD.HI.U32 R4, R9, R31, RZ ;  /* 0x0000001f09047227 */ /* 0x000fc800078e00ff */
[----:B------:R-:W-:Y:S02]  /*5520*/  IMAD.MOV R5, RZ, RZ, -R2 ;  /* 0x000000ffff057224 */ /* 0x000fe400078e0a02 */
[----:B------:R-:W-:Y:S02]  /*5530*/  @!P3 IMAD.IADD R43, R43, 0x1, -R6 ;  /* 0x000000012b2bb824 */ /* 0x000fe400078e0a06 */
[----:B------:R-:W-:Y:S02]  /*5540*/  IMAD.MOV R4, RZ, RZ, -R4 ;  /* 0x000000ffff047224 */ /* 0x000fe400078e0a04 */
[C---:B------:R-:W-:Y:S01]  /*5550*/  IMAD R33, R6.reuse, R5, R33 ;  /* 0x0000000506217224 */ /* 0x040fe200078e0221 */
[C---:B------:R-:W-:Y:S01]  /*5560*/  ISETP.GT.U32.AND P3, PT, R6.reuse, R43, PT ;  /* 0x0000002b0600720c */ /* 0x040fe20003f64070 */
[----:B------:R-:W-:Y:S01]  /*5570*/  @!P1 IMAD.IADD R41, R41, 0x1, -R6 ;  /* 0x0000000129299824 */ /* 0x000fe200078e0a06 */
        /* <DEDUP_REMOVED lines=8> */
[----:B------:R-:W-:Y:S01]  /*5600*/  ISETP.GT.U32.AND P3, PT, R6, R37, PT ;  /* 0x000000250600720c */ /* 0x000fe20003f64070 */
[----:B------:R-:W-:Y:S02]  /*5610*/  IMAD.MOV R2, RZ, RZ, -R2 ;  /* 0x000000ffff027224 */ /* 0x000fe400078e0a02 */
[----:B------:R-:W-:Y:S02]  /*5620*/  @!P2 IMAD.MOV R43, RZ, RZ, -R43 ;  /* 0x000000ffff2ba224 */ /* 0x000fe400078e0a2b */
[--C-:B------:R-:W-:Y:S01]  /*5630*/  @!P0 IMAD.IADD R33, R33, 0x1, -R6.reuse ;  /* 0x0000000121218824 */ /* 0x100fe200078e0a06 */
[----:B------:R-:W-:Y:S01]  /*5640*/  ISETP.GE.AND P0, PT, R112, RZ, PT ;  /* 0x000000ff7000720c */ /* 0x000fe20003f06270 */
[----:B------:R-:W-:Y:S02]  /*5650*/  @!P6 IMAD.IADD R31, R31, 0x1, -R6 ;  /* 0x000000011f1fe824 */ /* 0x000fe400078e0a06 */
[C---:B------:R-:W-:Y:S01]  /*5660*/  IMAD R29, R6.reuse, R2, R29 ;  /* 0x00000002061d7224 */ /* 0x040fe200078e021d */
[----:B------:R-:W-:Y:S01]  /*5670*/  ISETP.GT.U32.AND P6, PT, R6, R33, PT ;  /* 0x000000210600720c */ /* 0x000fe20003fc4070 */
[----:B------:R-:W-:-:S04]  /*5680*/  IMAD.HI.U32 R2, R9, R27, RZ ;  /* 0x0000001b09027227 */ /* 0x000fc800078e00ff */
[----:B------:R-:W-:Y:S02]  /*5690*/  IMAD.MOV R2, RZ, RZ, -R2 ;  /* 0x000000ffff027224 */ /* 0x000fe400078e0a02 */
[--C-:B------:R-:W-:Y:S01]  /*56a0*/  @!P3 IMAD.IADD R37, R37, 0x1, -R6.reuse ;  /* 0x000000012525b824 */ /* 0x100fe200078e0a06 */
[----:B------:R-:W-:Y:S01]  /*56b0*/  ISETP.GE.AND P3, PT, R120, RZ, PT ;  /* 0x000000ff7800720c */ /* 0x000fe20003f66270 */
[C---:B------:R-:W-:Y:S02]  /*56c0*/  IMAD R27, R6.reuse, R2, R27 ;  /* 0x00000002061b7224 */ /* 0x040fe400078e021b */
[----:B------:R-:W-:Y:S01]  /*56d0*/  @!P5 IMAD.MOV R57, RZ, RZ, -R57 ;  /* 0x000000ffff39d224 */ /* 0x000fe200078e0a39 */
[C---:B------:R-:W-:Y:S01]  /*56e0*/  ISETP.GT.U32.AND P2, PT, R6.reuse, R37, PT ;  /* 0x000000250600720c */ /* 0x040fe20003f44070 */
[--C-:B------:R-:W-:Y:S01]  /*56f0*/  @!P6 IMAD.IADD R33, R33, 0x1, -R6.reuse ;  /* 0x000000012121e824 */ /* 0x100fe200078e0a06 */
[----:B------:R-:W-:Y:S01]  /*5700*/  ISETP.GT.U32.AND P6, PT, R6, R27, PT ;  /* 0x0000001b0600720c */ /* 0x000fe20003fc4070 */
[----:B------:R-:W-:Y:S01]  /*5710*/  @!P1 IMAD.IADD R35, R35, 0x1, -R6 ;  /* 0x0000000123239824 */ /* 0x000fe200078e0a06 */
[----:B------:R-:W-:Y:S01]  /*5720*/  ISETP.GE.AND P5, PT, R130, RZ, PT ;  /* 0x000000ff8200720c */ /* 0x000fe20003fa6270 */
[----:B------:R-:W-:-:S03]  /*5730*/  IMAD.HI.U32 R2, R9, R25, RZ ;  /* 0x0000001909027227 */ /* 0x000fc600078e00ff */
[----:B------:R-:W-:Y:S01]  /*5740*/  ISETP.GT.U32.AND P1, PT, R6, R35, PT ;  /* 0x000000230600720c */ /* 0x000fe20003f24070 */
[----:B------:R-:W-:Y:S02]  /*5750*/  IMAD.MOV R2, RZ, RZ, -R2 ;  /* 0x000000ffff027224 */ /* 0x000fe400078e0a02 */
[----:B------:R-:W-:-:S04]  /*5760*/  IMAD.HI.U32 R5, R9, R7, RZ ;  /* 0x0000000709057227 */ /* 0x000fc800078e00ff */
[--C-:B------:R-:W-:Y:S01]  /*5770*/  @!P2 IMAD.IADD R37, R37, 0x1, -R6.reuse ;  /* 0x000000012525a824 */ /* 0x100fe200078e0a06 */
[----:B------:R-:W-:Y:S01]  /*5780*/  ISETP.GT.U32.AND P2, PT, R6, R29, PT ;  /* 0x0000001d0600720c */ /* 0x000fe20003f44070 */
[--C-:B------:R-:W-:Y:S02]  /*5790*/  @!P6 IMAD.IADD R27, R27, 0x1, -R6.reuse ;  /* 0x000000011b1be824 */ /* 0x100fe400078e0a06 */
[----:B------:R-:W-:Y:S01]  /*57a0*/  @!P5 IMAD.MOV R47, RZ, RZ, -R47 ;  /* 0x000000ffff2fd224 */ /* 0x000fe200078e0a2f */
[----:B------:R-:W-:Y:S01]  /*57b0*/  ISETP.GE.AND P5, PT, R122, RZ, PT ;  /* 0x000000ff7a00720c */ /* 0x000fe20003fa6270 */
[C---:B------:R-:W-:Y:S01]  /*57c0*/  IMAD R25, R6.reuse, R2, R25 ;  /* 0x0000000206197224 */ /* 0x040fe200078e0219 */
[----:B------:R-:W-:Y:S01]  /*57d0*/  ISETP.GT.U32.AND P6, PT, R6, R27, PT ;  /* 0x0000001b0600720c */ /* 0x000fe20003fc4070 */
[----:B------:R-:W-:Y:S01]  /*57e0*/  @!P1 IMAD.IADD R35, R35, 0x1, -R6 ;  /* 0x0000000123239824 */ /* 0x000fe200078e0a06 */
[----:B------:R-:W-:Y:S01]  /*57f0*/  IABS R2, R15 ;  /* 0x0000000f00027213 */ /* 0x000fe20000000000 */
[----:B------:R-:W-:Y:S01]  /*5800*/  IMAD.MOV R5, RZ, RZ, -R5 ;  /* 0x000000ffff057224 */ /* 0x000fe200078e0a05 */
[----:B------:R-:W-:Y:S01]  /*5810*/  ISETP.GE.AND P1, PT, R116, RZ, PT ;  /* 0x000000ff7400720c */ /* 0x000fe20003f26270 */
[----:B------:R-:W-:-:S02]  /*5820*/  @!P3 IMAD.MOV R35, RZ, RZ, -R35 ;  /* 0x000000ffff23b224 */ /* 0x000fc400078e0a23 */
[--C-:B------:R-:W-:Y:S01]  /*5830*/  @!P2 IMAD.IADD R29, R29, 0x1, -R6.reuse ;  /* 0x000000011d1da824 */ /* 0x100fe200078e0a06 */
[----:B------:R-:W-:Y:S01]  /*5840*/  ISETP.GE.AND P2, PT, R23, RZ, PT ;  /* 0x000000ff1700720c */ /* 0x000fe20003f46270 */
[----:B------:R-:W-:Y:S01]  /*5850*/  @!P4 IMAD.MOV R37, RZ, RZ, -R37 ;  /* 0x000000ffff25c224 */ /* 0x000fe200078e0a25 */
[----:B------:R-:W-:Y:S01]  /*5860*/  IABS R23, R110 ;  /* 0x0000006e00177213 */ /* 0x000fe20000000000 */
[----:B------:R-:W-:Y:S01]  /*5870*/  @!P5 IMAD.MOV R39, RZ, RZ, -R39 ;  /* 0x000000ffff27d224 */ /* 0x000fe200078e0a27 */
[----:B------:R-:W-:Y:S01]  /*5880*/  ISETP.GE.AND P5, PT, R114, RZ, PT ;  /* 0x000000ff7200720c */ /* 0x000fe20003fa6270 */
[----:B------:R-:W-:Y:S01]  /*5890*/  @!P6 IMAD.IADD R27, R27, 0x1, -R6 ;  /* 0x000000011b1be824 */ /* 0x000fe200078e0a06 */
[C---:B------:R-:W-:Y:S01]  /*58a0*/  ISETP.GT.U32.AND P6, PT, R6.reuse, R25, PT ;  /* 0x000000190600720c */ /* 0x040fe20003fc4070 */
[----:B------:R-:W-:Y:S01]  /*58b0*/  IMAD.HI.U32 R4, R9, R23, RZ ;  /* 0x0000001709047227 */ /* 0x000fe200078e00ff */
[C---:B------:R-:W-:Y:S02]  /*58c0*/  ISETP.GT.U32.AND P3, PT, R6.reuse, R29, PT ;  /* 0x0000001d0600720c */ /* 0x040fe40003f64070 */
[----:B------:R-:W-:Y:S01]  /*58d0*/  ISETP.GT.U32.AND P4, PT, R6, R31, PT ;  /* 0x0000001f0600720c */ /* 0x000fe20003f84070 */
[----:B------:R-:W-:-:S02]  /*58e0*/  IMAD.MOV R4, RZ, RZ, -R4 ;  /* 0x000000ffff047224 */ /* 0x000fc400078e0a04 */
[----:B------:R-:W-:Y:S02]  /*58f0*/  @!P2 IMAD.MOV R27, RZ, RZ, -R27 ;  /* 0x000000ffff1ba224 */ /* 0x000fe400078e0a1b */
[----:B------:R-:W-:Y:S02]  /*5900*/  IMAD R23, R6, R4, R23 ;  /* 0x0000000406177224 */ /* 0x000fe400078e0217 */
[----:B------:R-:W-:Y:S01]  /*5910*/  @!P5 IMAD.MOV R33, RZ, RZ, -R33 ;  /* 0x000000ffff21d224 */ /* 0x000fe200078e0a21 */
[----:B------:R-:W-:Y:S01]  /*5920*/  ISETP.GE.AND P5, PT, R22, RZ, PT ;  /* 0x000000ff1600720c */ /* 0x000fe20003fa6270 */
[----:B------:R-:W-:Y:S01]  /*5930*/  @!P6 IMAD.IADD R25, R25, 0x1, -R6 ;  /* 0x000000011919e824 */ /* 0x000fe200078e0a06 */
[C---:B------:R-:W-:Y:S01]  /*5940*/  ISETP.GT.U32.AND P6, PT, R6.reuse, R23, PT ;  /* 0x000000170600720c */ /* 0x040fe20003fc4070 */
[----:B------:R-:W-:Y:S02]  /*5950*/  IMAD R22, R6, R5, R7 ;  /* 0x0000000506167224 */ /* 0x000fe400078e0207 */
[----:B------:R-:W-:-:S02]  /*5960*/  IMAD.MOV.U32 R5, RZ, RZ, R2 ;  /* 0x000000ffff057224 */ /* 0x000fc400078e0002 */
[----:B------:R-:W-:Y:S01]  /*5970*/  @!P3 IMAD.IADD R29, R29, 0x1, -R6 ;  /* 0x000000011d1db824 */ /* 0x000fe200078e0a06 */
[----:B------:R-:W-:Y:S01]  /*5980*/  ISETP.GE.AND P3, PT, R110, RZ, PT ;  /* 0x000000ff6e00720c */ /* 0x000fe20003f66270 */
[----:B------:R-:W-:-:S04]  /*5990*/  IMAD.HI.U32 R2, R9, R5, RZ ;  /* 0x0000000509027227 */ /* 0x000fc800078e00ff */
[----:B------:R-:W-:-:S04]  /*59a0*/  IMAD.HI.U32 R4, R9, R10, RZ ;  /* 0x0000000a09047227 */ /* 0x000fc800078e00ff */
[----:B------:R-:W-:Y:S02]  /*59b0*/  IMAD.MOV R7, RZ, RZ, -R2 ;  /* 0x000000ffff077224 */ /* 0x000fe400078e0a02 */
[----:B------:R-:W-:Y:S01]  /*59c0*/  @!P0 IMAD.MOV R29, RZ, RZ, -R29 ;  /* 0x000000ffff1d8224 */ /* 0x000fe200078e0a1d */
[----:B------:R-:W-:Y:S01]  /*59d0*/  ISETP.GT.U32.AND P0, PT, R6, R22, PT ;  /* 0x000000160600720c */ /* 0x000fe20003f04070 */
[----:B------:R-:W-:Y:S02]  /*59e0*/  IMAD.MOV R11, RZ, RZ, -R4 ;  /* 0x000000ffff0b7224 */ /* 0x000fe400078e0a04 */
[----:B------:R-:W-:-:S04]  /*59f0*/  IMAD.HI.U32 R4, R9, R13, RZ ;  /* 0x0000000d09047227 */ /* 0x000fc800078e00ff */
[--C-:B------:R-:W-:Y:S01]  /*5a00*/  @!P4 IMAD.IADD R31, R31, 0x1, -R6.reuse ;  /* 0x000000011f1fc824 */ /* 0x100fe200078e0a06 */
[----:B------:R-:W-:Y:S01]  /*5a10*/  ISETP.GE.AND P4, PT, R108, RZ, PT ;  /* 0x000000ff6c00720c */ /* 0x000fe20003f86270 */
[C---:B------:R-:W-:Y:S02]  /*5a20*/  IMAD R5, R6.reuse, R7, R5 ;  /* 0x0000000706057224 */ /* 0x040fe400078e0205 */
[----:B------:R-:W-:Y:S02]  /*5a30*/  @!P6 IMAD.IADD R23, R23, 0x1, -R6 ;  /* 0x000000011717e824 */ /* 0x000fe400078e0a06 */
[----:B------:R-:W-:Y:S01]  /*5a40*/  IMAD.MOV R4, RZ, RZ, -R4 ;  /* 0x000000ffff047224 */ /* 0x000fe200078e0a04 */
[C---:B------:R-:W-:Y:S01]  /*5a50*/  ISETP.GT.U32.AND P2, PT, R6.reuse, R5, PT ;  /* 0x000000050600720c */ /* 0x040fe20003f44070 */
[----:B------:R-:W-:Y:S01]  /*5a60*/  @!P1 IMAD.MOV R31, RZ, RZ, -R31 ;  /* 0x000000ffff1f9224 */ /* 0x000fe200078e0a1f */
[C---:B------:R-:W-:Y:S01]  /*5a70*/  ISETP.GT.U32.AND P1, PT, R6.reuse, R25, PT ;  /* 0x000000190600720c */ /* 0x040fe20003f24070 */
[----:B------:R-:W-:Y:S01]  /*5a80*/  IMAD.HI.U32 R2, R9, R12, RZ ;  /* 0x0000000c09027227 */ /* 0x000fe200078e00ff */
[----:B------:R-:W-:-:S03]  /*5a90*/  ISETP.GT.U32.AND P6, PT, R6, R23, PT ;  /* 0x000000170600720c */ /* 0x000fc60003fc4070 */
[C---:B------:R-:W-:Y:S02]  /*5aa0*/  IMAD R13, R6.reuse, R4, R13 ;  /* 0x00000004060d7224 */ /* 0x040fe400078e020d */
[----:B------:R-:W-:Y:S02]  /*5ab0*/  IMAD R7, R6, R11, R10 ;  /* 0x0000000b06077224 */ /* 0x000fe400078e020a */
[----:B------:R-:W-:Y:S02]  /*5ac0*/  IMAD.MOV R11, RZ, RZ, -R2 ;  /* 0x000000ffff0b7224 */ /* 0x000fe400078e0a02 */
[----:B------:R-:W-:Y:S01]  /*5ad0*/  @!P0 IMAD.IADD R22, R22, 0x1, -R6 ;  /* 0x0000000116168824 */ /* 0x000fe200078e0a06 */
[C---:B------:R-:W-:Y:S01]  /*5ae0*/  ISETP.GT.U32.AND P0, PT, R6.reuse, R13, PT ;  /* 0x0000000d0600720c */ /* 0x040fe20003f04070 */
[C---:B------:R-:W-:Y:S01]  /*5af0*/  IMAD R11, R6.reuse, R11, R12 ;  /* 0x0000000b060b7224 */ /* 0x040fe200078e020c */
[----:B------:R-:W-:Y:S01]  /*5b00*/  IABS R12, R106 ;  /* 0x0000006a000c7213 */ /* 0x000fe20000000000 */
[--C-:B------:R-:W-:Y:S01]  /*5b10*/  @!P1 IMAD.IADD R25, R25, 0x1, -R6.reuse ;  /* 0x0000000119199824 */ /* 0x100fe200078e0a06 */
[C---:B------:R-:W-:Y:S01]  /*5b20*/  ISETP.GT.U32.AND P1, PT, R6.reuse, R7, PT ;  /* 0x000000070600720c */ /* 0x040fe20003f24070 */
[--C-:B------:R-:W-:Y:S01]  /*5b30*/  @!P6 IMAD.IADD R23, R23, 0x1, -R6.reuse ;  /* 0x000000011717e824 */ /* 0x100fe200078e0a06 */
[C---:B------:R-:W-:Y:S01]  /*5b40*/  ISETP.GT.U32.AND P6, PT, R6.reuse, R11, PT ;  /* 0x0000000b0600720c */ /* 0x040fe20003fc4070 */
[----:B------:R-:W-:Y:S01]  /*5b50*/  @!P2 IMAD.IADD R5, R5, 0x1, -R6 ;  /* 0x000000010505a824 */ /* 0x000fe200078e0a06 */
[----:B------:R-:W-:Y:S01]  /*5b60*/  ISETP.GT.U32.AND P2, PT, R6, R22, PT ;  /* 0x000000160600720c */ /* 0x000fe20003f44070 */
[----:B------:R-:W-:-:S04]  /*5b70*/  IMAD.HI.U32 R8, R9, R229, RZ ;  /* 0x000000e509087227 */ /* 0x000fc800078e00ff */
[----:B------:R-:W-:Y:S02]  /*5b80*/  IMAD.MOV R8, RZ, RZ, -R8 ;  /* 0x000000ffff087224 */ /* 0x000fe400078e0a08 */
[----:B------:R-:W-:Y:S02]  /*5b90*/  @!P0 IMAD.IADD R13, R13, 0x1, -R6 ;  /* 0x000000010d0d8824 */ /* 0x000fe400078e0a06 */
[C---:B------:R-:W-:Y:S02]  /*5ba0*/  IMAD R229, R6.reuse, R8, R229 ;  /* 0x0000000806e57224 */ /* 0x040fe400078e02e5 */
[----:B------:R-:W-:Y:S01]  /*5bb0*/  @!P4 IMAD.MOV R25, RZ, RZ, -R25 ;  /* 0x000000ffff19c224 */ /* 0x000fe200078e0a19 */
[----:B------:R-:W-:Y:S01]  /*5bc0*/  ISETP.GT.U32.AND P4, PT, R6, R13, PT ;  /* 0x0000000d0600720c */ /* 0x000fe20003f84070 */
[----:B------:R-:W-:-:S04]  /*5bd0*/  IMAD.HI.U32 R2, R9, R239, RZ ;  /* 0x000000ef09027227 */ /* 0x000fc800078e00ff */
[----:B------:R-:W-:-:S04]  /*5be0*/  IMAD.HI.U32 R10, R9, R12, RZ ;  /* 0x0000000c090a7227 */ /* 0x000fc800078e00ff */
[--C-:B------:R-:W-:Y:S01]  /*5bf0*/  @!P1 IMAD.IADD R7, R7, 0x1, -R6.reuse ;  /* 0x0000000107079824 */ /* 0x100fe200078e0a06 */
[----:B------:R-:W-:Y:S01]  /*5c00*/  ISETP.GT.U32.AND P1, PT, R6, R5, PT ;  /* 0x000000050600720c */ /* 0x000fe20003f24070 */
[--C-:B------:R-:W-:Y:S02]  /*5c10*/  @!P6 IMAD.IADD R11, R11, 0x1, -R6.reuse ;  /* 0x000000010b0be824 */ /* 0x100fe400078e0a06 */
[----:B------:R-:W-:Y:S01]  /*5c20*/  @!P2 IMAD.IADD R22, R22, 0x1, -R6 ;  /* 0x000000011616a824 */ /* 0x000fe200078e0a06 */
[C---:B------:R-:W-:Y:S01]  /*5c30*/  ISETP.GT.U32.AND P2, PT, R6.reuse, R229, PT ;  /* 0x000000e50600720c */ /* 0x040fe20003f44070 */
[----:B------:R-:W-:Y:S01]  /*5c40*/  IMAD.MOV R2, RZ, RZ, -R2 ;  /* 0x000000ffff027224 */ /* 0x000fe200078e0a02 */
[C---:B------:R-:W-:Y:S01]  /*5c50*/  ISETP.GT.U32.AND P0, PT, R6.reuse, R11, PT ;  /* 0x0000000b0600720c */ /* 0x040fe20003f04070 */
[----:B------:R-:W-:Y:S01]  /*5c60*/  IMAD.MOV R10, RZ, RZ, -R10 ;  /* 0x000000ffff0a7224 */ /* 0x000fe200078e0a0a */
[----:B------:R-:W-:Y:S01]  /*5c70*/  ISETP.GT.U32.AND P6, PT, R6, R7, PT ;  /* 0x000000070600720c */ /* 0x000fe20003fc4070 */
[----:B------:R-:W-:-:S04]  /*5c80*/  IMAD.HI.U32 R4, R9, R249, RZ ;  /* 0x000000f909047227 */ /* 0x000fc800078e00ff */
[----:B------:R-:W-:Y:S02]  /*5c90*/  IMAD R239, R6, R2, R239 ;  /* 0x0000000206ef7224 */ /* 0x000fe400078e02ef */
[----:B------:R-:W-:-:S04]  /*5ca0*/  IMAD.HI.U32 R8, R9, R251, RZ ;  /* 0x000000fb09087227 */ /* 0x000fc800078e00ff */
[C---:B------:R-:W-:Y:S01]  /*5cb0*/  IMAD R2, R6.reuse, R10, R12 ;  /* 0x0000000a06027224 */ /* 0x040fe200078e020c */
[----:B------:R-:W-:Y:S01]  /*5cc0*/  IABS R10, R96 ;  /* 0x00000060000a7213 */ /* 0x000fe20000000000 */
[----:B------:R-:W-:Y:S01]  /*5cd0*/  IMAD.MOV R4, RZ, RZ, -R4 ;  /* 0x000000ffff047224 */ /* 0x000fe200078e0a04 */
[----:B------:R-:W-:Y:S01]  /*5ce0*/  IABS R12, R16 ;  /* 0x00000010000c7213 */ /* 0x000fe20000000000 */
[----:B------:R-:W-:Y:S02]  /*5cf0*/  IMAD.MOV R8, RZ, RZ, -R8 ;  /* 0x000000ffff087224 */ /* 0x000fe400078e0a08 */
[----:B------:R-:W-:Y:S01]  /*5d00*/  @!P4 IMAD.IADD R13, R13, 0x1, -R6 ;  /* 0x000000010d0dc824 */ /* 0x000fe200078e0a06 */
[C---:B------:R-:W-:Y:S01]  /*5d10*/  ISETP.GT.U32.AND P4, PT, R6.reuse, R2, PT ;  /* 0x000000020600720c */ /* 0x040fe20003f84070 */
[----:B------:R-:W-:Y:S02]  /*5d20*/  IMAD R249, R6, R4, R249 ;  /* 0x0000000406f97224 */ /* 0x000fe400078e02f9 */
[----:B------:R-:W-:-:S04]  /*5d30*/  IMAD.HI.U32 R4, R9, R10, RZ ;  /* 0x0000000a09047227 */ /* 0x000fc800078e00ff */
[C---:B------:R-:W-:Y:S02]  /*5d40*/  IMAD R251, R6.reuse, R8, R251 ;  /* 0x0000000806fb7224 */ /* 0x040fe400078e02fb */
[--C-:B------:R-:W-:Y:S01]  /*5d50*/  @!P1 IMAD.IADD R5, R5, 0x1, -R6.reuse ;  /* 0x0000000105059824 */ /* 0x100fe200078e0a06 */
[C---:B------:R-:W-:Y:S01]  /*5d60*/  ISETP.GT.U32.AND P1, PT, R6.reuse, R239, PT ;  /* 0x000000ef0600720c */ /* 0x040fe20003f24070 */
[----:B------:R-:W-:Y:S01]  /*5d70*/  @!P2 IMAD.IADD R229, R229, 0x1, -R6 ;  /* 0x00000001e5e5a824 */ /* 0x000fe200078e0a06 */
[----:B------:R-:W-:Y:S01]  /*5d80*/  ISETP.GE.AND P2, PT, R15, RZ, PT ;  /* 0x000000ff0f00720c */ /* 0x000fe20003f46270 */
[----:B------:R-:W-:Y:S02]  /*5d90*/  IMAD.MOV R15, RZ, RZ, -R4 ;  /* 0x000000ffff0f7224 */ /* 0x000fe400078e0a04 */
[----:B------:R-:W-:Y:S01]  /*5da0*/  @!P0 IMAD.IADD R11, R11, 0x1, -R6 ;  /* 0x000000010b0b8824 */ /* 0x000fe200078e0a06 */
[C---:B------:R-:W-:Y:S01]  /*5db0*/  ISETP.GT.U32.AND P0, PT, R6.reuse, R251, PT ;  /* 0x000000fb0600720c */ /* 0x040fe20003f04070 */
[----:B------:R-:W-:-:S02]  /*5dc0*/  IMAD R4, R6, R15, R10 ;  /* 0x0000000f06047224 */ /* 0x000fc400078e020a */
[----:B------:R-:W-:Y:S02]  /*5dd0*/  @!P4 IMAD.IADD R2, R2, 0x1, -R6 ;  /* 0x000000010202c824 */ /* 0x000fe400078e0a06 */
[----:B------:R-:W-:Y:S01]  /*5de0*/  IMAD.HI.U32 R8, R9, R12, RZ ;  /* 0x0000000c09087227 */ /* 0x000fe200078e00ff */
[----:B------:R-:W-:-:S03]  /*5df0*/  ISETP.GT.U32.AND P4, PT, R6, R4, PT ;  /* 0x000000040600720c */ /* 0x000fc60003f84070 */
[--C-:B------:R-:W-:Y:S01]  /*5e00*/  @!P6 IMAD.IADD R7, R7, 0x1, -R6.reuse ;  /* 0x000000010707e824 */ /* 0x100fe200078e0a06 */
[C---:B------:R-:W-:Y:S01]  /*5e10*/  ISETP.GT.U32.AND P6, PT, R6.reuse, R249, PT ;  /* 0x000000f90600720c */ /* 0x040fe20003fc4070 */
[----:B------:R-:W-:Y:S01]  /*5e20*/  @!P1 IMAD.IADD R239, R239, 0x1, -R6 ;  /* 0x00000001efef9824 */ /* 0x000fe200078e0a06 */
[----:B------:R-:W-:Y:S01]  /*5e30*/  ISETP.GE.AND P1, PT, R17, RZ, PT ;  /* 0x000000ff1100720c */ /* 0x000fe20003f26270 */
[----:B------:R-:W-:Y:S02]  /*5e40*/  IMAD.MOV R17, RZ, RZ, -R8 ;  /* 0x000000ffff117224 */ /* 0x000fe400078e0a08 */
[----:B------:R-:W-:Y:S01]  /*5e50*/  @!P0 IMAD.IADD R251, R251, 0x1, -R6 ;  /* 0x00000001fbfb8824 */ /* 0x000fe200078e0a06 */
[----:B------:R-:W-:Y:S01]  /*5e60*/  ISETP.GE.AND P0, PT, R21, RZ, PT ;  /* 0x000000ff1500720c */ /* 0x000fe20003f06270 */
[----:B------:R-:W-:Y:S01]  /*5e70*/  IMAD R8, R6, R17, R12 ;  /* 0x0000001106087224 */ /* 0x000fe200078e020c */
[----:B------:R-:W-:Y:S01]  /*5e80*/  IABS R21, R88 ;  /* 0x0000005800157213 */ /* 0x000fe20000000000 */
[----:B------:R-:W-:-:S02]  /*5e90*/  @!P4 IMAD.IADD R4, R4, 0x1, -R6 ;  /* 0x000000010404c824 */ /* 0x000fc400078e0a06 */
[----:B------:R-:W-:Y:S01]  /*5ea0*/  @!P3 IMAD.MOV R23, RZ, RZ, -R23 ;  /* 0x000000ffff17b224 */ /* 0x000fe200078e0a17 */
[C---:B------:R-:W-:Y:S01]  /*5eb0*/  ISETP.GT.U32.AND P4, PT, R6.reuse, R8, PT ;  /* 0x000000080600720c */ /* 0x040fe20003f84070 */
[----:B------:R-:W-:Y:S01]  /*5ec0*/  IMAD.HI.U32 R12, R9, R21, RZ ;  /* 0x00000015090c7227 */ /* 0x000fe200078e00ff */
[----:B------:R-:W-:-:S03]  /*5ed0*/  ISETP.GT.U32.AND P3, PT, R6, R229, PT ;  /* 0x000000e50600720c */ /* 0x000fc60003f64070 */
[----:B------:R-:W-:Y:S01]  /*5ee0*/  @!P6 IMAD.IADD R249, R249, 0x1, -R6 ;  /* 0x00000001f9f9e824 */ /* 0x000fe200078e0a06 */
[----:B------:R-:W-:Y:S01]  /*5ef0*/  ISETP.GE.AND P6, PT, R19, RZ, PT ;  /* 0x000000ff1300720c */ /* 0x000fe20003fc6270 */
[----:B------:R-:W-:Y:S01]  /*5f00*/  IMAD.MOV R12, RZ, RZ, -R12 ;  /* 0x000000ffff0c7224 */ /* 0x000fe200078e0a0c */
[----:B------:R-:W-:Y:S01]  /*5f10*/  IABS R19, R18 ;  /* 0x0000001200137213 */ /* 0x000fe20000000000 */
[----:B------:R-:W-:-:S04]  /*5f20*/  IMAD.HI.U32 R15, R9, R24, RZ ;  /* 0x00000018090f7227 */ /* 0x000fc800078e00ff */
[----:B------:R-:W-:Y:S02]  /*5f30*/  IMAD R12, R6, R12, R21 ;  /* 0x0000000c060c7224 */ /* 0x000fe400078e0215 */
[----:B------:R-:W-:Y:S02]  /*5f40*/  IMAD.MOV.U32 R21, RZ, RZ, R5 ;  /* 0x000000ffff157224 */ /* 0x000fe400078e0005 */
[----:B------:R-:W-:-:S04]  /*5f50*/  IMAD.HI.U32 R10, R9, R19, RZ ;  /* 0x00000013090a7227 */ /* 0x000fc800078e00ff */
[----:B------:R-:W-:Y:S01]  /*5f60*/  @!P4 IMAD.IADD R8, R8, 0x1, -R6 ;  /* 0x000000010808c824 */ /* 0x000fe200078e0a06 */
[C---:B------:R-:W-:Y:S01]  /*5f70*/  ISETP.GT.U32.AND P4, PT, R6.reuse, R239, PT ;  /* 0x000000ef0600720c */ /* 0x040fe20003f84070 */
[----:B------:R-:W-:Y:S01]  /*5f80*/  @!P2 IMAD.MOV R21, RZ, RZ, -R21 ;  /* 0x000000ffff15a224 */ /* 0x000fe200078e0a15 */
[C---:B------:R-:W-:Y:S01]  /*5f90*/  ISETP.GT.U32.AND P2, PT, R6.reuse, R249, PT ;  /* 0x000000f90600720c */ /* 0x040fe20003f44070 */
[----:B------:R-:W-:Y:S02]  /*5fa0*/  IMAD.MOV R10, RZ, RZ, -R10 ;  /* 0x000000ffff0a7224 */ /* 0x000fe400078e0a0a */
[----:B------:R-:W-:Y:S02]  /*5fb0*/  IMAD.MOV R15, RZ, RZ, -R15 ;  /* 0x000000ffff0f7224 */ /* 0x000fe400078e0a0f */
[----:B------:R-:W-:Y:S02]  /*5fc0*/  IMAD R10, R6, R10, R19 ;  /* 0x0000000a060a7224 */ /* 0x000fe400078e0213 */
[----:B------:R-:W-:-:S02]  /*5fd0*/  IMAD.MOV.U32 R19, RZ, RZ, R7 ;  /* 0x000000ffff137224 */ /* 0x000fc400078e0007 */
[----:B------:R-:W-:-:S04]  /*5fe0*/  IMAD.HI.U32 R17, R9, R26, RZ ;  /* 0x0000001a09117227 */ /* 0x000fc800078e00ff */
[C---:B------:R-:W-:Y:S02]  /*5ff0*/  IMAD R24, R6.reuse, R15, R24 ;  /* 0x0000000f06187224 */ /* 0x040fe400078e0218 */
[----:B------:R-:W-:Y:S01]  /*6000*/  @!P1 IMAD.MOV R19, RZ, RZ, -R19 ;  /* 0x000000ffff139224 */ /* 0x000fe200078e0a13 */
[C---:B------:R-:W-:Y:S01]  /*6010*/  ISETP.GT.U32.AND P1, PT, R6.reuse, R251, PT ;  /* 0x000000fb0600720c */ /* 0x040fe20003f24070 */
[----:B------:R-:W-:Y:S02]  /*6020*/  IMAD.MOV R17, RZ, RZ, -R17 ;  /* 0x000000ffff117224 */ /* 0x000fe400078e0a11 */
[----:B------:R-:W-:Y:S02]  /*6030*/  IMAD.MOV.U32 R15, RZ, RZ, R13 ;  /* 0x000000ffff0f7224 */ /* 0x000fe400078e000d */
[--C-:B------:R-:W-:Y:S01]  /*6040*/  @!P4 IMAD.IADD R239, R239, 0x1, -R6.reuse ;  /* 0x00000001efefc824 */ /* 0x100fe200078e0a06 */
[C---:B------:R-:W-:Y:S01]  /*6050*/  ISETP.GT.U32.AND P4, PT, R6.reuse, R12, PT ;  /* 0x0000000c0600720c */ /* 0x040fe20003f84070 */
[----:B------:R-:W-:Y:S01]  /*6060*/  @!P2 IMAD.IADD R249, R249, 0x1, -R6 ;  /* 0x00000001f9f9a824 */ /* 0x000fe200078e0a06 */
[C---:B------:R-:W-:Y:S01]  /*6070*/  ISETP.GT.U32.AND P2, PT, R6.reuse, R24, PT ;  /* 0x000000180600720c */ /* 0x040fe20003f44070 */
[----:B------:R-:W-:-:S02]  /*6080*/  IMAD R26, R6, R17, R26 ;  /* 0x00000011061a7224 */ /* 0x000fc400078e021a */
[----:B------:R-:W-:Y:S01]  /*6090*/  @!P5 IMAD.MOV R22, RZ, RZ, -R22 ;  /* 0x000000ffff16d224 */ /* 0x000fe200078e0a16 */
[C---:B------:R-:W-:Y:S01]  /*60a0*/  ISETP.GT.U32.AND P5, PT, R6.reuse, R2, PT ;  /* 0x000000020600720c */ /* 0x040fe20003fa4070 */
[----:B------:R-:W-:Y:S01]  /*60b0*/  @!P0 IMAD.MOV R15, RZ, RZ, -R15 ;  /* 0x000000ffff0f8224 */ /* 0x000fe200078e0a0f */
[C---:B------:R-:W-:Y:S01]  /*60c0*/  ISETP.GT.U32.AND P0, PT, R6.reuse, R4, PT ;  /* 0x000000040600720c */ /* 0x040fe20003f04070 */
[----:B------:R-:W-:Y:S01]  /*60d0*/  @!P3 IMAD.IADD R229, R229, 0x1, -R6 ;  /* 0x00000001e5e5b824 */ /* 0x000fe200078e0a06 */
[----:B------:R-:W-:Y:S01]  /*60e0*/  ISETP.GT.U32.AND P3, PT, R6, R10, PT ;  /* 0x0000000a0600720c */ /* 0x000fe20003f64070 */
[----:B------:R-:W-:Y:S02]  /*60f0*/  IMAD.MOV.U32 R17, RZ, RZ, R11 ;  /* 0x000000ffff117224 */ /* 0x000fe400078e000b */
[----:B------:R-:W-:-:S04]  /*6100*/  IMAD.HI.U32 R9, R9, R28, RZ ;  /* 0x0000001c09097227 */ /* 0x000fc800078e00ff */
[----:B------:R-:W-:Y:S01]  /*6110*/  @!P6 IMAD.MOV R17, RZ, RZ, -R17 ;  /* 0x000000ffff11e224 */ /* 0x000fe200078e0a11 */
[C---:B------:R-:W-:Y:S01]  /*6120*/  ISETP.GT.U32.AND P6, PT, R6.reuse, R8, PT ;  /* 0x000000080600720c */ /* 0x040fe20003fc4070 */
[----:B------:R-:W-:Y:S02]  /*6130*/  IMAD.MOV R9, RZ, RZ, -R9 ;  /* 0x000000ffff097224 */ /* 0x000fe400078e0a09 */
[----:B------:R-:W-:Y:S01]  /*6140*/  @!P1 IMAD.IADD R251, R251, 0x1, -R6 ;  /* 0x00000001fbfb9824 */ /* 0x000fe200078e0a06 */
[C---:B------:R-:W-:Y:S01]  /*6150*/  ISETP.GT.U32.AND P1, PT, R6.reuse, R26, PT ;  /* 0x0000001a0600720c */ /* 0x040fe20003f24070 */
[----:B------:R-:W-:Y:S02]  /*6160*/  IMAD R28, R6, R9, R28 ;  /* 0x00000009061c7224 */ /* 0x000fe400078e021c */
[--C-:B------:R-:W-:Y:S01]  /*6170*/  @!P4 IMAD.IADD R12, R12, 0x1, -R6.reuse ;  /* 0x000000010c0cc824 */ /* 0x100fe200078e0a06 */
[----:B------:R-:W-:Y:S01]  /*6180*/  ISETP.GE.AND P4, PT, R104, RZ, PT ;  /* 0x000000ff6800720c */ /* 0x000fe20003f86270 */
[--C-:B------:R-:W-:Y:S01]  /*6190*/  @!P2 IMAD.IADD R24, R24, 0x1, -R6.reuse ;  /* 0x000000011818a824 */ /* 0x100fe200078e0a06 */
[----:B------:R-:W-:Y:S01]  /*61a0*/  ISETP.GE.AND P2, PT, R106, RZ, PT ;  /* 0x000000ff6a00720c */ /* 0x000fe20003f46270 */
[--C-:B------:R-:W-:Y:S01]  /*61b0*/  @!P5 IMAD.IADD R2, R2, 0x1, -R6.reuse ;  /* 0x000000010202d824 */ /* 0x100fe200078e0a06 */
[----:B------:R-:W-:Y:S01]  /*61c0*/  ISETP.GT.U32.AND P5, PT, R6, R28, PT ;  /* 0x0000001c0600720c */ /* 0x000fe20003fa4070 */
[--C-:B------:R-:W-:Y:S01]  /*61d0*/  @!P0 IMAD.IADD R4, R4, 0x1, -R6.reuse ;  /* 0x0000000104048824 */ /* 0x100fe200078e0a06 */
[----:B------:R-:W-:Y:S01]  /*61e0*/  ISETP.GE.AND P0, PT, R98, RZ, PT ;  /* 0x000000ff6200720c */ /* 0x000fe20003f06270 */
[--C-:B------:R-:W-:Y:S01]  /*61f0*/  @!P3 IMAD.IADD R10, R10, 0x1, -R6.reuse ;  /* 0x000000010a0ab824 */ /* 0x100fe200078e0a06 */
[----:B------:R-:W-:Y:S01]  /*6200*/  ISETP.GE.AND P3, PT, R102, RZ, PT ;  /* 0x000000ff6600720c */ /* 0x000fe20003f66270 */
[--C-:B------:R-:W-:Y:S01]  /*6210*/  @!P6 IMAD.IADD R8, R8, 0x1, -R6.reuse ;  /* 0x000000010808e824 */ /* 0x100fe200078e0a06 */
[----:B------:R-:W-:Y:S01]  /*6220*/  ISETP.GE.AND P6, PT, R100, RZ, PT ;  /* 0x000000ff6400720c */ /* 0x000fe20003fc6270 */
[----:B------:R-:W-:Y:S01]  /*6230*/  @!P1 IMAD.IADD R26, R26, 0x1, -R6 ;  /* 0x000000011a1a9824 */ /* 0x000fe200078e0a06 */
[----:B------:R-:W-:Y:S01]  /*6240*/  ISETP.GE.AND P1, PT, R96, RZ, PT ;  /* 0x000000ff6000720c */ /* 0x000fe20003f26270 */
[----:B------:R-:W-:-:S02]  /*6250*/  IMAD.MOV.U32 R7, RZ, RZ, R251 ;  /* 0x000000ffff077224 */ /* 0x000fc400078e00fb */
[----:B------:R-:W-:Y:S02]  /*6260*/  IMAD.MOV.U32 R5, RZ, RZ, R2 ;  /* 0x000000ffff057224 */ /* 0x000fe400078e0002 */
[----:B------:R-:W-:Y:S01]  /*6270*/  IMAD.MOV.U32 R13, RZ, RZ, R229 ;  /* 0x000000ffff0d7224 */ /* 0x000fe200078e00e5 */
[----:B------:R-:W-:Y:S01]  /*6280*/  SHF.R.S32.HI R229, RZ, 0x1f, R20 ;  /* 0x0000001fffe57819 */ /* 0x000fe20000011414 */
[----:B------:R-:W-:Y:S02]  /*6290*/  IMAD.MOV.U32 R9, RZ, RZ, R249 ;  /* 0x000000ffff097224 */ /* 0x000fe400078e00f9 */
[----:B------:R-:W-:Y:S01]  /*62a0*/  @!P4 IMAD.MOV R7, RZ, RZ, -R7 ;  /* 0x000000ffff07c224 */ /* 0x000fe200078e0a07 */
[----:B------:R-:W-:Y:S01]  /*62b0*/  ISETP.GT.U32.AND P4, PT, R6, R26, PT ;  /* 0x0000001a0600720c */ /* 0x000fe20003f84070 */
[----:B------:R-:W-:Y:S01]  /*62c0*/  @!P2 IMAD.MOV R5, RZ, RZ, -R5 ;  /* 0x000000ffff05a224 */ /* 0x000fe200078e0a05 */
[----:B------:R-:W-:Y:S01]  /*62d0*/  ISETP.GE.AND P2, PT, R16, RZ, PT ;  /* 0x000000ff1000720c */ /* 0x000fe20003f46270 */
[----:B------:R-:W-:Y:S01]  /*62e0*/  @!P5 IMAD.IADD R28, R28, 0x1, -R6 ;  /* 0x000000011c1cd824 */ /* 0x000fe200078e0a06 */
[C---:B------:R-:W-:Y:S01]  /*62f0*/  ISETP.GT.U32.AND P5, PT, R6.reuse, R12, PT ;  /* 0x0000000c0600720c */ /* 0x040fe20003fa4070 */
[----:B------:R-:W-:Y:S01]  /*6300*/  @!P0 IMAD.MOV R13, RZ, RZ, -R13 ;  /* 0x000000ffff0d8224 */ /* 0x000fe200078e0a0d */
[C---:B------:R-:W-:Y:S01]  /*6310*/  ISETP.GT.U32.AND P0, PT, R6.reuse, R10, PT ;  /* 0x0000000a0600720c */ /* 0x040fe20003f04070 */
[----:B------:R-:W-:Y:S01]  /*6320*/  @!P3 IMAD.MOV R9, RZ, RZ, -R9 ;  /* 0x000000ffff09b224 */ /* 0x000fe200078e0a09 */
[----:B------:R-:W-:Y:S01]  /*6330*/  ISETP.GT.U32.AND P3, PT, R6, R24, PT ;  /* 0x000000180600720c */ /* 0x000fe20003f64070 */
[----:B------:R-:W-:Y:S01]  /*6340*/  IMAD.MOV.U32 R11, RZ, RZ, R239 ;  /* 0x000000ffff0b7224 */ /* 0x000fe200078e00ef */
[----:B------:R-:W-:Y:S01]  /*6350*/  LEA.HI R20, R229, R20, RZ, 0x7 ;  /* 0x00000014e5147211 */ /* 0x000fe200078f38ff */
[----:B------:R-:W-:-:S02]  /*6360*/  IMAD.MOV.U32 R251, RZ, RZ, R4 ;  /* 0x000000fffffb7224 */ /* 0x000fc400078e0004 */
[----:B------:R-:W-:Y:S01]  /*6370*/  @!P6 IMAD.MOV R11, RZ, RZ, -R11 ;  /* 0x000000ffff0be224 */ /* 0x000fe200078e0a0b */
[----:B------:R-:W-:Y:S01]  /*6380*/  ISETP.GT.U32.AND P6, PT, R6, R28, PT ;  /* 0x0000001c0600720c */ /* 0x000fe20003fc4070 */
[----:B------:R-:W-:Y:S01]  /*6390*/  @!P1 IMAD.MOV R251, RZ, RZ, -R251 ;  /* 0x000000fffffb9224 */ /* 0x000fe200078e0afb */
[----:B------:R-:W-:Y:S01]  /*63a0*/  ISETP.GE.AND P1, PT, R18, RZ, PT ;  /* 0x000000ff1200720c */ /* 0x000fe20003f26270 */
[----:B------:R-:W-:Y:S01]  /*63b0*/  @!P4 IMAD.IADD R26, R26, 0x1, -R6 ;  /* 0x000000011a1ac824 */ /* 0x000fe200078e0a06 */
[----:B------:R-:W-:Y:S01]  /*63c0*/  ISETP.GE.AND P4, PT, R94, RZ, PT ;  /* 0x000000ff5e00720c */ /* 0x000fe20003f86270 */
[----:B------:R-:W-:Y:S01]  /*63d0*/  @!P2 IMAD.MOV R8, RZ, RZ, -R8 ;  /* 0x000000ffff08a224 */ /* 0x000fe200078e0a08 */
[----:B------:R-:W-:Y:S01]  /*63e0*/  ISETP.NE.AND P2, PT, R159, RZ, PT ;  /* 0x000000ff9f00720c */ /* 0x000fe20003f45270 */
[--C-:B------:R-:W-:Y:S01]  /*63f0*/  @!P0 IMAD.IADD R10, R10, 0x1, -R6.reuse ;  /* 0x000000010a0a8824 */ /* 0x100fe200078e0a06 */
[----:B------:R-:W-:Y:S01]  /*6400*/  LOP3.LUT R18, RZ, R159, RZ, 0x33, !PT ;  /* 0x0000009fff127212 */ /* 0x000fe200078e33ff */
[--C-:B------:R-:W-:Y:S01]  /*6410*/  @!P5 IMAD.IADD R12, R12, 0x1, -R6.reuse ;  /* 0x000000010c0cd824 */ /* 0x100fe200078e0a06 */
[----:B------:R-:W-:Y:S01]  /*6420*/  ISETP.GE.AND P0, PT, R88, RZ, PT ;  /* 0x000000ff5800720c */ /* 0x000fe20003f06270 */
[--C-:B------:R-:W-:Y:S01]  /*6430*/  @!P3 IMAD.IADD R24, R24, 0x1, -R6.reuse ;  /* 0x000000011818b824 */ /* 0x100fe200078e0a06 */
[----:B------:R-:W-:Y:S01]  /*6440*/  ISETP.GE.AND P5, PT, R90, RZ, PT ;  /* 0x000000ff5a00720c */ /* 0x000fe20003fa6270 */
[----:B------:R-:W-:Y:S01]  /*6450*/  @!P6 IMAD.IADD R28, R28, 0x1, -R6 ;  /* 0x000000011c1ce824 */ /* 0x000fe200078e0a06 */
[----:B------:R-:W-:Y:S01]  /*6460*/  ISETP.GE.AND P3, PT, R92, RZ, PT ;  /* 0x000000ff5c00720c */ /* 0x000fe20003f66270 */
[----:B------:R-:W-:Y:S01]  /*6470*/  IMAD R2, R204, UR60, RZ ;  /* 0x0000003ccc027c24 */ /* 0x000fe2000f8e02ff */
[C---:B------:R-:W-:Y:S01]  /*6480*/  SEL R245, R18.reuse, R245, !P2 ;  /* 0x000000f512f57207 */ /* 0x040fe20005000000 */
[----:B------:R-:W-:Y:S01]  /*6490*/  IMAD.MOV.U32 R229, RZ, RZ, R28 ;  /* 0x000000ffffe57224 */ /* 0x000fe200078e001c */
[----:B------:R-:W-:Y:S01]  /*64a0*/  SEL R243, R18, R243, !P2 ;  /* 0x000000f312f37207 */ /* 0x000fe20005000000 */
[----:B------:R-:W-:Y:S01]  /*64b0*/  IMAD.MOV.U32 R249, RZ, RZ, R24 ;  /* 0x000000fffff97224 */ /* 0x000fe200078e0018 */
[----:B------:R-:W-:Y:S01]  /*64c0*/  LEA R4, P6, R2, UR8, 0x1 ;  /* 0x0000000802047c11 */ /* 0x000fe2000f8c08ff */
[----:B------:R-:W-:Y:S01]  /*64d0*/  IMAD R245, R245, UR10, RZ ;  /* 0x0000000af5f57c24 */ /* 0x000fe2000f8e02ff */
[C---:B------:R-:W-:Y:S01]  /*64e0*/  SEL R227, R18.reuse, R227, !P2 ;  /* 0x000000e312e37207 */ /* 0x040fe20005000000 */
[----:B------:R-:W-:Y:S01]  /*64f0*/  IMAD.MOV.U32 R239, RZ, RZ, R26 ;  /* 0x000000ffffef7224 */ /* 0x000fe200078e001a */
[----:B------:R-:W-:Y:S01]  /*6500*/  SEL R233, R18, R233, !P2 ;  /* 0x000000e912e97207 */ /* 0x000fe20005000000 */
[----:B------:R-:W-:Y:S01]  /*6510*/  @!P4 IMAD.MOV R229, RZ, RZ, -R229 ;  /* 0x000000ffffe5c224 */ /* 0x000fe200078e0ae5 */
[----:B------:R-:W-:Y:S01]  /*6520*/  LEA R152, P4, R245, R4, 0x1 ;  /* 0x00000004f5987211 */ /* 0x000fe200078808ff */
[----:B------:R-:W-:Y:S01]  /*6530*/  @!P1 IMAD.MOV R10, RZ, RZ, -R10 ;  /* 0x000000ffff0a9224 */ /* 0x000fe200078e0a0a */
[----:B------:R-:W-:Y:S01]  /*6540*/  LEA.HI.X.SX32 R2, R2, UR9, 0x1, P6 ;  /* 0x0000000902027c11 */ /* 0x000fe2000b0f0eff */
[----:B------:R-:W-:Y:S01]  /*6550*/  @!P0 IMAD.MOV R12, RZ, RZ, -R12 ;  /* 0x000000ffff0c8224 */ /* 0x000fe200078e0a0c */
[C---:B------:R-:W-:Y:S01]  /*6560*/  SEL R231, R18.reuse, R231, !P2 ;  /* 0x000000e712e77207 */ /* 0x040fe20005000000 */
[----:B------:R-:W-:Y:S01]  /*6570*/  @!P5 IMAD.MOV R249, RZ, RZ, -R249 ;  /* 0x000000fffff9d224 */ /* 0x000fe200078e0af9 */
[C---:B------:R-:W-:Y:S01]  /*6580*/  SEL R159, R18.reuse, R14, !P2 ;  /* 0x0000000e129f7207 */ /* 0x040fe20005000000 */
[----:B------:R-:W-:Y:S01]  /*6590*/  @!P3 IMAD.MOV R239, RZ, RZ, -R239 ;  /* 0x000000ffffefb224 */ /* 0x000fe200078e0aef */
[C---:B------:R-:W-:Y:S01]  /*65a0*/  SEL R217, R18.reuse, R217, !P2 ;  /* 0x000000d912d97207 */ /* 0x040fe20005000000 */
[----:B------:R-:W-:Y:S01]  /*65b0*/  IMAD R243, R243, UR10, RZ ;  /* 0x0000000af3f37c24 */ /* 0x000fe2000f8e02ff */
[C---:B------:R-:W-:Y:S01]  /*65c0*/  SEL R241, R18.reuse, R241, !P2 ;  /* 0x000000f112f17207 */ /* 0x040fe20005000000 */
[----:B------:R0:W-:Y:S01]  /*65d0*/  STL [R1+0x80c], R152 ;  /* 0x00080c9801007387 */ /* 0x0001e20000100800 */
[C---:B------:R-:W-:Y:S01]  /*65e0*/  SEL R237, R18.reuse, R237, !P2 ;  /* 0x000000ed12ed7207 */ /* 0x040fe20005000000 */
[----:B------:R-:W-:Y:S01]  /*65f0*/  IMAD R227, R227, UR10, RZ ;  /* 0x0000000ae3e37c24 */ /* 0x000fe2000f8e02ff */
        /* <DEDUP_REMOVED lines=216> */
[----:B------:R-:W-:Y:S01]  /*7380*/  SEL R11, R18, R11, !P2 ;  /* 0x0000000b120b7207 */ /* 0x000fe20005000000 */
        /* <DEDUP_REMOVED lines=21> */
[----:B0-----:R-:W-:Y:S01]  /*74e0*/  LEA.HI.X.SX32 R152, R245, R2, 0x1, P4 ;  /* 0x00000002f5987211 */ /* 0x001fe200020f0eff */
[----:B------:R-:W-:Y:S01]  /*74f0*/  IMAD R8, R8, UR10, RZ ;  /* 0x0000000a08087c24 */ /* 0x000fe2000f8e02ff */
[-C--:B------:R-:W-:Y:S01]  /*7500*/  LEA R224, P2, R243, R4.reuse, 0x1 ;  /* 0x00000004f3e07211 */ /* 0x080fe200078408ff */
[----:B------:R-:W-:Y:S01]  /*7510*/  IMAD R10, R10, UR10, RZ ;  /* 0x0000000a0a0a7c24 */ /* 0x000fe2000f8e02ff */
[----:B------:R-:W-:Y:S01]  /*7520*/  LEA R229, P1, R227, R4, 0x1 ;  /* 0x00000004e3e57211 */ /* 0x000fe200078208ff */
[----:B------:R0:W-:Y:S01]  /*7530*/  STL [R1+0x808], R152 ;  /* 0x0008089801007387 */ /* 0x0001e20000100800 */
[----:B------:R-:W-:Y:S01]  /*7540*/  LEA.HI.X.SX32 R222, R243, R2, 0x1, P2 ;  /* 0x00000002f3de7211 */ /* 0x000fe200010f0eff */
[----:B------:R-:W-:Y:S01]  /*7550*/  IMAD R12, R12, UR10, RZ ;  /* 0x0000000a0c0c7c24 */ /* 0x000fe2000f8e02ff */
[----:B------:R-:W-:Y:S01]  /*7560*/  LEA R234, P0, R231, R4, 0x1 ;  /* 0x00000004e7ea7211 */ /* 0x000fe200078008ff */
[----:B------:R-:W-:Y:S01]  /*7570*/  IMAD R14, R14, UR10, RZ ;  /* 0x0000000a0e0e7c24 */ /* 0x000fe2000f8e02ff */
[----:B------:R-:W-:Y:S01]  /*7580*/  LEA.HI.X.SX32 R227, R227, R2, 0x1, P1 ;  /* 0x00000002e3e37211 */ /* 0x000fe200008f0eff */
[----:B------:R-:W-:Y:S01]  /*7590*/  IMAD R16, R16, UR10, RZ ;  /* 0x0000000a10107c24 */ /* 0x000fe2000f8e02ff */
[-C--:B------:R-:W-:Y:S01]  /*75a0*/  LEA R154, P1, R225, R4.reuse, 0x1 ;  /* 0x00000004e19a7211 */ /* 0x080fe200078208ff */
[----:B------:R-:W-:Y:S01]  /*75b0*/  IMAD R18, R18, UR10, RZ ;  /* 0x0000000a12127c24 */ /* 0x000fe2000f8e02ff */
[-C--:B------:R-:W-:Y:S01]  /*75c0*/  LEA R239, P6, R241, R4.reuse, 0x1 ;  /* 0x00000004f1ef7211 */ /* 0x080fe200078c08ff */
[----:B------:R-:W-:Y:S01]  /*75d0*/  ULDC.64 UR8, c[0x0][0x210] ;  /* 0x0000840000087ab9 */ /* 0x000fe20000000a00 */
[----:B0-----:R-:W-:Y:S01]  /*75e0*/  LEA R152, P2, R233, R4, 0x1 ;  /* 0x00000004e9987211 */ /* 0x001fe200078408ff */
[----:B------:R-:W-:Y:S01]  /*75f0*/  USHF.L.U32 UR60, UR60, 0x7, URZ ;  /* 0x000000073c3c7899 */ /* 0x000fe2000800063f */
[----:B------:R-:W-:-:S02]  /*7600*/  LEA.HI.X.SX32 R231, R231, R2, 0x1, P0 ;  /* 0x00000002e7e77211 */ /* 0x000fc400000f0eff */
[-C--:B------:R-:W-:Y:S01]  /*7610*/  LEA R244, P5, R237, R4.reuse, 0x1 ;  /* 0x00000004edf47211 */ /* 0x080fe200078a08ff */
[----:B------:R0:W-:Y:S01]  /*7620*/  STL [R1+0x4], R152 ;  /* 0x0000049801007387 */ /* 0x0001e20000100800 */
[----:B------:R-:W-:Y:S01]  /*7630*/  LEA R220, P3, R217, R4, 0x1 ;  /* 0x00000004d9dc7211 */ /* 0x000fe200078608ff */
[----:B------:R-:W-:Y:S01]  /*7640*/  USHF.R.S32.HI UR10, URZ, 0x1f, UR60 ;  /* 0x0000001f3f0a7899 */ /* 0x000fe2000801143c */
[----:B------:R-:W-:Y:S01]  /*7650*/  LEA.HI.X.SX32 R236, R241, R2, 0x1, P6 ;  /* 0x00000002f1ec7211 */ /* 0x000fe200030f0eff */
[----:B------:R1:W-:Y:S01]  /*7660*/  STL [R1+0xc], R154 ;  /* 0x00000c9a01007387 */ /* 0x0003e20000100800 */
[----:B------:R-:W-:Y:S01]  /*7670*/  LEA R248, P4, R247, R4, 0x1 ;  /* 0x00000004f7f87211 */ /* 0x000fe200078808ff */
[----:B------:R-:W-:Y:S01]  /*7680*/  USHF.L.U32 UR5, UR60, 0x1, URZ ;  /* 0x000000013c057899 */ /* 0x000fe2000800063f */
[-C--:B------:R-:W-:Y:S01]  /*7690*/  LEA.HI.X.SX32 R242, R237, R2.reuse, 0x1, P5 ;  /* 0x00000002edf27211 */ /* 0x080fe200028f0eff */
[----:B------:R-:W-:Y:S01]  /*76a0*/  USHF.L.U64.HI UR60, UR60, 0x1, UR10 ;  /* 0x000000013c3c7899 */ /* 0x000fe2000801020a */
[----:B------:R-:W-:-:S02]  /*76b0*/  LEA.HI.X.SX32 R217, R217, R2, 0x1, P3 ;  /* 0x00000002d9d97211 */ /* 0x000fc400018f0eff */
[-C--:B0-----:R-:W-:Y:S02]  /*76c0*/  LEA R152, P0, R223, R4.reuse, 0x1 ;  /* 0x00000004df987211 */ /* 0x081fe400078008ff */
[-C--:B------:R-:W-:Y:S02]  /*76d0*/  LEA R252, P3, R235, R4.reuse, 0x1 ;  /* 0x00000004ebfc7211 */ /* 0x080fe400078608ff */
[----:B-1----:R-:W-:Y:S01]  /*76e0*/  LEA R154, P6, R221, R4, 0x1 ;  /* 0x00000004dd9a7211 */ /* 0x002fe200078c08ff */
[----:B------:R0:W-:Y:S01]  /*76f0*/  STL [R1+0x14], R152 ;  /* 0x0000149801007387 */ /* 0x0001e20000100800 */
[-C--:B------:R-:W-:Y:S02]  /*7700*/  LEA.HI.X.SX32 R247, R247, R2.reuse, 0x1, P4 ;  /* 0x00000002f7f77211 */ /* 0x080fe400020f0eff */
[----:B------:R-:W-:Y:S01]  /*7710*/  LEA.HI.X.SX32 R250, R235, R2, 0x1, P3 ;  /* 0x00000002ebfa7211 */ /* 0x000fe200018f0eff */
[----:B------:R1:W-:Y:S01]  /*7720*/  STL [R1+0x1c], R154 ;  /* 0x00001c9a01007387 */ /* 0x0003e20000100800 */
[----:B0-----:R-:W-:-:S02]  /*7730*/  LEA R152, P5, R219, R4, 0x1 ;  /* 0x00000004db987211 */ /* 0x001fc400078a08ff */
[----:B-1----:R-:W-:-:S03]  /*7740*/  LEA R154, P4, R215, R4, 0x1 ;  /* 0x00000004d79a7211 */ /* 0x002fc600078808ff */
[----:B------:R0:W-:Y:S04]  /*7750*/  STL [R1+0x24], R152 ;  /* 0x0000249801007387 */ /* 0x0001e80000100800 */
[----:B------:R1:W-:Y:S01]  /*7760*/  STL [R1+0x78], R154 ;  /* 0x0000789a01007387 */ /* 0x0003e20000100800 */
[----:B0-----:R-:W-:Y:S02]  /*7770*/  LEA R152, P3, R213, R4, 0x1 ;  /* 0x00000004d5987211 */ /* 0x001fe400078608ff */
[----:B-1----:R-:W-:-:S03]  /*7780*/  LEA.HI.X.SX32 R154, R233, R2, 0x1, P2 ;  /* 0x00000002e99a7211 */ /* 0x002fc600010f0eff */
[----:B------:R0:W-:Y:S01]  /*7790*/  STL [R1+0x80], R152 ;  /* 0x0000809801007387 */ /* 0x0001e20000100800 */
[----:B------:R-:W-:-:S03]  /*77a0*/  LEA R156, P2, R211, R4, 0x1 ;  /* 0x00000004d39c7211 */ /* 0x000fc600078408ff */
[----:B------:R1:W-:Y:S04]  /*77b0*/  STL [R1], R154 ;  /* 0x0000009a01007387 */ /* 0x0003e80000100800 */
[----:B------:R2:W-:Y:S01]  /*77c0*/  STL [R1+0x88], R156 ;  /* 0x0000889c01007387 */ /* 0x0005e20000100800 */
[----:B0-----:R-:W-:Y:S02]  /*77d0*/  LEA.HI.X.SX32 R152, R225, R2, 0x1, P1 ;  /* 0x00000002e1987211 */ /* 0x001fe400008f0eff */
[----:B-1----:R-:W-:-:S03]  /*77e0*/  LEA R154, P1, R209, R4, 0x1 ;  /* 0x00000004d19a7211 */ /* 0x002fc600078208ff */
[----:B------:R0:W-:Y:S01]  /*77f0*/  STL [R1+0x8], R152 ;  /* 0x0000089801007387 */ /* 0x0001e20000100800 */
[----:B--2---:R-:W-:-:S03]  /*7800*/  LEA.HI.X.SX32 R156, R223, R2, 0x1, P0 ;  /* 0x00000002df9c7211 */ /* 0x004fc600000f0eff */
[----:B------:R1:W-:Y:S04]  /*7810*/  STL [R1+0x90], R154 ;  /* 0x0000909a01007387 */ /* 0x0003e80000100800 */
[----:B------:R2:W-:Y:S01]  /*7820*/  STL [R1+0x10], R156 ;  /* 0x0000109c01007387 */ /* 0x0005e20000100800 */
[----:B0-----:R-:W-:Y:S02]  /*7830*/  LEA R152, P0, R207, R4, 0x1 ;  /* 0x00000004cf987211 */ /* 0x001fe400078008ff */
[----:B-1----:R-:W-:-:S03]  /*7840*/  LEA.HI.X.SX32 R154, R221, R2, 0x1, P6 ;  /* 0x00000002dd9a7211 */ /* 0x002fc600030f0eff */
[----:B------:R0:W-:Y:S01]  /*7850*/  STL [R1+0x98], R152 ;  /* 0x0000989801007387 */ /* 0x0001e20000100800 */
[----:B--2---:R-:W-:-:S03]  /*7860*/  LEA R156, P6, R205, R4, 0x1 ;  /* 0x00000004cd9c7211 */ /* 0x004fc600078c08ff */
[----:B------:R1:W-:Y:S04]  /*7870*/  STL [R1+0x18], R154 ;  /* 0x0000189a01007387 */ /* 0x0003e80000100800 */
        /* <DEDUP_REMOVED lines=101> */
[----:B------:R1:W-:Y:S01]  /*7ed0*/  STL [R1+0x168], R154 ;  /* 0x0001689a01007387 */ /* 0x0003e20000100800 */
[----:B------:R-:W-:-:S03]  /*7ee0*/  LEA.HI.X.SX32 R155, R155, R2, 0x1, P2 ;  /* 0x000000029b9b7211 */ /* 0x000fc600010f0eff */
        /* <DEDUP_REMOVED lines=18> */
[----:B------:R-:W-:Y:S01]  /*8010*/  STL [R1+0x190], R156 ;  /* 0x0001909c01007387 */ /* 0x000fe20000100800 */
[----:B0-----:R-:W-:Y:S02]  /*8020*/  LEA.HI.X.SX32 R152, R157, R2, 0x1, P3 ;  /* 0x000000029d987211 */ /* 0x001fe400018f0eff */
[----:B-1----:R-:W-:-:S03]  /*8030*/  LEA R154, P3, R143, R4, 0x1 ;  /* 0x000000048f9a7211 */ /* 0x002fc600078608ff */
[----:B------:R0:W-:Y:S04]  /*8040*/  STL [R1+0x15c], R152 ;  /* 0x00015c9801007387 */ /* 0x0001e80000100800 */
[----:B------:R1:W-:Y:S04]  /*8050*/  STL [R1+0x198], R154 ;  /* 0x0001989a01007387 */ /* 0x0003e80000100800 */
[----:B------:R-:W-:Y:S01]  /*8060*/  STL [R1+0x164], R155 ;  /* 0x0001649b01007387 */ /* 0x000fe20000100800 */
[----:B0-----:R-:W-:Y:S02]  /*8070*/  LEA R152, P2, R141, R4, 0x1 ;  /* 0x000000048d987211 */ /* 0x001fe400078408ff */
[----:B-1----:R-:W-:-:S03]  /*8080*/  LEA.HI.X.SX32 R154, R153, R2, 0x1, P1 ;  /* 0x00000002999a7211 */ /* 0x002fc600008f0eff */
[----:B------:R0:W-:Y:S01]  /*8090*/  STL [R1+0x1a0], R152 ;  /* 0x0001a09801007387 */ /* 0x0001e20000100800 */
[----:B------:R-:W-:-:S03]  /*80a0*/  LEA R153, P1, R139, R4, 0x1 ;  /* 0x000000048b997211 */ /* 0x000fc600078208ff */
[----:B------:R1:W-:Y:S04]  /*80b0*/  STL [R1+0x16c], R154 ;  /* 0x00016c9a01007387 */ /* 0x0003e80000100800 */
[----:B------:R2:W-:Y:S01]  /*80c0*/  STL [R1+0x1a8], R153 ;  /* 0x0001a89901007387 */ /* 0x0005e20000100800 */
[----:B0-----:R-:W-:Y:S02]  /*80d0*/  LEA.HI.X.SX32 R152, R151, R2, 0x1, P0 ;  /* 0x0000000297987211 */ /* 0x001fe400000f0eff */
[----:B------:R-:W-:Y:S02]  /*80e0*/  CS2R R150, SRZ ;  /* 0x0000000000967805 */ /* 0x000fe4000001ff00 */
[----:B-1----:R-:W-:Y:S01]  /*80f0*/  LEA R154, P0, R137, R4, 0x1 ;  /* 0x00000004899a7211 */ /* 0x002fe200078008ff */
[----:B------:R0:W-:Y:S01]  /*8100*/  STL [R1+0x174], R152 ;  /* 0x0001749801007387 */ /* 0x0001e20000100800 */
[----:B--2---:R-:W-:-:S03]  /*8110*/  LEA.HI.X.SX32 R153, R149, R2, 0x1, P6 ;  /* 0x0000000295997211 */ /* 0x004fc600030f0eff */
[----:B------:R1:W-:Y:S01]  /*8120*/  STL [R1+0x1b0], R154 ;  /* 0x0001b09a01007387 */ /* 0x0003e20000100800 */
[----:B------:R-:W-:-:S03]  /*8130*/  CS2R R148, SRZ ;  /* 0x0000000000947805 */ /* 0x000fc6000001ff00 */
[----:B------:R2:W-:Y:S01]  /*8140*/  STL [R1+0x17c], R153 ;  /* 0x00017c9901007387 */ /* 0x0005e20000100800 */
[----:B0-----:R-:W-:Y:S02]  /*8150*/  LEA R152, P6, R135, R4, 0x1 ;  /* 0x0000000487987211 */ /* 0x001fe400078c08ff */
[----:B-1----:R-:W-:-:S03]  /*8160*/  LEA.HI.X.SX32 R154, R147, R2, 0x1, P5 ;  /* 0x00000002939a7211 */ /* 0x002fc600028f0eff */
[----:B------:R0:W-:Y:S01]  /*8170*/  STL [R1+0x1b8], R152 ;  /* 0x0001b89801007387 */ /* 0x0001e20000100800 */
[----:B------:R-:W-:Y:S02]  /*8180*/  CS2R R146, SRZ ;  /* 0x0000000000927805 */ /* 0x000fe4000001ff00 */
[----:B--2---:R-:W-:Y:S01]  /*8190*/  LEA R153, P5, R133, R4, 0x1 ;  /* 0x0000000485997211 */ /* 0x004fe200078a08ff */
[----:B------:R1:W-:Y:S04]  /*81a0*/  STL [R1+0x184], R154 ;  /* 0x0001849a01007387 */ /* 0x0003e80000100800 */
[----:B------:R2:W-:Y:S01]  /*81b0*/  STL [R1+0x1c0], R153 ;  /* 0x0001c09901007387 */ /* 0x0005e20000100800 */
[----:B0-----:R-:W-:Y:S02]  /*81c0*/  LEA.HI.X.SX32 R152, R145, R2, 0x1, P4 ;  /* 0x0000000291987211 */ /* 0x001fe400020f0eff */
[----:B------:R-:W-:-:S02]  /*81d0*/  CS2R R144, SRZ ;  /* 0x0000000000907805 */ /* 0x000fc4000001ff00 */
        /* <DEDUP_REMOVED lines=264> */
[C---:B--2---:R-:W-:Y:S01]  /*9260*/  LEA R153, P4, R21.reuse, R4, 0x1 ;  /* 0x0000000415997211 */ /* 0x044fe200078808ff */
[----:B------:R1:W-:Y:S03]  /*9270*/  STL [R1+0x34c], R154 ;  /* 0x00034c9a01007387 */ /* 0x0003e60000100800 */
[-C--:B------:R-:W-:Y:S01]  /*9280*/  LEA.HI.X.SX32 R21, R21, R2.reuse, 0x1, P4 ;  /* 0x0000000215157211 */ /* 0x080fe200020f0eff */
        /* <DEDUP_REMOVED lines=22> */
[----:B------:R-:W-:Y:S01]  /*93f0*/  STL [R1+0x3a8], R154 ;  /* 0x0003a89a01007387 */ /* 0x000fe20000100800 */
[----:B------:R-:W-:Y:S02]  /*9400*/  LEA.HI.X.SX32 R23, R22, R2, 0x1, P5 ;  /* 0x0000000216177211 */ /* 0x000fe400028f0eff */
[-C--:B------:R-:W-:Y:S01]  /*9410*/  LEA R22, P5, R9, R4.reuse, 0x1 ;  /* 0x0000000409167211 */ /* 0x080fe200078a08ff */
[----:B------:R-:W-:Y:S01]  /*9420*/  STL [R1+0x374], R153 ;  /* 0x0003749901007387 */ /* 0x000fe20000100800 */
[----:B0-----:R-:W-:Y:S02]  /*9430*/  LEA R152, P6, R11, R4, 0x1 ;  /* 0x000000040b987211 */ /* 0x001fe400078c08ff */
[----:B------:R-:W-:-:S03]  /*9440*/  LEA.HI.X.SX32 R9, R9, R2, 0x1, P5 ;  /* 0x0000000209097211 */ /* 0x000fc600028f0eff */
[----:B------:R-:W-:Y:S04]  /*9450*/  STL [R1+0x3b0], R152 ;  /* 0x0003b09801007387 */ /* 0x000fe80000100800 */
[----:B------:R0:W-:Y:S04]  /*9460*/  STL [R1+0x37c], R23 ;  /* 0x00037c1701007387 */ /* 0x0001e80000100800 */
[----:B------:R1:W-:Y:S04]  /*9470*/  STL [R1+0x3c4], R22 ;  /* 0x0003c41601007387 */ /* 0x0003e80000100800 */
[----:B------:R2:W-:Y:S01]  /*9480*/  STL [R1+0x384], R21 ;  /* 0x0003841501007387 */ /* 0x0005e20000100800 */
[----:B0-----:R-:W-:-:S02]  /*9490*/  LEA R23, P4, R7, R4, 0x1 ;  /* 0x0000000407177211 */ /* 0x001fc400078808ff */
[----:B-1----:R-:W-:-:S03]  /*94a0*/  LEA.HI.X.SX32 R22, R19, R2, 0x1, P3 ;  /* 0x0000000213167211 */ /* 0x002fc600018f0eff */
[----:B------:R-:W-:Y:S01]  /*94b0*/  STL [R1+0x3cc], R23 ;  /* 0x0003cc1701007387 */ /* 0x000fe20000100800 */
[----:B------:R-:W-:Y:S02]  /*94c0*/  LEA.HI.X.SX32 R19, R17, R2, 0x1, P2 ;  /* 0x0000000211137211 */ /* 0x000fe400010f0eff */
[-C--:B--2---:R-:W-:Y:S01]  /*94d0*/  LEA R21, P3, R5, R4.reuse, 0x1 ;  /* 0x0000000405157211 */ /* 0x084fe200078608ff */
[----:B------:R-:W-:Y:S01]  /*94e0*/  STL [R1+0x38c], R22 ;  /* 0x00038c1601007387 */ /* 0x000fe20000100800 */
[----:B------:R-:W-:-:S03]  /*94f0*/  LEA R17, P2, R6, R4, 0x1 ;  /* 0x0000000406117211 */ /* 0x000fc600078408ff */
        /* <DEDUP_REMOVED lines=21> */
[----:B------:R-:W-:Y:S02]  /*9650*/  LEA R5, P3, R18, R4, 0x1 ;  /* 0x0000000412057211 */ /* 0x000fe400078608ff */
[-C--:B------:R-:W-:Y:S01]  /*9660*/  LEA.HI.X.SX32 R4, R6, R2.reuse, 0x1, P2 ;  /* 0x0000000206047211 */ /* 0x080fe200010f0eff */
[----:B------:R-:W-:Y:S01]  /*9670*/  STL [R1+0x800], R9 ;  /* 0x0008000901007387 */ /* 0x000fe20000100800 */
[----:B------:R-:W-:-:S03]  /*9680*/  LEA.HI.X.SX32 R6, R12, R2, 0x1, P6 ;  /* 0x000000020c067211 */ /* 0x000fc600030f0eff */
[----:B------:R0:W-:Y:S04]  /*9690*/  STL [R1+0x3d0], R7 ;  /* 0x0003d00701007387 */ /* 0x0001e80000100800 */
[----:B------:R1:W-:Y:S04]  /*96a0*/  STL [R1+0x804], R5 ;  /* 0x0008040501007387 */ /* 0x0003e80000100800 */
[----:B------:R2:W-:Y:S01]  /*96b0*/  STL [R1+0x3d8], R4 ;  /* 0x0003d80401007387 */ /* 0x0005e20000100800 */
[----:B0-----:R-:W-:Y:S01]  /*96c0*/  LEA R7, P2, R3, UR8, 0x1 ;  /* 0x0000000803077c11 */ /* 0x001fe2000f8408ff */
[----:B------:R-:W-:-:S02]  /*96d0*/  UMOV UR8, URZ ;  /* 0x0000003f00087c82 */ /* 0x000fc40008000000 */
[----:B------:R-:W-:Y:S01]  /*96e0*/  UIADD3.X UR12, UR8, 0x40000040, URZ, UP0, !UPT ;  /* 0x40000040080c7890 */ /* 0x000fe200087fe43f */
[-C--:B-1----:R-:W-:Y:S01]  /*96f0*/  LEA.HI.X.SX32 R5, R8, R2.reuse, 0x1, P1 ;  /* 0x0000000208057211 */ /* 0x082fe200008f0eff */
[----:B------:R-:W-:Y:S01]  /*9700*/  UIADD3 UR14, UP0, UR38, 0x2, URZ ;  /* 0x00000002260e7890 */ /* 0x000fe2000ff1e03f */
[----:B------:R-:W0:Y:S01]  /*9710*/  LDC R8, c[0x0][0x238] ;  /* 0x00008e00ff087b82 */ /* 0x000e220000000800 */
[----:B------:R-:W-:Y:S01]  /*9720*/  LEA.HI.X.SX32 R3, R3, UR9, 0x1, P2 ;  /* 0x0000000903037c11 */ /* 0x000fe200090f0eff */
[----:B------:R-:W-:Y:S01]  /*9730*/  UMOV UR9, URZ ;  /* 0x0000003f00097c82 */ /* 0x000fe20008000000 */
[----:B--2---:R-:W-:Y:S01]  /*9740*/  LEA.HI.X.SX32 R4, R10, R2, 0x1, P0 ;  /* 0x000000020a047211 */ /* 0x004fe200000f0eff */
[----:B------:R1:W-:Y:S01]  /*9750*/  STL [R1+0x3e0], R5 ;  /* 0x0003e00501007387 */ /* 0x0003e20000100800 */
[----:B------:R-:W-:Y:S01]  /*9760*/  UIADD3.X UR15, UR9, 0x40000040, URZ, UP0, !UPT ;  /* 0x40000040090f7890 */ /* 0x000fe200087fe43f */
[----:B------:R-:W-:Y:S02]  /*9770*/  UMOV UR8, UR11 ;  /* 0x0000000b00087c82 */ /* 0x000fe40008000000 */
[----:B------:R2:W-:Y:S01]  /*9780*/  STL [R1+0x3e8], R4 ;  /* 0x0003e80401007387 */ /* 0x0005e20000100800 */
[----:B------:R-:W-:-:S02]  /*9790*/  UMOV UR9, UR12 ;  /* 0x0000000c00097c82 */ /* 0x000fc40008000000 */
[----:B------:R-:W-:Y:S01]  /*97a0*/  UIADD3.64 UR10, UR8, 0x380, URZ ;  /* 0x00000380080a7897 */ /* 0x000fe2000fffe03f */
[----:B------:R-:W-:Y:S01]  /*97b0*/  STL [R1+0x3f0], R6 ;  /* 0x0003f00601007387 */ /* 0x000fe20000100800 */
[----:B------:R-:W-:Y:S01]  /*97c0*/  UIADD3.64 UR10, UR8, 0x480, URZ ;  /* 0x00000480080a7897 */ /* 0x000fe2000fffe03f */
[-C--:B-1----:R-:W-:Y:S01]  /*97d0*/  LEA.HI.X.SX32 R5, R14, R2.reuse, 0x1, P5 ;  /* 0x000000020e057211 */ /* 0x082fe200028f0eff */
[----:B------:R-:W-:Y:S02]  /*97e0*/  UIADD3.64 UR18, UR8, 0x400, URZ ;  /* 0x0000040008127897 */ /* 0x000fe4000fffe03f */
[----:B------:R-:W-:Y:S01]  /*97f0*/  UIADD3.64 UR12, UR8, 0x80, URZ ;  /* 0x00000080080c7897 */ /* 0x000fe2000fffe03f */
[-C--:B--2---:R-:W-:Y:S01]  /*9800*/  LEA.HI.X.SX32 R4, R16, R2.reuse, 0x1, P4 ;  /* 0x0000000210047211 */ /* 0x084fe200020f0eff */
[----:B------:R-:W-:Y:S01]  /*9810*/  STL [R1+0x3f8], R5 ;  /* 0x0003f80501007387 */ /* 0x000fe20000100800 */
[----:B------:R-:W-:Y:S01]  /*9820*/  LEA.HI.X.SX32 R2, R18, R2, 0x1, P3 ;  /* 0x0000000212027211 */ /* 0x000fe200018f0eff */
[----:B------:R-:W-:Y:S01]  /*9830*/  UMOV UR10, UR14 ;  /* 0x0000000e000a7c82 */ /* 0x000fe20008000000 */
[----:B------:R-:W-:Y:S01]  /*9840*/  UMOV UR11, UR15 ;  /* 0x0000000f000b7c82 */ /* 0x000fe20008000000 */
[----:B------:R1:W-:Y:S01]  /*9850*/  STL [R1+0x7fc], R4 ;  /* 0x0007fc0401007387 */ /* 0x0003e20000100800 */
[C---:B0-----:R-:W-:Y:S01]  /*9860*/  IMAD R164, R8.reuse, 0xfe, RZ ;  /* 0x000000fe08a47824 */ /* 0x041fe200078e02ff */
[----:B------:R-:W-:Y:S01]  /*9870*/  UIADD3.64 UR16, UR8, 0x100, URZ ;  /* 0x0000010008107897 */ /* 0x000fe2000fffe03f */
[C---:B------:R-:W-:Y:S01]  /*9880*/  IMAD R165, R8.reuse, 0xfa, RZ ;  /* 0x000000fa08a57824 */ /* 0x040fe200078e02ff */
[----:B------:R-:W-:Y:S01]  /*9890*/  STL [R1+0x3fc], R2 ;  /* 0x0003fc0201007387 */ /* 0x000fe20000100800 */
[C---:B------:R-:W-:Y:S01]  /*98a0*/  IMAD R166, R8.reuse, 0xf6, RZ ;  /* 0x000000f608a67824 */ /* 0x040fe200078e02ff */
[----:B------:R-:W-:Y:S01]  /*98b0*/  UIADD3.64 UR20, UR8, 0x180, URZ ;  /* 0x0000018008147897 */ /* 0x000fe2000fffe03f */
[C---:B------:R-:W-:Y:S01]  /*98c0*/  IMAD R167, R8.reuse, 0xf2, RZ ;  /* 0x000000f208a77824 */ /* 0x040fe200078e02ff */
[-C--:B------:R-:W-:Y:S01]  /*98d0*/  IADD3 R165, P4, R165, R7.reuse, RZ ;  /* 0x00000007a5a57210 */ /* 0x080fe20007f9e0ff */
[C---:B------:R-:W-:Y:S01]  /*98e0*/  IMAD R168, R8.reuse, 0xee, RZ ;  /* 0x000000ee08a87824 */ /* 0x040fe200078e02ff */
[----:B-1----:R-:W-:Y:S01]  /*98f0*/  SHF.R.S32.HI R4, RZ, 0x7, R20 ;  /* 0x00000007ff047819 */ /* 0x002fe20000011414 */
[----:B------:R-:W-:Y:S01]  /*9900*/  IMAD R169, R8, 0xea, RZ ;  /* 0x000000ea08a97824 */ /* 0x000fe200078e02ff */
[-C--:B------:R-:W-:Y:S01]  /*9910*/  IADD3 R20, P2, R164, R7.reuse, RZ ;  /* 0x00000007a4147210 */ /* 0x080fe20007f5e0ff */
[----:B------:R-:W-:Y:S01]  /*9920*/  IMAD R170, R8, 0xe6, RZ ;  /* 0x000000e608aa7824 */ /* 0x000fe200078e02ff */
[-C--:B------:R-:W-:Y:S01]  /*9930*/  IADD3 R164, P5, R166, R7.reuse, RZ ;  /* 0x00000007a6a47210 */ /* 0x080fe20007fbe0ff */
[----:B------:R-:W-:Y:S01]  /*9940*/  STL [R1+0x844], R4 ;  /* 0x0008440401007387 */ /* 0x000fe20000100800 */
[C---:B------:R-:W-:Y:S01]  /*9950*/  IMAD R171, R8.reuse, 0x7f, RZ ;  /* 0x0000007f08ab7824 */ /* 0x040fe200078e02ff */
[----:B------:R-:W-:Y:S01]  /*9960*/  UIADD3.64 UR24, UR8, 0x200, URZ ;  /* 0x0000020008187897 */ /* 0x000fe2000fffe03f */
[C---:B------:R-:W-:Y:S01]  /*9970*/  IMAD R172, R8.reuse, 0xe2, RZ ;  /* 0x000000e208ac7824 */ /* 0x040fe200078e02ff */
[----:B------:R0:W-:Y:S01]  /*9980*/  STL [R1+0x404], R20 ;  /* 0x0004041401007387 */ /* 0x0001e20000100800 */
        /* <DEDUP_REMOVED lines=9> */
[-C--:B0-----:R-:W-:Y:S01]  /*9a20*/  IADD3 R20, P6, R167, R7.reuse, RZ ;  /* 0x00000007a7147210 */ /* 0x081fe20007fde0ff */
[C---:B------:R-:W-:Y:S01]  /*9a30*/  IMAD R178, R8.reuse, 0xd6, RZ ;  /* 0x000000d608b27824 */ /* 0x040fe200078e02ff */
[----:B------:R-:W0:Y:S01]  /*9a40*/  S2R R6, SR_TID.X ;  /* 0x0000000000067919 */ /* 0x000e220000002100 */
[----:B------:R-:W-:Y:S01]  /*9a50*/  IMAD R179, R8, 0x77, RZ ;  /* 0x0000007708b37824 */ /* 0x000fe200078e02ff */
[-C--:B-1----:R-:W-:Y:S01]  /*9a60*/  IADD3 R165, P0, R168, R7.reuse, RZ ;  /* 0x00000007a8a57210 */ /* 0x082fe20007f1e0ff */
[C---:B------:R-:W-:Y:S01]  /*9a70*/  IMAD R180, R8.reuse, 0xd2, RZ ;  /* 0x000000d208b47824 */ /* 0x040fe200078e02ff */
[----:B------:R1:W-:Y:S01]  /*9a80*/  STL [R1+0x434], R20 ;  /* 0x0004341401007387 */ /* 0x0003e20000100800 */
[C---:B------:R-:W-:Y:S01]  /*9a90*/  IMAD R181, R8.reuse, 0x75, RZ ;  /* 0x0000007508b57824 */ /* 0x040fe200078e02ff */
[-C--:B--2---:R-:W-:Y:S01]  /*9aa0*/  IADD3 R164, P3, R169, R7.reuse, RZ ;  /* 0x00000007a9a47210 */ /* 0x084fe20007f7e0ff */
[C---:B------:R-:W-:Y:S01]  /*9ab0*/  IMAD R182, R8.reuse, 0xce, RZ ;  /* 0x000000ce08b67824 */ /* 0x040fe200078e02ff */
[----:B------:R2:W-:Y:S01]  /*9ac0*/  STL [R1+0x444], R165 ;  /* 0x000444a501007387 */ /* 0x0005e20000100800 */
[C---:B------:R-:W-:Y:S01]  /*9ad0*/  IMAD R183, R8.reuse, 0x73, RZ ;  /* 0x0000007308b77824 */ /* 0x040fe200078e02ff */
[----:B------:R-:W-:Y:S01]  /*9ae0*/  UIADD3.64 UR40, UR8, 0x500, URZ ;  /* 0x0000050008287897 */ /* 0x000fe2000fffe03f */
[C---:B------:R-:W-:Y:S01]  /*9af0*/  IMAD R184, R8.reuse, 0xca, RZ ;  /* 0x000000ca08b87824 */ /* 0x040fe200078e02ff */
[----:B------:R3:W-:Y:S01]  /*9b00*/  STL [R1+0x454], R164 ;  /* 0x000454a401007387 */ /* 0x0007e20000100800 */
[----:B------:R-:W-:Y:S01]  /*9b10*/  IMAD R185, R8, 0x71, RZ ;  /* 0x0000007108b97824 */ /* 0x000fe200078e02ff */
[----:B-1----:R-:W-:Y:S01]  /*9b20*/  IADD3 R20, P1, R170, R7, RZ ;  /* 0x00000007aa147210 */ /* 0x002fe20007f3e0ff */
[C---:B------:R-:W-:Y:S01]  /*9b30*/  IMAD R186, R8.reuse, 0xc6, RZ ;  /* 0x000000c608ba7824 */ /* 0x040fe200078e02ff */
[----:B------:R-:W-:Y:S01]  /*9b40*/  UIADD3.64 UR44, UR8, 0x580, URZ ;  /* 0x00000580082c7897 */ /* 0x000fe2000fffe03f */
[C---:B------:R-:W-:Y:S01]  /*9b50*/  IMAD R187, R8.reuse, 0x6f, RZ ;  /* 0x0000006f08bb7824 */ /* 0x040fe200078e02ff */
[----:B--2---:R-:W-:Y:S01]  /*9b60*/  LEA.HI.X.SX32 R165, R171, R3, 0x1, P2 ;  /* 0x00000003aba57211 */ /* 0x004fe200010f0eff */
[----:B------:R1:W-:Y:S01]  /*9b70*/  STL [R1+0x464], R20 ;  /* 0x0004641401007387 */ /* 0x0003e20000100800 */
[----:B------:R-:W-:Y:S01]  /*9b80*/  IMAD R188, R8, 0xc2, RZ ;  /* 0x000000c208bc7824 */ /* 0x000fe200078e02ff */
[----:B------:R-:W-:Y:S01]  /*9b90*/  UIADD3.64 UR48, UR8, 0x600, URZ ;  /* 0x0000060008307897 */ /* 0x000fe2000fffe03f */
[----:B---3--:R-:W-:Y:S01]  /*9ba0*/  IADD3 R164, P2, R172, R7, RZ ;  /* 0x00000007aca47210 */ /* 0x008fe20007f5e0ff */
[----:B------:R2:W-:Y:S01]  /*9bb0*/  STL [R1+0x400], R165 ;  /* 0x000400a501007387 */ /* 0x0005e20000100800 */
[C---:B------:R-:W-:Y:S01]  /*9bc0*/  IMAD R189, R8.reuse, 0x6d, RZ ;  /* 0x0000006d08bd7824 */ /* 0x040fe200078e02ff */
[----:B------:R-:W-:Y:S01]  /*9bd0*/  UIADD3.64 UR52, UR8, 0x680, URZ ;  /* 0x0000068008347897 */ /* 0x000fe2000fffe03f */
[C---:B------:R-:W-:Y:S01]  /*9be0*/  IMAD R190, R8.reuse, 0xbe, RZ ;  /* 0x000000be08be7824 */ /* 0x040fe200078e02ff */
[----:B------:R3:W-:Y:S01]  /*9bf0*/  STL [R1+0x474], R164 ;  /* 0x000474a401007387 */ /* 0x0007e20000100800 */
[C---:B------:R-:W-:Y:S01]  /*9c00*/  IMAD R191, R8.reuse, 0x6b, RZ ;  /* 0x0000006b08bf7824 */ /* 0x040fe200078e02ff */
[----:B-1----:R-:W-:Y:S01]  /*9c10*/  LEA.HI.X.SX32 R20, R173, R3, 0x1, P4 ;  /* 0x00000003ad147211 */ /* 0x002fe200020f0eff */
[C---:B------:R-:W-:Y:S01]  /*9c20*/  IMAD R192, R8.reuse, 0xba, RZ ;  /* 0x000000ba08c07824 */ /* 0x040fe200078e02ff */
[----:B------:R-:W-:Y:S01]  /*9c30*/  UIADD3.64 UR56, UR8, 0x700, URZ ;  /* 0x0000070008387897 */ /* 0x000fe2000fffe03f */
[----:B------:R-:W-:Y:S01]  /*9c40*/  IMAD R193, R8, 0x69, RZ ;  /* 0x0000006908c17824 */ /* 0x000fe200078e02ff */
[----:B--2---:R-:W-:Y:S01]  /*9c50*/  IADD3 R165, P4, R174, R7, RZ ;  /* 0x00000007aea57210 */ /* 0x004fe20007f9e0ff */
[----:B------:R1:W-:Y:S01]  /*9c60*/  STL [R1+0x410], R20 ;  /* 0x0004101401007387 */ /* 0x0003e20000100800 */
[C---:B------:R-:W-:Y:S01]  /*9c70*/  IMAD R194, R8.reuse, 0xb6, RZ ;  /* 0x000000b608c27824 */ /* 0x040fe200078e02ff */
[----:B------:R-:W-:Y:S01]  /*9c80*/  UIADD3.64 UR14, UR10, 0x2, URZ ;  /* 0x000000020a0e7897 */ /* 0x000fe2000fffe03f */
[----:B---3--:R-:W-:Y:S01]  /*9c90*/  LEA.HI.X.SX32 R164, R175, R3, 0x1, P5 ;  /* 0x00000003afa47211 */ /* 0x008fe200028f0eff */
        /* <DEDUP_REMOVED lines=27> */
[----:B------:R-:W-:Y:S01]  /*9e50*/  IMAD R206, R8, 0x9e, RZ ;  /* 0x0000009e08ce7824 */ /* 0x000fe200078e02ff */
[----:B---3--:R-:W-:-:S02]  /*9e60*/  LEA.HI.X.SX32 R164, R181, R3, 0x1, P3 ;  /* 0x00000003b5a47211 */ /* 0x008fc400018f0eff */
[----:B------:R2:W-:Y:S01]  /*9e70*/  STL [R1+0x4b4], R165 ;  /* 0x0004b4a501007387 */ /* 0x0005e20000100800 */
[C---:B------:R-:W-:Y:S02]  /*9e80*/  IMAD R207, R8.reuse, 0x5b, RZ ;  /* 0x0000005b08cf7824 */ /* 0x040fe400078e02ff */
[C---:B------:R-:W-:Y:S01]  /*9e90*/  IMAD R208, R8.reuse, 0x9a, RZ ;  /* 0x0000009a08d07824 */ /* 0x040fe200078e02ff */
[----:B------:R3:W-:Y:S01]  /*9ea0*/  STL [R1+0x450], R164 ;  /* 0x000450a401007387 */ /* 0x0007e20000100800 */
[----:B------:R-:W-:Y:S01]  /*9eb0*/  IMAD R209, R8, 0x59, RZ ;  /* 0x0000005908d17824 */ /* 0x000fe200078e02ff */
[----:B-1----:R-:W-:Y:S01]  /*9ec0*/  IADD3 R20, P3, R182, R7, RZ ;  /* 0x00000007b6147210 */ /* 0x002fe20007f7e0ff */
[C---:B------:R-:W-:Y:S02]  /*9ed0*/  IMAD R210, R8.reuse, 0x96, RZ ;  /* 0x0000009608d27824 */ /* 0x040fe400078e02ff */
[C---:B------:R-:W-:Y:S01]  /*9ee0*/  IMAD R211, R8.reuse, 0x57, RZ ;  /* 0x0000005708d37824 */ /* 0x040fe200078e02ff */
[----:B--2---:R-:W-:Y:S01]  /*9ef0*/  LEA.HI.X.SX32 R165, R183, R3, 0x1, P1 ;  /* 0x00000003b7a57211 */ /* 0x004fe200008f0eff */
[----:B------:R1:W-:Y:S01]  /*9f00*/  STL [R1+0x4c4], R20 ;  /* 0x0004c41401007387 */ /* 0x0003e20000100800 */
[----:B------:R-:W-:Y:S01]  /*9f10*/  IMAD R212, R8, 0x92, RZ ;  /* 0x0000009208d47824 */ /* 0x000fe200078e02ff */
[----:B---3--:R-:W-:-:S02]  /*9f20*/  IADD3 R164, P1, R184, R7, RZ ;  /* 0x00000007b8a47210 */ /* 0x008fc40007f3e0ff */
[----:B------:R2:W-:Y:S01]  /*9f30*/  STL [R1+0x460], R165 ;  /* 0x000460a501007387 */ /* 0x0005e20000100800 */
[C---:B------:R-:W-:Y:S02]  /*9f40*/  IMAD R213, R8.reuse, 0x55, RZ ;  /* 0x0000005508d57824 */ /* 0x040fe400078e02ff */
[C---:B------:R-:W-:Y:S01]  /*9f50*/  IMAD R214, R8.reuse, 0x8e, RZ ;  /* 0x0000008e08d67824 */ /* 0x040fe200078e02ff */
[----:B------:R3:W-:Y:S01]  /*9f60*/  STL [R1+0x4d4], R164 ;  /* 0x0004d4a401007387 */ /* 0x0007e20000100800 */
[C---:B------:R-:W-:Y:S01]  /*9f70*/  IMAD R215, R8.reuse, 0x53, RZ ;  /* 0x0000005308d77824 */ /* 0x040fe200078e02ff */
[----:B-1----:R-:W-:Y:S01]  /*9f80*/  LEA.HI.X.SX32 R20, R185, R3, 0x1, P2 ;  /* 0x00000003b9147211 */ /* 0x002fe200010f0eff */
[C---:B------:R-:W-:Y:S02]  /*9f90*/  IMAD R216, R8.reuse, 0x8a, RZ ;  /* 0x0000008a08d87824 */ /* 0x040fe400078e02ff */
        /* <DEDUP_REMOVED lines=129> */
[C---:B------:R-:W-:Y:S01]  /*a7b0*/  IMAD R86, R8.reuse, 0x70, RZ ;  /* 0x0000007008567824 */ /* 0x040fe200078e02ff */
        /* <DEDUP_REMOVED lines=25> */
[C---:B------:R-:W-:Y:S02]  /*a950*/  IMAD.SHL.U32 R163, R8.reuse, 0x2, RZ ;  /* 0x0000000208a37824 */ /* 0x040fe400078e00ff */
[----:B------:R-:W-:Y:S01]  /*a960*/  IMAD.SHL.U32 R166, R8, 0x20, RZ ;  /* 0x0000002008a67824 */ /* 0x000fe200078e00ff */
[----:B--2---:R-:W-:Y:S01]  /*a970*/  LEA.HI.X.SX32 R165, R232, R3, 0x1, P1 ;  /* 0x00000003e8a57211 */ /* 0x004fe200008f0eff */
[----:B------:R1:W-:Y:S01]  /*a980*/  STL [R1+0x42c], R20 ;  /* 0x00042c1401007387 */ /* 0x0003e20000100800 */
[----:B0-----:R-:W-:Y:S01]  /*a990*/  IMAD R6, R6, 0x80, R6 ;  /* 0x0000008006067824 */ /* 0x001fe200078e0206 */
[----:B---3--:R-:W-:-:S02]  /*a9a0*/  IADD3 R164, P1, R233, R7, RZ ;  /* 0x00000007e9a47210 */ /* 0x008fc40007f3e0ff */
[----:B------:R0:W-:Y:S01]  /*a9b0*/  STL [R1+0x5b0], R165 ;  /* 0x0005b0a501007387 */ /* 0x0001e20000100800 */
[----:B------:R-:W-:Y:S02]  /*a9c0*/  IMAD.SHL.U32 R6, R6, 0x2, RZ ;  /* 0x0000000206067824 */ /* 0x000fe400078e00ff */
[----:B------:R-:W-:Y:S01]  /*a9d0*/  IMAD.SHL.U32 R5, R8, 0x80, RZ ;  /* 0x0000008008057824 */ /* 0x000fe200078e00ff */
[----:B------:R2:W-:Y:S01]  /*a9e0*/  STL [R1+0x44c], R164 ;  /* 0x00044ca401007387 */ /* 0x0005e20000100800 */
[----:B------:R-:W-:Y:S01]  /*a9f0*/  IMAD.MOV.U32 R2, RZ, RZ, RZ ;  /* 0x000000ffff027224 */ /* 0x000fe200078e00ff */
[----:B-1----:R-:W-:Y:S02]  /*aa00*/  LEA.HI.X.SX32 R20, R235, R3, 0x1, P2 ;  /* 0x00000003eb147211 */ /* 0x002fe400010f0eff */
[----:B------:R-:W-:Y:S02]  /*aa10*/  LOP3.LUT R6, R6, 0x407e, RZ, 0xc0, !PT ;  /* 0x0000407e06067812 */ /* 0x000fe400078ec0ff */
[----:B0-----:R-:W-:Y:S01]  /*aa20*/  IADD3 R165, P2, R237, R7, RZ ;  /* 0x00000007eda57210 */ /* 0x001fe20007f5e0ff */
[----:B------:R0:W-:Y:S01]  /*aa30*/  STL [R1+0x5c0], R20 ;  /* 0x0005c01401007387 */ /* 0x0001e20000100800 */
[----:B------:R-:W-:-:S02]  /*aa40*/  SHF.R.S32.HI R4, RZ, 0x1f, R5 ;  /* 0x0000001fff047819 */ /* 0x000fc40000011405 */
[----:B--2---:R-:W-:Y:S01]  /*aa50*/  LEA.HI.X.SX32 R164, R238, R3, 0x1, P4 ;  /* 0x00000003eea47211 */ /* 0x004fe200020f0eff */
[----:B------:R1:W-:Y:S01]  /*aa60*/  STL [R1+0x46c], R165 ;  /* 0x00046ca501007387 */ /* 0x0003e20000100800 */
[C---:B------:R-:W-:Y:S01]  /*aa70*/  SHF.L.U64.HI R4, R5.reuse, 0x1, R4 ;  /* 0x0000000105047819 */ /* 0x040fe20000010204 */
[----:B------:R-:W-:Y:S02]  /*aa80*/  IMAD.SHL.U32 R5, R5, 0x2, RZ ;  /* 0x0000000205057824 */ /* 0x000fe400078e00ff */
[----:B------:R2:W-:Y:S01]  /*aa90*/  STL [R1+0x5d0], R164 ;  /* 0x0005d0a401007387 */ /* 0x0005e20000100800 */
[----:B0-----:R-:W-:Y:S02]  /*aaa0*/  IADD3 R20, P4, R240, R7, RZ ;  /* 0x00000007f0147210 */ /* 0x001fe40007f9e0ff */
[----:B-1----:R-:W-:-:S03]  /*aab0*/  LEA.HI.X.SX32 R165, R241, R3, 0x1, P5 ;  /* 0x00000003f1a57211 */ /* 0x002fc600028f0eff */
[----:B------:R0:W-:Y:S01]  /*aac0*/  STL [R1+0x48c], R20 ;  /* 0x00048c1401007387 */ /* 0x0001e20000100800 */
[----:B--2---:R-:W-:-:S03]  /*aad0*/  IADD3 R164, P5, R9, R7, RZ ;  /* 0x0000000709a47210 */ /* 0x004fc60007fbe0ff */
[----:B------:R1:W-:Y:S04]  /*aae0*/  STL [R1+0x5e0], R165 ;  /* 0x0005e0a501007387 */ /* 0x0003e80000100800 */
[----:B------:R2:W-:Y:S01]  /*aaf0*/  STL [R1+0x604], R164 ;  /* 0x000604a401007387 */ /* 0x0005e20000100800 */
[----:B0-----:R-:W-:Y:S02]  /*ab00*/  LEA.HI.X.SX32 R20, R243, R3, 0x1, P6 ;  /* 0x00000003f3147211 */ /* 0x001fe400030f0eff */
[----:B-1----:R-:W-:-:S03]  /*ab10*/  IADD3 R165, P6, R245, R7, RZ ;  /* 0x00000007f5a57210 */ /* 0x002fc60007fde0ff */
[----:B------:R0:W-:Y:S01]  /*ab20*/  STL [R1+0x5f0], R20 ;  /* 0x0005f01401007387 */ /* 0x0001e20000100800 */
[----:B--2---:R-:W-:-:S03]  /*ab30*/  LEA.HI.X.SX32 R164, R9, R3, 0x1, P0 ;  /* 0x0000000309a47211 */ /* 0x004fc600000f0eff */
[----:B------:R1:W-:Y:S01]  /*ab40*/  STL [R1+0x4ac], R165 ;  /* 0x0004aca501007387 */ /* 0x0003e20000100800 */
[----:B------:R-:W-:-:S03]  /*ab50*/  LEA.HI.X.SX32 R9, R246, R3, 0x1, P5 ;  /* 0x00000003f6097211 */ /* 0x000fc600028f0eff */
[----:B------:R2:W-:Y:S01]  /*ab60*/  STL [R1+0x408], R164 ;  /* 0x000408a401007387 */ /* 0x0005e20000100800 */
[----:B0-----:R-:W-:Y:S01]  /*ab70*/  IADD3 R20, P0, R10, R7, RZ ;  /* 0x000000070a147210 */ /* 0x001fe20007f1e0ff */
[----:B-1----:R-:W-:-:S04]  /*ab80*/  IMAD.SHL.U32 R165, R8, 0x10, RZ ;  /* 0x0000001008a57824 */ /* 0x002fc800078e00ff */
[----:B------:R0:W-:Y:S01]  /*ab90*/  STL [R1+0x614], R20 ;  /* 0x0006141401007387 */ /* 0x0001e20000100800 */
[----:B--2---:R-:W-:-:S03]  /*aba0*/  IADD3 R164, P5, R249, R7, RZ ;  /* 0x00000007f9a47210 */ /* 0x004fc60007fbe0ff */
[----:B------:R1:W-:Y:S04]  /*abb0*/  STL [R1+0x600], R9 ;  /* 0x0006000901007387 */ /* 0x0003e80000100800 */
[----:B------:R2:W-:Y:S01]  /*abc0*/  STL [R1+0x4cc], R164 ;  /* 0x0004cca401007387 */ /* 0x0005e20000100800 */
[----:B0-----:R-:W-:Y:S01]  /*abd0*/  IMAD R20, R8, 0xc4, RZ ;  /* 0x000000c408147824 */ /* 0x001fe200078e02ff */
[-C--:B-1----:R-:W-:Y:S02]  /*abe0*/  LEA.HI.X.SX32 R9, R10, R3.reuse, 0x1, P3 ;  /* 0x000000030a097211 */ /* 0x082fe400018f0eff */
[----:B------:R-:W-:Y:S02]  /*abf0*/  LEA.HI.X.SX32 R10, R251, R3, 0x1, P0 ;  /* 0x00000003fb0a7211 */ /* 0x000fe400000f0eff */
[-C--:B--2---:R-:W-:Y:S01]  /*ac00*/  IADD3 R164, P3, R11, R7.reuse, RZ ;  /* 0x000000070ba47210 */ /* 0x084fe20007f7e0ff */
[----:B------:R0:W-:Y:S04]  /*ac10*/  STL [R1+0x428], R9 ;  /* 0x0004280901007387 */ /* 0x0001e80000100800 */
[----:B------:R1:W-:Y:S04]  /*ac20*/  STL [R1+0x624], R164 ;  /* 0x000624a401007387 */ /* 0x0003e80000100800 */
[----:B------:R2:W-:Y:S01]  /*ac30*/  STL [R1+0x610], R10 ;  /* 0x0006100a01007387 */ /* 0x0005e20000100800 */
[----:B0-----:R-:W-:Y:S01]  /*ac40*/  IADD3 R9, P0, R20, R7, RZ ;  /* 0x0000000714097210 */ /* 0x001fe20007f1e0ff */
[----:B------:R-:W-:-:S02]  /*ac50*/  IMAD R20, R8, 0xbc, RZ ;  /* 0x000000bc08147824 */ /* 0x000fc400078e02ff */
[----:B-1----:R-:W-:Y:S02]  /*ac60*/  IMAD R164, R8, 0x3b, RZ ;  /* 0x0000003b08a47824 */ /* 0x002fe400078e02ff */
[----:B------:R0:W-:Y:S03]  /*ac70*/  STL [R1+0x4ec], R9 ;  /* 0x0004ec0901007387 */ /* 0x0001e60000100800 */
[-C--:B--2---:R-:W-:Y:S01]  /*ac80*/  LEA.HI.X.SX32 R10, R164, R3.reuse, 0x1, P3 ;  /* 0x00000003a40a7211 */ /* 0x084fe200018f0eff */
[----:B------:R-:W-:Y:S01]  /*ac90*/  IMAD R164, R8, 0x39, RZ ;  /* 0x0000003908a47824 */ /* 0x000fe200078e02ff */
[----:B0-----:R-:W-:Y:S02]  /*aca0*/  LEA.HI.X.SX32 R9, R11, R3, 0x1, P1 ;  /* 0x000000030b097211 */ /* 0x001fe400008f0eff */
[----:B------:R-:W-:-:S03]  /*acb0*/  IADD3 R11, P1, R12, R7, RZ ;  /* 0x000000070c0b7210 */ /* 0x000fc60007f3e0ff */
[----:B------:R0:W-:Y:S04]  /*acc0*/  STL [R1+0x448], R9 ;  /* 0x0004480901007387 */ /* 0x0001e80000100800 */
[----:B------:R-:W-:Y:S04]  /*acd0*/  STL [R1+0x634], R11 ;  /* 0x0006340b01007387 */ /* 0x000fe80000100800 */
[----:B------:R1:W-:Y:S01]  /*ace0*/  STL [R1+0x620], R10 ;  /* 0x0006200a01007387 */ /* 0x0003e20000100800 */
[----:B0-----:R-:W-:Y:S01]  /*acf0*/  IADD3 R9, P3, R20, R7, RZ ;  /* 0x0000000714097210 */ /* 0x001fe20007f7e0ff */
[----:B------:R-:W-:-:S04]  /*ad00*/  IMAD R20, R8, 0xb4, RZ ;  /* 0x000000b408147824 */ /* 0x000fc800078e02ff */
[----:B------:R0:W-:Y:S01]  /*ad10*/  STL [R1+0x50c], R9 ;  /* 0x00050c0901007387 */ /* 0x0001e20000100800 */
[-C--:B-1----:R-:W-:Y:S01]  /*ad20*/  LEA.HI.X.SX32 R10, R164, R3.reuse, 0x1, P1 ;  /* 0x00000003a40a7211 */ /* 0x082fe200008f0eff */
        /* <DEDUP_REMOVED lines=99> */
[----:B-1----:R-:W-:Y:S02]  /*b360*/  LEA.HI.X.SX32 R10, R23, R3, 0x1, P5 ;  /* 0x00000003170a7211 */ /* 0x002fe400028f0eff */
[----:B------:R-:W-:-:S03]  /*b370*/  IADD3 R11, P5, R56, R7, RZ ;  /* 0x00000007380b7210 */ /* 0x000fc60007fbe0ff */
[----:B------:R1:W-:Y:S01]  /*b380*/  STL [R1+0x5a8], R10 ;  /* 0x0005a80a01007387 */ /* 0x0003e20000100800 */
[----:B0-----:R-:W-:Y:S01]  /*b390*/  LEA.HI.X.SX32 R9, R164, R3, 0x1, P6 ;  /* 0x00000003a4097211 */ /* 0x001fe200030f0eff */
[----:B------:R-:W-:Y:S02]  /*b3a0*/  IMAD R164, R8, 0xb8, RZ ;  /* 0x000000b808a47824 */ /* 0x000fe400078e02ff */
[----:B------:R0:W-:Y:S04]  /*b3b0*/  STL [R1+0x6e4], R11 ;  /* 0x0006e40b01007387 */ /* 0x0001e80000100800 */
[----:B------:R2:W-:Y:S01]  /*b3c0*/  STL [R1+0x6d0], R9 ;  /* 0x0006d00901007387 */ /* 0x0005e20000100800 */
[----:B-1----:R-:W-:Y:S01]  /*b3d0*/  IADD3 R10, P6, R20, R7, RZ ;  /* 0x00000007140a7210 */ /* 0x002fe20007fde0ff */
[----:B------:R-:W-:Y:S01]  /*b3e0*/  IMAD R20, R8, 0x23, RZ ;  /* 0x0000002308147824 */ /* 0x000fe200078e02ff */
[----:B0-----:R-:W-:-:S03]  /*b3f0*/  LEA.HI.X.SX32 R11, R57, R3, 0x1, P3 ;  /* 0x00000003390b7211 */ /* 0x001fc600018f0eff */
[----:B------:R0:W-:Y:S01]  /*b400*/  STL [R1+0x4dc], R10 ;  /* 0x0004dc0a01007387 */ /* 0x0001e20000100800 */
[----:B--2---:R-:W-:-:S05]  /*b410*/  LEA.HI.X.SX32 R9, R56, R3, 0x1, P0 ;  /* 0x0000000338097211 */ /* 0x004fca00000f0eff */
[----:B------:R1:W-:Y:S01]  /*b420*/  STL [R1+0x5c8], R9 ;  /* 0x0005c80901007387 */ /* 0x0003e20000100800 */
[----:B0-----:R-:W-:Y:S02]  /*b430*/  IADD3 R10, P0, R57, R7, RZ ;  /* 0x00000007390a7210 */ /* 0x001fe40007f1e0ff */
[----:B------:R-:W-:-:S03]  /*b440*/  CS2R R56, SRZ ;  /* 0x0000000000387805 */ /* 0x000fc6000001ff00 */
[----:B------:R0:W-:Y:S01]  /*b450*/  STL [R1+0x6f4], R10 ;  /* 0x0006f40a01007387 */ /* 0x0001e20000100800 */
[----:B-1----:R-:W-:Y:S01]  /*b460*/  LEA.HI.X.SX32 R9, R20, R3, 0x1, P5 ;  /* 0x0000000314097211 */ /* 0x002fe200028f0eff */
[----:B------:R-:W-:-:S04]  /*b470*/  IMAD R20, R8, 0x21, RZ ;  /* 0x0000002108147824 */ /* 0x000fc800078e02ff */
[----:B------:R1:W-:Y:S01]  /*b480*/  STL [R1+0x6e0], R9 ;  /* 0x0006e00901007387 */ /* 0x0003e20000100800 */
[----:B0-----:R-:W-:Y:S01]  /*b490*/  IADD3 R10, P5, R164, R7, RZ ;  /* 0x00000007a40a7210 */ /* 0x001fe20007fbe0ff */
[----:B------:R-:W-:-:S04]  /*b4a0*/  IMAD R164, R8, 0xa8, RZ ;  /* 0x000000a808a47824 */ /* 0x000fc800078e02ff */
[----:B------:R0:W-:Y:S01]  /*b4b0*/  STL [R1+0x51c], R10 ;  /* 0x00051c0a01007387 */ /* 0x0001e20000100800 */
[----:B-1----:R-:W-:-:S03]  /*b4c0*/  IADD3 R9, P3, R58, R7, RZ ;  /* 0x000000073a097210 */ /* 0x002fc60007f7e0ff */
[----:B------:R1:W-:Y:S04]  /*b4d0*/  STL [R1+0x5e8], R11 ;  /* 0x0005e80b01007387 */ /* 0x0003e80000100800 */
[----:B------:R2:W-:Y:S01]  /*b4e0*/  STL [R1+0x60c], R9 ;  /* 0x00060c0901007387 */ /* 0x0005e20000100800 */
[-C--:B0-----:R-:W-:Y:S01]  /*b4f0*/  LEA.HI.X.SX32 R10, R20, R3.reuse, 0x1, P0 ;  /* 0x00000003140a7211 */ /* 0x081fe200000f0eff */
[----:B------:R-:W-:Y:S01]  /*b500*/  IMAD R20, R8, 0x1f, RZ ;  /* 0x0000001f08147824 */ /* 0x000fe200078e02ff */
[----:B-1----:R-:W-:-:S03]  /*b510*/  LEA.HI.X.SX32 R11, R59, R3, 0x1, P3 ;  /* 0x000000033b0b7211 */ /* 0x002fc600018f0eff */
[----:B------:R0:W-:Y:S01]  /*b520*/  STL [R1+0x6f0], R10 ;  /* 0x0006f00a01007387 */ /* 0x0001e20000100800 */
[----:B--2---:R-:W-:-:S05]  /*b530*/  IADD3 R9, P0, R59, R7, RZ ;  /* 0x000000073b097210 */ /* 0x004fca0007f1e0ff */
[----:B------:R1:W-:Y:S01]  /*b540*/  STL [R1+0x704], R9 ;  /* 0x0007040901007387 */ /* 0x0003e20000100800 */
[----:B0-----:R-:W-:Y:S02]  /*b550*/  LEA.HI.X.SX32 R10, R58, R3, 0x1, P1 ;  /* 0x000000033a0a7211 */ /* 0x001fe400008f0eff */
[----:B------:R-:W-:-:S03]  /*b560*/  CS2R R58, SRZ ;  /* 0x00000000003a7805 */ /* 0x000fc6000001ff00 */
[----:B------:R0:W-:Y:S01]  /*b570*/  STL [R1+0x418], R10 ;  /* 0x0004180a01007387 */ /* 0x0001e20000100800 */
[----:B-1----:R-:W-:Y:S01]  /*b580*/  IADD3 R9, P1, R164, R7, RZ ;  /* 0x00000007a4097210 */ /* 0x002fe20007f3e0ff */
[----:B------:R-:W-:-:S04]  /*b590*/  IMAD R164, R8, 0x98, RZ ;  /* 0x0000009808a47824 */ /* 0x000fc800078e02ff */
[----:B------:R1:W-:Y:S01]  /*b5a0*/  STL [R1+0x55c], R9 ;  /* 0x00055c0901007387 */ /* 0x0003e20000100800 */
[----:B0-----:R-:W-:-:S03]  /*b5b0*/  IADD3 R10, P3, R60, R7, RZ ;  /* 0x000000073c0a7210 */ /* 0x001fc60007f7e0ff */
[----:B------:R0:W-:Y:S04]  /*b5c0*/  STL [R1+0x608], R11 ;  /* 0x0006080b01007387 */ /* 0x0001e80000100800 */
[----:B------:R2:W-:Y:S01]  /*b5d0*/  STL [R1+0x62c], R10 ;  /* 0x00062c0a01007387 */ /* 0x0005e20000100800 */
[-C--:B-1----:R-:W-:Y:S01]  /*b5e0*/  LEA.HI.X.SX32 R9, R20, R3.reuse, 0x1, P0 ;  /* 0x0000000314097211 */ /* 0x082fe200000f0eff */
[----:B------:R-:W-:Y:S01]  /*b5f0*/  IMAD R20, R8, 0x1d, RZ ;  /* 0x0000001d08147824 */ /* 0x000fe200078e02ff */
[----:B0-----:R-:W-:-:S03]  /*b600*/  LEA.HI.X.SX32 R11, R61, R3, 0x1, P3 ;  /* 0x000000033d0b7211 */ /* 0x001fc600018f0eff */
        /* <DEDUP_REMOVED lines=85> */
[----:B------:R-:W-:Y:S04]  /*bb60*/  STL [R1+0x6c8], R11 ;  /* 0x0006c80b01007387 */ /* 0x000fe80000100800 */
[----:B------:R0:W-:Y:S01]  /*bb70*/  STL [R1+0x6ec], R10 ;  /* 0x0006ec0a01007387 */ /* 0x0001e20000100800 */
[----:B-1----:R-:W-:Y:S01]  /*bb80*/  LEA.HI.X.SX32 R9, R20, R3, 0x1, P0 ;  /* 0x0000000314097211 */ /* 0x002fe200000f0eff */
[----:B------:R-:W-:-:S04]  /*bb90*/  IMAD R20, R8, 0x11, RZ ;  /* 0x0000001108147824 */ /* 0x000fc800078e02ff */
[----:B------:R1:W-:Y:S01]  /*bba0*/  STL [R1+0x760], R9 ;  /* 0x0007600901007387 */ /* 0x0003e20000100800 */
[----:B0-----:R-:W-:-:S05]  /*bbb0*/  IADD3 R10, P0, R73, R7, RZ ;  /* 0x00000007490a7210 */ /* 0x001fca0007f1e0ff */
[----:B------:R0:W-:Y:S01]  /*bbc0*/  STL [R1+0x774], R10 ;  /* 0x0007740a01007387 */ /* 0x0001e20000100800 */
[----:B-1----:R-:W-:Y:S02]  /*bbd0*/  LEA.HI.X.SX32 R9, R72, R3, 0x1, P4 ;  /* 0x0000000348097211 */ /* 0x002fe400020f0eff */
[----:B------:R-:W-:Y:S01]  /*bbe0*/  IADD3 R11, P4, R164, R7, RZ ;  /* 0x00000007a40b7210 */ /* 0x000fe20007f9e0ff */
[----:B------:R-:W-:Y:S02]  /*bbf0*/  IMAD R164, R8, 0xa0, RZ ;  /* 0x000000a008a47824 */ /* 0x000fe400078e02ff */
[----:B------:R1:W-:Y:S01]  /*bc00*/  STL [R1+0x5d8], R9 ;  /* 0x0005d80901007387 */ /* 0x0003e20000100800 */
[----:B0-----:R-:W-:-:S03]  /*bc10*/  LEA.HI.X.SX32 R10, R73, R3, 0x1, P3 ;  /* 0x00000003490a7211 */ /* 0x001fc600018f0eff */
[----:B------:R0:W-:Y:S01]  /*bc20*/  STL [R1+0x47c], R11 ;  /* 0x00047c0b01007387 */ /* 0x0001e20000100800 */
[----:B------:R-:W-:-:S03]  /*bc30*/  CS2R R72, SRZ ;  /* 0x0000000000487805 */ /* 0x000fc6000001ff00 */
[----:B------:R2:W-:Y:S01]  /*bc40*/  STL [R1+0x6e8], R10 ;  /* 0x0006e80a01007387 */ /* 0x0005e20000100800 */
[----:B-1----:R-:W-:Y:S02]  /*bc50*/  IADD3 R9, P3, R74, R7, RZ ;  /* 0x000000074a097210 */ /* 0x002fe40007f7e0ff */
[----:B0-----:R-:W-:-:S03]  /*bc60*/  LEA.HI.X.SX32 R11, R20, R3, 0x1, P0 ;  /* 0x00000003140b7211 */ /* 0x001fc600000f0eff */
[----:B------:R0:W-:Y:S01]  /*bc70*/  STL [R1+0x61c], R9 ;  /* 0x00061c0901007387 */ /* 0x0001e20000100800 */
[----:B------:R-:W-:Y:S01]  /*bc80*/  IMAD R20, R8, 0xf, RZ ;  /* 0x0000000f08147824 */ /* 0x000fe200078e02ff */
[----:B--2---:R-:W-:Y:S02]  /*bc90*/  IADD3 R10, P0, R75, R7, RZ ;  /* 0x000000074b0a7210 */ /* 0x004fe40007f1e0ff */
[----:B------:R-:W-:Y:S04]  /*bca0*/  STL [R1+0x770], R11 ;  /* 0x0007700b01007387 */ /* 0x000fe80000100800 */
[----:B------:R1:W-:Y:S01]  /*bcb0*/  STL [R1+0x70c], R10 ;  /* 0x00070c0a01007387 */ /* 0x0003e20000100800 */
[----:B0-----:R-:W-:-:S05]  /*bcc0*/  LEA.HI.X.SX32 R9, R74, R3, 0x1, P6 ;  /* 0x000000034a097211 */ /* 0x001fca00030f0eff */
[----:B------:R0:W-:Y:S01]  /*bcd0*/  STL [R1+0x438], R9 ;  /* 0x0004380901007387 */ /* 0x0001e20000100800 */
[----:B-1----:R-:W-:-:S05]  /*bce0*/  IADD3 R10, P6, R76, R7, RZ ;  /* 0x000000074c0a7210 */ /* 0x002fca0007fde0ff */
[----:B------:R-:W-:Y:S01]  /*bcf0*/  STL [R1+0x784], R10 ;  /* 0x0007840a01007387 */ /* 0x000fe20000100800 */
[----:B0-----:R-:W-:Y:S02]  /*bd00*/  LEA.HI.X.SX32 R9, R75, R3, 0x1, P3 ;  /* 0x000000034b097211 */ /* 0x001fe400018f0eff */
[----:B------:R-:W-:Y:S02]  /*bd10*/  CS2R R74, SRZ ;  /* 0x00000000004a7805 */ /* 0x000fe4000001ff00 */
[----:B------:R-:W-:Y:S01]  /*bd20*/  IADD3 R11, P3, R164, R7, RZ ;  /* 0x00000007a40b7210 */ /* 0x000fe20007f7e0ff */
[----:B------:R-:W-:Y:S01]  /*bd30*/  IMAD R164, R8, 0xc0, RZ ;  /* 0x000000c008a47824 */ /* 0x000fe200078e02ff */
[----:B------:R0:W-:Y:S04]  /*bd40*/  STL [R1+0x618], R9 ;  /* 0x0006180901007387 */ /* 0x0001e80000100800 */
[----:B------:R1:W-:Y:S01]  /*bd50*/  STL [R1+0x57c], R11 ;  /* 0x00057c0b01007387 */ /* 0x0003e20000100800 */
[----:B0-----:R-:W-:-:S02]  /*bd60*/  LEA.HI.X.SX32 R9, R76, R3, 0x1, P0 ;  /* 0x000000034c097211 */ /* 0x001fc400000f0eff */
[----:B------:R-:W-:Y:S02]  /*bd70*/  IADD3 R10, P0, R77, R7, RZ ;  /* 0x000000074d0a7210 */ /* 0x000fe40007f1e0ff */
[----:B-1----:R-:W-:Y:S01]  /*bd80*/  LEA.HI.X.SX32 R11, R20, R3, 0x1, P6 ;  /* 0x00000003140b7211 */ /* 0x002fe200030f0eff */
[----:B------:R0:W-:Y:S01]  /*bd90*/  STL [R1+0x708], R9 ;  /* 0x0007080901007387 */ /* 0x0001e20000100800 */
[----:B------:R-:W-:-:S03]  /*bda0*/  IMAD R20, R8, 0xd, RZ ;  /* 0x0000000d08147824 */ /* 0x000fc600078e02ff */
[----:B------:R1:W-:Y:S04]  /*bdb0*/  STL [R1+0x65c], R10 ;  /* 0x00065c0a01007387 */ /* 0x0003e80000100800 */
[----:B------:R-:W-:Y:S01]  /*bdc0*/  STL [R1+0x780], R11 ;  /* 0x0007800b01007387 */ /* 0x000fe20000100800 */
[----:B0-----:R-:W-:Y:S02]  /*bdd0*/  IADD3 R9, P6, R78, R7, RZ ;  /* 0x000000074e097210 */ /* 0x001fe40007fde0ff */
[----:B-1----:R-:W-:-:S03]  /*bde0*/  LEA.HI.X.SX32 R10, R77, R3, 0x1, P5 ;  /* 0x000000034d0a7211 */ /* 0x002fc600028f0eff */
[----:B------:R0:W-:Y:S01]  /*bdf0*/  STL [R1+0x72c], R9 ;  /* 0x00072c0901007387 */ /* 0x0001e20000100800 */
[----:B------:R-:W-:-:S03]  /*be00*/  CS2R R76, SRZ ;  /* 0x00000000004c7805 */ /* 0x000fc6000001ff00 */
[----:B------:R1:W-:Y:S01]  /*be10*/  STL [R1+0x4b8], R10 ;  /* 0x0004b80a01007387 */ /* 0x0003e20000100800 */
[----:B0-----:R-:W-:Y:S02]  /*be20*/  IADD3 R9, P5, R79, R7, RZ ;  /* 0x000000074f097210 */ /* 0x001fe40007fbe0ff */
[----:B-1----:R-:W-:-:S03]  /*be30*/  LEA.HI.X.SX32 R10, R78, R3, 0x1, P0 ;  /* 0x000000034e0a7211 */ /* 0x002fc600000f0eff */
[----:B------:R0:W-:Y:S04]  /*be40*/  STL [R1+0x794], R9 ;  /* 0x0007940901007387 */ /* 0x0001e80000100800 */
[----:B------:R1:W-:Y:S01]  /*be50*/  STL [R1+0x658], R10 ;  /* 0x0006580a01007387 */ /* 0x0003e20000100800 */
[----:B0-----:R-:W-:Y:S01]  /*be60*/  IADD3 R9, P0, R164, R7, RZ ;  /* 0x00000007a4097210 */ /* 0x001fe20007f1e0ff */
[----:B------:R-:W-:Y:S01]  /*be70*/  IMAD R164, R8, 0x3, RZ ;  /* 0x0000000308a47824 */ /* 0x000fe200078e02ff */
[----:B-1----:R-:W-:-:S03]  /*be80*/  LEA.HI.X.SX32 R10, R79, R3, 0x1, P6 ;  /* 0x000000034f0a7211 */ /* 0x002fc600030f0eff */
[----:B------:R0:W-:Y:S01]  /*be90*/  STL [R1+0x4fc], R9 ;  /* 0x0004fc0901007387 */ /* 0x0001e20000100800 */
[----:B------:R-:W-:Y:S02]  /*bea0*/  IADD3 R11, P6, R80, R7, RZ ;  /* 0x00000007500b7210 */ /* 0x000fe40007fde0ff */
[----:B------:R-:W-:Y:S01]  /*beb0*/  CS2R R78, SRZ ;  /* 0x00000000004e7805 */ /* 0x000fe2000001ff00 */
[----:B------:R1:W-:Y:S04]  /*bec0*/  STL [R1+0x728], R10 ;  /* 0x0007280a01007387 */ /* 0x0003e80000100800 */
[----:B------:R2:W-:Y:S01]  /*bed0*/  STL [R1+0x69c], R11 ;  /* 0x00069c0b01007387 */ /* 0x0005e20000100800 */
[----:B0-----:R-:W-:Y:S01]  /*bee0*/  LEA.HI.X.SX32 R9, R20, R3, 0x1, P5 ;  /* 0x0000000314097211 */ /* 0x001fe200028f0eff */
[----:B------:R-:W-:Y:S01]  /*bef0*/  IMAD R20, R8, 0xb, RZ ;  /* 0x0000000b08147824 */ /* 0x000fe200078e02ff */
[----:B-1----:R-:W-:-:S03]  /*bf00*/  IADD3 R10, P5, R81, R7, RZ ;  /* 0x00000007510a7210 */ /* 0x002fc60007fbe0ff */
[----:B------:R0:W-:Y:S01]  /*bf10*/  STL [R1+0x790], R9 ;  /* 0x0007900901007387 */ /* 0x0001e20000100800 */
[----:B--2---:R-:W-:-:S03]  /*bf20*/  LEA.HI.X.SX32 R11, R80, R3, 0x1, P1 ;  /* 0x00000003500b7211 */ /* 0x004fc600008f0eff */
        /* <DEDUP_REMOVED lines=9> */
[----:B------:R0:W-:Y:S01]  /*bfc0*/  STL [R1+0x6dc], R9 ;  /* 0x0006dc0901007387 */ /* 0x0001e20000100800 */
[----:B------:R-:W-:-:S03]  /*bfd0*/  IADD3 R11, P5, R84, R7, RZ ;  /* 0x00000007540b7210 */ /* 0x000fc60007fbe0ff */
[----:B------:R1:W-:Y:S04]  /*bfe0*/  STL [R1+0x748], R10 ;  /* 0x0007480a01007387 */ /* 0x0003e80000100800 */
[----:B------:R2:W-:Y:S01]  /*bff0*/  STL [R1+0x76c], R11 ;  /* 0x00076c0b01007387 */ /* 0x0005e20000100800 */
[----:B0-----:R-:W-:Y:S01]  /*c000*/  LEA.HI.X.SX32 R9, R20, R3, 0x1, P1 ;  /* 0x0000000314097211 */ /* 0x001fe200008f0eff */
[----:B------:R-:W-:Y:S01]  /*c010*/  IMAD R20, R8, 0x9, RZ ;  /* 0x0000000908147824 */ /* 0x000fe200078e02ff */
[----:B-1----:R-:W-:-:S03]  /*c020*/  IADD3 R10, P1, R85, R7, RZ ;  /* 0x00000007550a7210 */ /* 0x002fc60007f3e0ff */
[----:B------:R0:W-:Y:S01]  /*c030*/  STL [R1+0x7a0], R9 ;  /* 0x0007a00901007387 */ /* 0x0001e20000100800 */
[----:B--2---:R-:W-:-:S03]  /*c040*/  LEA.HI.X.SX32 R11, R83, R3, 0x1, P2 ;  /* 0x00000003530b7211 */ /* 0x004fc600010f0eff */
[----:B------:R1:W-:Y:S01]  /*c050*/  STL [R1+0x7b4], R10 ;  /* 0x0007b40a01007387 */ /* 0x0003e20000100800 */
[----:B------:R-:W-:-:S03]  /*c060*/  CS2R R82, SRZ ;  /* 0x0000000000527805 */ /* 0x000fc6000001ff00 */
[----:B------:R2:W-:Y:S01]  /*c070*/  STL [R1+0x5b8], R11 ;  /* 0x0005b80b01007387 */ /* 0x0005e20000100800 */
[----:B0-----:R-:W-:Y:S02]  /*c080*/  IADD3 R9, P2, R86, R7, RZ ;  /* 0x0000000756097210 */ /* 0x001fe40007f5e0ff */
[----:B-1----:R-:W-:-:S03]  /*c090*/  LEA.HI.X.SX32 R10, R84, R3, 0x1, P6 ;  /* 0x00000003540a7211 */ /* 0x002fc600030f0eff */
[----:B------:R0:W-:Y:S01]  /*c0a0*/  STL [R1+0x63c], R9 ;  /* 0x00063c0901007387 */ /* 0x0001e20000100800 */
[----:B--2---:R-:W-:-:S03]  /*c0b0*/  LEA.HI.X.SX32 R11, R85, R3, 0x1, P5 ;  /* 0x00000003550b7211 */ /* 0x004fc600028f0eff */
[----:B------:R1:W-:Y:S01]  /*c0c0*/  STL [R1+0x6d8], R10 ;  /* 0x0006d80a01007387 */ /* 0x0003e20000100800 */
[----:B------:R-:W-:Y:S02]  /*c0d0*/  CS2R R84, SRZ ;  /* 0x0000000000547805 */ /* 0x000fe4000001ff00 */
[-C--:B0-----:R-:W-:Y:S02]  /*c0e0*/  IADD3 R9, P6, R87, R7.reuse, RZ ;  /* 0x0000000757097210 */ /* 0x081fe40007fde0ff */
[----:B-1----:R-:W-:-:S03]  /*c0f0*/  IADD3 R10, P5, R152, R7, RZ ;  /* 0x00000007980a7210 */ /* 0x002fc60007fbe0ff */
[----:B------:R0:W-:Y:S04]  /*c100*/  STL [R1+0x71c], R9 ;  /* 0x00071c0901007387 */ /* 0x0001e80000100800 */
        /* <DEDUP_REMOVED lines=8> */
[----:B------:R2:W-:Y:S01]  /*c190*/  STL [R1+0x478], R10 ;  /* 0x0004780a01007387 */ /* 0x0005e20000100800 */
[----:B0-----:R-:W-:Y:S02]  /*c1a0*/  IADD3 R9, P4, R154, R7, RZ ;  /* 0x000000079a097210 */ /* 0x001fe40007f9e0ff */
[----:B-1----:R-:W-:-:S03]  /*c1b0*/  LEA.HI.X.SX32 R11, R87, R3, 0x1, P2 ;  /* 0x00000003570b7211 */ /* 0x002fc600010f0eff */
[----:B------:R0:W-:Y:S01]  /*c1c0*/  STL [R1+0x6bc], R9 ;  /* 0x0006bc0901007387 */ /* 0x0001e20000100800 */
[----:B------:R-:W-:Y:S02]  /*c1d0*/  CS2R R86, SRZ ;  /* 0x0000000000567805 */ /* 0x000fe4000001ff00 */
[----:B--2---:R-:W-:Y:S01]  /*c1e0*/  IADD3 R10, P2, R155, R7, RZ ;  /* 0x000000079b0a7210 */ /* 0x004fe20007f5e0ff */
[----:B------:R1:W-:Y:S04]  /*c1f0*/  STL [R1+0x638], R11 ;  /* 0x0006380b01007387 */ /* 0x0003e80000100800 */
[----:B------:R2:W-:Y:S01]  /*c200*/  STL [R1+0x75c], R10 ;  /* 0x00075c0a01007387 */ /* 0x0005e20000100800 */
[-C--:B0-----:R-:W-:Y:S02]  /*c210*/  LEA.HI.X.SX32 R9, R152, R3.reuse, 0x1, P6 ;  /* 0x0000000398097211 */ /* 0x081fe400030f0eff */
[----:B-1----:R-:W-:-:S03]  /*c220*/  LEA.HI.X.SX32 R11, R153, R3, 0x1, P5 ;  /* 0x00000003990b7211 */ /* 0x002fc600028f0eff */
[----:B------:R0:W-:Y:S01]  /*c230*/  STL [R1+0x718], R9 ;  /* 0x0007180901007387 */ /* 0x0001e20000100800 */
[----:B--2---:R-:W-:-:S05]  /*c240*/  IADD3 R10, P6, R156, R7, RZ ;  /* 0x000000079c0a7210 */ /* 0x004fca0007fde0ff */
[----:B------:R1:W-:Y:S01]  /*c250*/  STL [R1+0x7ac], R10 ;  /* 0x0007ac0a01007387 */ /* 0x0003e20000100800 */
[----:B0-----:R-:W-:-:S03]  /*c260*/  IADD3 R9, P5, R157, R7, RZ ;  /* 0x000000079d097210 */ /* 0x001fc60007fbe0ff */
[----:B------:R0:W-:Y:S04]  /*c270*/  STL [R1+0x788], R11 ;  /* 0x0007880b01007387 */ /* 0x0001e80000100800 */
[----:B------:R2:W-:Y:S01]  /*c280*/  STL [R1+0x7d4], R9 ;  /* 0x0007d40901007387 */ /* 0x0005e20000100800 */
[----:B-1----:R-:W-:Y:S01]  /*c290*/  LEA.HI.X.SX32 R10, R20, R3, 0x1, P1 ;  /* 0x00000003140a7211 */ /* 0x002fe200008f0eff */
[----:B------:R-:W-:Y:S01]  /*c2a0*/  IMAD R20, R8, 0x5, RZ ;  /* 0x0000000508147824 */ /* 0x000fe200078e02ff */
[----:B0-----:R-:W-:-:S03]  /*c2b0*/  IADD3 R11, P1, R158, R7, RZ ;  /* 0x000000079e0b7210 */ /* 0x001fc60007f3e0ff */
[----:B------:R0:W-:Y:S01]  /*c2c0*/  STL [R1+0x7c0], R10 ;  /* 0x0007c00a01007387 */ /* 0x0001e20000100800 */
[----:B--2---:R-:W-:-:S03]  /*c2d0*/  LEA.HI.X.SX32 R9, R154, R3, 0x1, P3 ;  /* 0x000000039a097211 */ /* 0x004fc600018f0eff */
[----:B------:R1:W-:Y:S04]  /*c2e0*/  STL [R1+0x67c], R11 ;  /* 0x00067c0b01007387 */ /* 0x0003e80000100800 */
[----:B------:R2:W-:Y:S01]  /*c2f0*/  STL [R1+0x578], R9 ;  /* 0x0005780901007387 */ /* 0x0005e20000100800 */
[----:B0-----:R-:W-:Y:S02]  /*c300*/  IADD3 R10, P3, R159, R7, RZ ;  /* 0x000000079f0a7210 */ /* 0x001fe40007f7e0ff */
[----:B-1----:R-:W-:-:S03]  /*c310*/  LEA.HI.X.SX32 R11, R155, R3, 0x1, P4 ;  /* 0x000000039b0b7211 */ /* 0x002fc600020f0eff */
[----:B------:R0:W-:Y:S01]  /*c320*/  STL [R1+0x73c], R10 ;  /* 0x00073c0a01007387 */ /* 0x0001e20000100800 */
[----:B--2---:R-:W-:-:S03]  /*c330*/  IADD3 R9, P4, R160, R7, RZ ;  /* 0x00000007a0097210 */ /* 0x004fc60007f9e0ff */
        /* <DEDUP_REMOVED lines=11> */
[C---:B------:R-:W-:Y:S01]  /*c3f0*/  IMAD.SHL.U32 R20, R8.reuse, 0x40, RZ ;  /* 0x0000004008147824 */ /* 0x040fe200078e00ff */
[----:B0-----:R-:W-:-:S03]  /*c400*/  LEA R11, P5, R8, R7, 0x7 ;  /* 0x00000007080b7211 */ /* 0x001fc600078a38ff */
        /* <DEDUP_REMOVED lines=19> */
[----:B------:R-:W-:Y:S01]  /*c540*/  IMAD.SHL.U32 R164, R8, 0x8, RZ ;  /* 0x0000000808a47824 */ /* 0x000fe200078e00ff */
[----:B--2---:R-:W-:-:S05]  /*c550*/  LEA.HI.X.SX32 R10, R162, R3, 0x1, P2 ;  /* 0x00000003a20a7211 */ /* 0x004fca00010f0eff */
[----:B------:R1:W-:Y:S01]  /*c560*/  STL [R1+0x7c8], R10 ;  /* 0x0007c80a01007387 */ /* 0x0003e20000100800 */
[----:B0-----:R-:W-:-:S05]  /*c570*/  IADD3 R9, P2, R163, R7, RZ ;  /* 0x00000007a3097210 */ /* 0x001fca0007f5e0ff */
[----:B------:R0:W-:Y:S01]  /*c580*/  STL [R1+0x7f4], R9 ;  /* 0x0007f40901007387 */ /* 0x0001e20000100800 */
[----:B-1----:R-:W-:-:S03]  /*c590*/  LEA R10, P6, R8, R7, 0x2 ;  /* 0x00000007080a7211 */ /* 0x002fc600078c10ff */
[----:B------:R1:W-:Y:S04]  /*c5a0*/  STL [R1+0x7e0], R11 ;  /* 0x0007e00b01007387 */ /* 0x0003e80000100800 */
[----:B------:R2:W-:Y:S01]  /*c5b0*/  STL [R1+0x7ec], R10 ;  /* 0x0007ec0a01007387 */ /* 0x0005e20000100800 */
[-C--:B0-----:R-:W-:Y:S01]  /*c5c0*/  LEA.HI.X.SX32 R9, R20, R3.reuse, 0x1, P5 ;  /* 0x0000000314097211 */ /* 0x081fe200028f0eff */
[----:B------:R-:W-:Y:S01]  /*c5d0*/  IMAD.SHL.U32 R20, R8, 0x4, RZ ;  /* 0x0000000408147824 */ /* 0x000fe200078e00ff */
[----:B-1----:R-:W-:-:S03]  /*c5e0*/  LEA.HI.X.SX32 R11, R164, R3, 0x1, P3 ;  /* 0x00000003a40b7211 */ /* 0x002fc600018f0eff */
[----:B------:R0:W-:Y:S01]  /*c5f0*/  STL [R1+0x5f8], R9 ;  /* 0x0005f80901007387 */ /* 0x0001e20000100800 */
[----:B--2---:R-:W-:-:S05]  /*c600*/  LEA.HI.X.SX32 R10, R166, R3, 0x1, P0 ;  /* 0x00000003a60a7211 */ /* 0x004fca00000f0eff */
[----:B------:R1:W-:Y:S01]  /*c610*/  STL [R1+0x6f8], R10 ;  /* 0x0006f80a01007387 */ /* 0x0003e20000100800 */
[----:B0-----:R-:W-:-:S05]  /*c620*/  LEA.HI.X.SX32 R9, R165, R3, 0x1, P1 ;  /* 0x00000003a5097211 */ /* 0x001fca00008f0eff */
[----:B------:R0:W-:Y:S01]  /*c630*/  STL [R1+0x778], R9 ;  /* 0x0007780901007387 */ /* 0x0001e20000100800 */
[----:B-1----:R-:W-:-:S03]  /*c640*/  LEA.HI.X.SX32 R10, R20, R3, 0x1, P4 ;  /* 0x00000003140a7211 */ /* 0x002fc600020f0eff */
[----:B------:R-:W-:Y:S04]  /*c650*/  STL [R1+0x7b8], R11 ;  /* 0x0007b80b01007387 */ /* 0x000fe80000100800 */
[----:B------:R1:W-:Y:S01]  /*c660*/  STL [R1+0x7d8], R10 ;  /* 0x0007d80a01007387 */ /* 0x0003e20000100800 */
[-C--:B0-----:R-:W-:Y:S02]  /*c670*/  LEA.HI.X.SX32 R9, R8, R3.reuse, 0x1, P2 ;  /* 0x0000000308097211 */ /* 0x081fe400010f0eff */
[----:B------:R-:W-:-:S03]  /*c680*/  LEA.HI.X.SX32 R8, R163, R3, 0x1, P6 ;  /* 0x00000003a3087211 */ /* 0x000fc600030f0eff */
[----:B------:R0:W-:Y:S01]  /*c690*/  STL [R1+0x7f0], R9 ;  /* 0x0007f00901007387 */ /* 0x0001e20000100800 */
[----:B-1----:R-:W-:-:S03]  /*c6a0*/  LOP3.LUT R10, R6, 0x20, RZ, 0x3c, !PT ;  /* 0x00000020060a7812 */ /* 0x002fc600078e3cff */
[----:B------:R1:W-:Y:S01]  /*c6b0*/  STL [R1+0x7e8], R8 ;  /* 0x0007e80801007387 */ /* 0x0003e20000100800 */
[C---:B------:R-:W-:Y:S02]  /*c6c0*/  LOP3.LUT R10, R6.reuse, 0x50, RZ, 0x3c, !PT ;  /* 0x00000050060a7812 */ /* 0x040fe400078e3cff */
[C---:B0-----:R-:W-:Y:S02]  /*c6d0*/  LOP3.LUT R9, R6.reuse, 0x30, RZ, 0x3c, !PT ;  /* 0x0000003006097812 */ /* 0x041fe400078e3cff */
[C---:B------:R-:W-:Y:S02]  /*c6e0*/  LOP3.LUT R9, R6.reuse, 0x60, RZ, 0x3c, !PT ;  /* 0x0000006006097812 */ /* 0x040fe400078e3cff */
[C---:B-1----:R-:W-:Y:S02]  /*c6f0*/  LOP3.LUT R8, R6.reuse, 0x10, RZ, 0x3c, !PT ;  /* 0x0000001006087812 */ /* 0x042fe400078e3cff */
[C---:B------:R-:W-:Y:S02]  /*c700*/  LOP3.LUT R8, R6.reuse, 0x40, RZ, 0x3c, !PT ;  /* 0x0000004006087812 */ /* 0x040fe400078e3cff */
[----:B------:R-:W-:-:S07]  /*c710*/  LOP3.LUT R8, R6, 0x70, RZ, 0x3c, !PT ;  /* 0x0000007006087812 */ /* 0x000fce00078e3cff */
.L_x_1:
[----:B------:R-:W0:Y:S01]  /*c720*/  LDC R16, c[0x0][0x230] ;  /* 0x00008c00ff107b82 */ /* 0x000e220000000800 */
[----:B------:R-:W-:Y:S04]  /*c730*/  STL [R1+0x908], R242 ;  /* 0x000908f201007387 */ /* 0x000fe80000100800 */
[----:B------:R-:W-:Y:S04]  /*c740*/  STL [R1+0x904], R239 ;  /* 0x000904ef01007387 */ /* 0x000fe80000100800 */
[----:B------:R-:W-:Y:S04]  /*c750*/  STL [R1+0x900], R236 ;  /* 0x000900ec01007387 */ /* 0x000fe80000100800 */
[----:B------:R-:W-:Y:S04]  /*c760*/  STL [R1+0x8d0], R234 ;  /* 0x0008d0ea01007387 */ /* 0x000fe80000100800 */
[----:B------:R-:W-:Y:S04]  /*c770*/  STL [R1+0x8cc], R231 ;  /* 0x0008cce701007387 */ /* 0x000fe80000100800 */
[----:B------:R-:W-:Y:S01]  /*c780*/  STL [R1+0x8c8], R229 ;  /* 0x0008c8e501007387 */ /* 0x000fe20000100800 */
[----:B------:R-:W-:-:S03]  /*c790*/  MOV R8, UR49 ;  /* 0x0000003100087c02 */ /* 0x000fc60008000f00 */
[----:B------:R-:W-:Y:S01]  /*c7a0*/  STL [R1+0x8c4], R227 ;  /* 0x0008c4e301007387 */ /* 0x000fe20000100800 */
[----:B0-----:R-:W-:-:S03]  /*c7b0*/  IMAD R16, R2, -0x80, R16 ;  /* 0xffffff8002107824 */ /* 0x001fc600078e0210 */
[----:B------:R-:W-:Y:S01]  /*c7c0*/  STL [R1+0x8c0], R224 ;  /* 0x0008c0e001007387 */ /* 0x000fe20000100800 */
[----:B------:R-:W-:-:S03]  /*c7d0*/  MOV R5, UR48 ;  /* 0x0000003000057c02 */ /* 0x000fc60008000f00 */
[----:B------:R-:W-:Y:S04]  /*c7e0*/  STL [R1+0x8bc], R222 ;  /* 0x0008bcde01007387 */ /* 0x000fe80000100800 */
[----:B------:R-:W-:Y:S01]  /*c7f0*/  STL [R1+0x8b8], R220 ;  /* 0x0008b8dc01007387 */ /* 0x000fe20000100800 */
[----:B------:R-:W-:-:S03]  /*c800*/  MOV R9, UR53 ;  /* 0x0000003500097c02 */ /* 0x000fc60008000f00 */
[----:B------:R-:W-:Y:S01]  /*c810*/  STL [R1+0x8b4], R217 ;  /* 0x0008b4d901007387 */ /* 0x000fe20000100800 */
[----:B------:R-:W-:-:S03]  /*c820*/  ISETP.GT.AND P0, PT, R16, RZ, PT ;  /* 0x000000ff1000720c */ /* 0x000fc60003f04270 */
[----:B------:R0:W-:Y:S04]  /*c830*/  STL [R1+0x89c], R4 ;  /* 0x00089c0401007387 */ /* 0x0001e80000100800 */
[----:B0-----:R-:W2:Y:S04]  /*c840*/  LDL.LU R4, [R1+0x7e4] ;  /* 0x0007e40001047983 */ /* 0x001ea80000300800 */
[----:B-----5:R-:W-:Y:S04]  /*c850*/  STL [R1+0x84c], R0 ;  /* 0x00084c0001007387 */ /* 0x020fe80000100800 */
[----:B------:R0:W-:Y:S04]  /*c860*/  STL [R1+0x824], R8 ;  /* 0x0008240801007387 */ /* 0x0001e80000100800 */
[----:B------:R1:W-:Y:S04]  /*c870*/  STL [R1+0x820], R5 ;  /* 0x0008200501007387 */ /* 0x0003e80000100800 */
[----:B------:R-:W-:Y:S01]  /*c880*/  STL [R1+0x81c], R9 ;  /* 0x00081c0901007387 */ /* 0x000fe20000100800 */
[----:B0-----:R-:W-:-:S03]  /*c890*/  MOV R8, UR52 ;  /* 0x0000003400087c02 */ /* 0x001fc60008000f00 */
[----:B------:R-:W3:Y:S01]  /*c8a0*/  LDL R10, [R1+0x7f4] ;  /* 0x0007f400010a7983 */ /* 0x000ee20000100800 */
[----:B-1----:R-:W-:-:S03]  /*c8b0*/  MOV R5, UR57 ;  /* 0x0000003900057c02 */ /* 0x002fc60008000f00 */
[----:B------:R0:W-:Y:S04]  /*c8c0*/  STL [R1+0x818], R8 ;  /* 0x0008180801007387 */ /* 0x0001e80000100800 */
[----:B------:R-:W4:Y:S04]  /*c8d0*/  LDL R13, [R1+0x7e8] ;  /* 0x0007e800010d7983 */ /* 0x000f280000100800 */
[----:B------:R1:W-:Y:S01]  /*c8e0*/  STL [R1+0x814], R5 ;  /* 0x0008140501007387 */ /* 0x0003e20000100800 */
[----:B------:R-:W-:Y:S01]  /*c8f0*/  PRMT R154, RZ, 0x7610, R154 ;  /* 0x00007610ff9a7816 */ /* 0x000fe2000000009a */
[----:B0-----:R-:W-:-:S02]  /*c900*/  @P0 IMAD.MOV.U32 R8, RZ, RZ, R7 ;  /* 0x000000ffff080224 */ /* 0x001fc400078e0007 */
[----:B------:R-:W2:Y:S01]  /*c910*/  LDL R12, [R1+0x7e0] ;  /* 0x0007e000010c7983 */ /* 0x000ea20000100800 */
[----:B------:R-:W-:Y:S01]  /*c920*/  @P0 IMAD.MOV.U32 R9, RZ, RZ, R3 ;  /* 0x000000ffff090224 */ /* 0x000fe200078e0003 */
[----:B-1----:R-:W-:-:S04]  /*c930*/  MOV R5, UR56 ;  /* 0x0000003800057c02 */ /* 0x002fc80008000f00 */
[----:B------:R3:W2:Y:S04]  /*c940*/  @P0 LDG.E.U16 R154, desc[UR6][R8.64] ;  /* 0x00000006089a0981 */ /* 0x0006a8000c1e1500 */
[----:B------:R-:W-:Y:S04]  /*c950*/  STL [R1+0x8a4], R5 ;  /* 0x0008a40501007387 */ /* 0x000fe80000100800 */
[----:B------:R-:W-:Y:S04]  /*c960*/  STL [R1+0x8a8], R2 ;  /* 0x0008a80201007387 */ /* 0x000fe80000100800 */
[----:B------:R-:W-:Y:S04]  /*c970*/  STL [R1+0x8ac], R7 ;  /* 0x0008ac0701007387 */ /* 0x000fe80000100800 */
[----:B------:R0:W-:Y:S04]  /*c980*/  STL [R1+0x8a0], R3 ;  /* 0x0008a00301007387 */ /* 0x0001e80000100800 */
[----:B0-----:R-:W4:Y:S04]  /*c990*/  LDL.LU R3, [R1+0x7ec] ;  /* 0x0007ec0001037983 */ /* 0x001f280000300800 */
[----:B------:R-:W2:Y:S01]  /*c9a0*/  LDL R9, [R1+0x7f0] ;  /* 0x0007f00001097983 */ /* 0x000ea20000100800 */
[----:B------:R-:W-:-:S02]  /*c9b0*/  ISETP.GT.AND P1, PT, R16, 0x1, PT ;  /* 0x000000011000780c */ /* 0x000fc40003f24270 */
[C---:B------:R-:W-:Y:S02]  /*c9c0*/  ISETP.GT.AND P2, PT, R16.reuse, 0x2, PT ;  /* 0x000000021000780c */ /* 0x040fe40003f44270 */
[----:B------:R-:W-:Y:S02]  /*c9d0*/  PRMT R170, RZ, 0x7610, R170 ;  /* 0x00007610ffaa7816 */ /* 0x000fe400000000aa */
[----:B------:R-:W-:Y:S02]  /*c9e0*/  ISETP.GT.AND P3, PT, R16, 0x3, PT ;  /* 0x000000031000780c */ /* 0x000fe40003f64270 */
[----:B------:R-:W-:Y:S02]  /*c9f0*/  PRMT R186, RZ, 0x7610, R186 ;  /* 0x00007610ffba7816 */ /* 0x000fe400000000ba */
[----:B------:R-:W-:-:S03]  /*ca00*/  PRMT R203, RZ, 0x7610, R203 ;  /* 0x00007610ffcb7816 */ /* 0x000fc600000000cb */
[----:B---3--:R-:W-:Y:S02]  /*ca10*/  @P1 IMAD.MOV.U32 R8, RZ, RZ, R10 ;  /* 0x000000ffff081224 */ /* 0x008fe400078e000a */
[----:B------:R-:W3:Y:S04]  /*ca20*/  LDL R10, [R1+0x7d4] ;  /* 0x0007d400010a7983 */ /* 0x000ee80000100800 */
[----:B--2---:R4:W2:Y:S02]  /*ca30*/  @P1 LDG.E.U16 R170, desc[UR6][R8.64] ;  /* 0x0000000608aa1981 */ /* 0x0048a4000c1e1500 */
[----:B----4-:R-:W-:Y:S02]  /*ca40*/  @P2 IMAD.MOV.U32 R8, RZ, RZ, R3 ;  /* 0x000000ffff082224 */ /* 0x010fe400078e0003 */
[----:B------:R-:W-:-:S02]  /*ca50*/  @P2 IMAD.MOV.U32 R9, RZ, RZ, R13 ;  /* 0x000000ffff092224 */ /* 0x000fc400078e000d */
[----:B------:R-:W4:Y:S04]  /*ca60*/  LDL R13, [R1+0x7cc] ;  /* 0x0007cc00010d7983 */ /* 0x000f280000100800 */
[----:B------:R0:W2:Y:S04]  /*ca70*/  @P2 LDG.E.U16 R186, desc[UR6][R8.64] ;  /* 0x0000000608ba2981 */ /* 0x0000a8000c1e1500 */
[----:B------:R1:W-:Y:S01]  /*ca80*/  STL [R1+0x8b0], R3 ;  /* 0x0008b00301007387 */ /* 0x0003e20000100800 */
[----:B0-----:R-:W-:Y:S02]  /*ca90*/  @P3 IMAD.MOV.U32 R8, RZ, RZ, R4 ;  /* 0x000000ffff083224 */ /* 0x001fe400078e0004 */
[----:B------:R-:W-:-:S02]  /*caa0*/  @P3 IMAD.MOV.U32 R9, RZ, RZ, R12 ;  /* 0x000000ffff093224 */ /* 0x000fc400078e000c */
[----:B------:R-:W2:Y:S04]  /*cab0*/  LDL R12, [R1+0x7c4] ;  /* 0x0007c400010c7983 */ /* 0x000ea80000100800 */
[----:B------:R-:W-:Y:S04]  /*cac0*/  STL [R1+0x8d4], R4 ;  /* 0x0008d40401007387 */ /* 0x000fe80000100800 */
[----:B------:R0:W2:Y:S04]  /*cad0*/  @P3 LDG.E.U16 R203, desc[UR6][R8.64] ;  /* 0x0000000608cb3981 */ /* 0x0000a8000c1e1500 */
[----:B------:R-:W0:Y:S04]  /*cae0*/  LDL R8, [R1+0x7d8] ;  /* 0x0007d80001087983 */ /* 0x000e280000100800 */
[----:B------:R-:W0:Y:S01]  /*caf0*/  LDL R9, [R1+0x7dc] ;  /* 0x0007dc0001097983 */ /* 0x000e220000100800 */
[----:B------:R-:W-:-:S02]  /*cb00*/  ISETP.GT.AND P0, PT, R16, 0x4, PT ;  /* 0x000000041000780c */ /* 0x000fc40003f04270 */
[----:B------:R-:W-:-:S11]  /*cb10*/  PRMT R242, RZ, 0x7610, R242 ;  /* 0x00007610fff27816 */ /* 0x000fd600000000f2 */
[----:B0-----:R-:W-:-:S04]  /*cb20*/  @P0 LOP3.LUT R9, R9, R8, RZ, 0x3c, !PT ;  /* 0x0000000809090212 */ /* 0x001fc800078e3cff */
[----:B------:R-:W-:-:S04]  /*cb30*/  @P0 LOP3.LUT R8, R9, R8, RZ, 0x3c, !PT ;  /* 0x0000000809080212 */ /* 0x000fc800078e3cff */
[----:B------:R-:W-:-:S05]  /*cb40*/  @P0 LOP3.LUT R9, R9, R8, RZ, 0x3c, !PT ;  /* 0x0000000809090212 */ /* 0x000fca00078e3cff */
[----:B------:R-:W3:Y:S01]  /*cb50*/  @P0 LDG.E.U16 R242, desc[UR6][R8.64] ;  /* 0x0000000608f20981 */ /* 0x000ee2000c1e1500 */
[C---:B------:R-:W-:Y:S02]  /*cb60*/  ISETP.GT.AND P1, PT, R16.reuse, 0x5, PT ;  /* 0x000000051000780c */ /* 0x040fe40003f24270 */
[----:B-1----:R-:W-:Y:S01]  /*cb70*/  PRMT R3, RZ, 0x7610, R3 ;  /* 0x00007610ff037816 */ /* 0x002fe20000000003 */
[----:B---3--:R0:W-:Y:S04]  /*cb80*/  STL [R1+0x70], R242 ;  /* 0x000070f201007387 */ /* 0x0081e80000100800 */
[----:B0-----:R-:W3:Y:S04]  /*cb90*/  LDL.LU R242, [R1+0x908] ;  /* 0x0009080001f27983 */ /* 0x001ee80000300800 */
[----:B------:R-:W4:Y:S02]  /*cba0*/  LDL R9, [R1+0x7d0] ;  /* 0x0007d00001097983 */ /* 0x000f240000100800 */
[----:B------:R-:W-:Y:S01]  /*cbb0*/  @P1 IMAD.MOV.U32 R8, RZ, RZ, R10 ;  /* 0x000000ffff081224 */ /* 0x000fe200078e000a */
[----:B------:R-:W-:-:S02]  /*cbc0*/  ISETP.GT.AND P2, PT, R16, 0x6, PT ;  /* 0x000000061000780c */ /* 0x000fc40003f44270 */
[----:B------:R-:W-:Y:S01]  /*cbd0*/  PRMT R11, RZ, 0x7610, R11 ;  /* 0x00007610ff0b7816 */ /* 0x000fe2000000000b */
[----:B------:R-:W3:Y:S04]  /*cbe0*/  LDL R10, [R1+0x7b0] ;  /* 0x0007b000010a7983 */ /* 0x000ee80000100800 */
[----:B----4-:R0:W4:Y:S04]  /*cbf0*/  @P1 LDG.E.U16 R3, desc[UR6][R8.64] ;  /* 0x0000000608031981 */ /* 0x010128000c1e1500 */
[----:B------:R-:W2:Y:S02]  /*cc00*/  LDL R9, [R1+0x7c8] ;  /* 0x0007c80001097983 */ /* 0x000ea40000100800 */
[----:B0-----:R-:W-:Y:S01]  /*cc10*/  @P2 IMAD.MOV.U32 R8, RZ, RZ, R13 ;  /* 0x000000ffff082224 */ /* 0x001fe200078e000d */
[----:B------:R-:W-:Y:S01]  /*cc20*/  ISETP.GT.AND P3, PT, R16, 0x7, PT ;  /* 0x000000071000780c */ /* 0x000fe20003f64270 */
[----:B----4-:R0:W-:Y:S01]  /*cc30*/  STL [R1+0x6c], R3 ;  /* 0x00006c0301007387 */ /* 0x0101e20000100800 */
[----:B------:R-:W-:-:S03]  /*cc40*/  PRMT R0, RZ, 0x7610, R0 ;  /* 0x00007610ff007816 */ /* 0x000fc60000000000 */
[----:B------:R-:W4:Y:S04]  /*cc50*/  LDL R13, [R1+0x7a8] ;  /* 0x0007a800010d7983 */ /* 0x000f280000100800 */
[----:B--2---:R1:W2:Y:S04]  /*cc60*/  @P2 LDG.E.U16 R11, desc[UR6][R8.64] ;  /* 0x00000006080b2981 */ /* 0x0042a8000c1e1500 */
[----:B0-----:R-:W3:Y:S04]  /*cc70*/  LDL R3, [R1+0x7b4] ;  /* 0x0007b40001037983 */ /* 0x001ee80000100800 */
[----:B------:R-:W4:Y:S01]  /*cc80*/  LDL R9, [R1+0x7c0] ;  /* 0x0007c00001097983 */ /* 0x000f220000100800 */
[----:B-1----:R-:W-:-:S05]  /*cc90*/  @P3 IMAD.MOV.U32 R8, RZ, RZ, R12 ;  /* 0x000000ffff083224 */ /* 0x002fca00078e000c */
[----:B----4-:R-:W4:Y:S04]  /*cca0*/  @P3 LDG.E.U16 R0, desc[UR6][R8.64] ;  /* 0x0000000608003981 */ /* 0x010f28000c1e1500 */
[----:B--2---:R0:W-:Y:S04]  /*ccb0*/  STL [R1+0x68], R11 ;  /* 0x0000680b01007387 */ /* 0x0041e80000100800 */
[----:B------:R-:W2:Y:S04]  /*ccc0*/  LDL R12, [R1+0x7a0] ;  /* 0x0007a000010c7983 */ /* 0x000ea80000100800 */
[----:B------:R-:W3:Y:S04]  /*ccd0*/  LDL R8, [R1+0x7b8] ;  /* 0x0007b80001087983 */ /* 0x000ee80000100800 */
[----:B------:R-:W3:Y:S04]  /*cce0*/  LDL R9, [R1+0x7bc] ;  /* 0x0007bc0001097983 */ /* 0x000ee80000100800 */
[----:B0-----:R-:W2:Y:S01]  /*ccf0*/  LDL R11, [R1+0x7ac] ;  /* 0x0007ac00010b7983 */ /* 0x001ea20000100800 */
[----:B------:R-:W-:-:S02]  /*cd00*/  ISETP.GT.AND P0, PT, R16, 0x8, PT ;  /* 0x000000081000780c */ /* 0x000fc40003f04270 */
[----:B------:R-:W-:Y:S01]  /*cd10*/  ISETP.GT.AND P1, PT, R16, 0x9, PT ;  /* 0x000000091000780c */ /* 0x000fe20003f24270 */
[----:B----4-:R0:W-:Y:S04]  /*cd20*/  STL [R1+0x64], R0 ;  /* 0x0000640001007387 */ /* 0x0101e80000100800 */
[----:B0-----:R-:W4:Y:S06]  /*cd30*/  LDL R0, [R1+0x7a4] ;  /* 0x0007a40001007983 */ /* 0x001f2c0000100800 */
[----:B---3--:R-:W-:-:S04]  /*cd40*/  @P0 LOP3.LUT R9, R9, R8, RZ, 0x3c, !PT ;  /* 0x0000000809090212 */ /* 0x008fc800078e3cff */
[C---:B------:R-:W-:Y:S02]  /*cd50*/  @P0 LOP3.LUT R8, R9.reuse, R8, RZ, 0x3c, !PT ;  /* 0x0000000809080212 */ /* 0x040fe400078e3cff */
[----:B------:R-:W-:Y:S02]  /*cd60*/  PRMT R157, RZ, 0x7610, R157 ;  /* 0x00007610ff9d7816 */ /* 0x000fe4000000009d */
[C---:B------:R-:W-:Y:S02]  /*cd70*/  ISETP.GT.AND P2, PT, R16.reuse, 0xa, PT ;  /* 0x0000000a1000780c */ /* 0x040fe40003f44270 */
[----:B------:R-:W-:Y:S02]  /*cd80*/  @P0 LOP3.LUT R9, R9, R8, RZ, 0x3c, !PT ;  /* 0x0000000809090212 */ /* 0x000fe400078e3cff */
[----:B------:R-:W-:Y:S02]  /*cd90*/  PRMT R173, RZ, 0x7610, R173 ;  /* 0x00007610ffad7816 */ /* 0x000fe400000000ad */
[----:B------:R-:W-:Y:S01]  /*cda0*/  ISETP.GT.AND P3, PT, R16, 0xb, PT ;  /* 0x0000000b1000780c */ /* 0x000fe20003f64270 */
[----:B------:R0:W3:Y:S01]  /*cdb0*/  @P0 LDG.E.U16 R157, desc[UR6][R8.64] ;  /* 0x00000006089d0981 */ /* 0x0000e2000c1e1500 */
[----:B------:R-:W-:Y:S01]  /*cdc0*/  PRMT R189, RZ, 0x7610, R189 ;  /* 0x00007610ffbd7816 */ /* 0x000fe200000000bd */
[----:B0-----:R-:W-:-:S02]  /*cdd0*/  @P1 IMAD.MOV.U32 R8, RZ, RZ, R3 ;  /* 0x000000ffff081224 */ /* 0x001fc400078e0003 */
[----:B------:R-:W-:Y:S01]  /*cde0*/  @P1 IMAD.MOV.U32 R9, RZ, RZ, R10 ;  /* 0x000000ffff091224 */ /* 0x000fe200078e000a */
[----:B------:R-:W-:Y:S01]  /*cdf0*/  PRMT R202, RZ, 0x7610, R202 ;  /* 0x00007610ffca7816 */ /* 0x000fe200000000ca */
[----:B------:R-:W3:Y:S04]  /*ce00*/  LDL R10, [R1+0x790] ;  /* 0x00079000010a7983 */ /* 0x000ee80000100800 */
[----:B------:R2:W3:Y:S01]  /*ce10*/  @P1 LDG.E.U16 R173, desc[UR6][R8.64] ;  /* 0x0000000608ad1981 */ /* 0x0004e2000c1e1500 */
[----:B------:R-:W-:-:S03]  /*ce20*/  ISETP.GT.AND P0, PT, R16, 0xc, PT ;  /* 0x0000000c1000780c */ /* 0x000fc60003f04270 */
[----:B------:R-:W3:Y:S01]  /*ce30*/  LDL R3, [R1+0x794] ;  /* 0x0007940001037983 */ /* 0x000ee20000100800 */
[----:B--2---:R-:W-:Y:S02]  /*ce40*/  @P2 IMAD.MOV.U32 R8, RZ, RZ, R11 ;  /* 0x000000ffff082224 */ /* 0x004fe400078e000b */
[----:B------:R-:W-:Y:S01]  /*ce50*/  @P2 IMAD.MOV.U32 R9, RZ, RZ, R13 ;  /* 0x000000ffff092224 */ /* 0x000fe200078e000d */
[----:B------:R-:W2:Y:S04]  /*ce60*/  LDL R11, [R1+0x78c] ;  /* 0x00078c00010b7983 */ /* 0x000ea80000100800 */
[----:B------:R0:W2:Y:S01]  /*ce70*/  @P2 LDG.E.U16 R189, desc[UR6][R8.64] ;  /* 0x0000000608bd2981 */ /* 0x0000a2000c1e1500 */
[----:B------:R-:W-:-:S03]  /*ce80*/  PRMT R239, RZ, 0x7610, R239 ;  /* 0x00007610ffef7816 */ /* 0x000fc600000000ef */
[----:B------:R-:W2:Y:S01]  /*ce90*/  LDL R13, [R1+0x788] ;  /* 0x00078800010d7983 */ /* 0x000ea20000100800 */
[----:B0-----:R-:W-:-:S03]  /*cea0*/  @P3 IMAD.MOV.U32 R9, RZ, RZ, R12 ;  /* 0x000000ffff093224 */ /* 0x001fc600078e000c */
[----:B------:R-:W2:Y:S01]  /*ceb0*/  LDL R12, [R1+0x780] ;  /* 0x00078000010c7983 */ /* 0x000ea20000100800 */
[----:B----4-:R-:W-:-:S03]  /*cec0*/  @P3 IMAD.MOV.U32 R8, RZ, RZ, R0 ;  /* 0x000000ffff083224 */ /* 0x010fc600078e0000 */
[----:B------:R-:W4:Y:S04]  /*ced0*/  LDL R0, [R1+0x784] ;  /* 0x0007840001007983 */ /* 0x000f280000100800 */
[----:B------:R0:W4:Y:S04]  /*cee0*/  @P3 LDG.E.U16 R202, desc[UR6][R8.64] ;  /* 0x0000000608ca3981 */ /* 0x000128000c1e1500 */
[----:B------:R-:W0:Y:S04]  /*cef0*/  LDL R8, [R1+0x798] ;  /* 0x0007980001087983 */ /* 0x000e280000100800 */
[----:B------:R-:W0:Y:S01]  /*cf00*/  LDL R9, [R1+0x79c] ;  /* 0x00079c0001097983 */ /* 0x000e220000100800 */
[----:B------:R-:W-:-:S02]  /*cf10*/  ISETP.GT.AND P1, PT, R16, 0xd, PT ;  /* 0x0000000d1000780c */ /* 0x000fc40003f24270 */
[----:B------:R-:W-:Y:S02]  /*cf20*/  ISETP.GT.AND P2, PT, R16, 0xe, PT ;  /* 0x0000000e1000780c */ /* 0x000fe40003f44270 */
[----:B0-----:R-:W-:-:S04]  /*cf30*/  @P0 LOP3.LUT R9, R9, R8, RZ, 0x3c, !PT ;  /* 0x0000000809090212 */ /* 0x001fc800078e3cff */
[----:B------:R-:W-:-:S04]  /*cf40*/  @P0 LOP3.LUT R8, R9, R8, RZ, 0x3c, !PT ;  /* 0x0000000809080212 */ /* 0x000fc800078e3cff */
[----:B------:R-:W-:-:S05]  /*cf50*/  @P0 LOP3.LUT R9, R9, R8, RZ, 0x3c, !PT ;  /* 0x0000000809090212 */ /* 0x000fca00078e3cff */
[----:B------:R3:W4:Y:S01]  /*cf60*/  @P0 LDG.E.U16 R239, desc[UR6][R8.64] ;  /* 0x0000000608ef0981 */ /* 0x000722000c1e1500 */
[----:B------:R-:W-:Y:S02]  /*cf70*/  PRMT R236, RZ, 0x7610, R236 ;  /* 0x00007610ffec7816 */ /* 0x000fe400000000ec */
[----:B------:R-:W-:Y:S01]  /*cf80*/  ISETP.GT.AND P3, PT, R16, 0xf, PT ;  /* 0x0000000f1000780c */ /* 0x000fe20003f64270 */
[----:B---3--:R-:W-:Y:S02]  /*cf90*/  @P1 IMAD.MOV.U32 R8, RZ, RZ, R3 ;  /* 0x000000ffff081224 */ /* 0x008fe400078e0003 */
[----:B------:R-:W-:Y:S01]  /*cfa0*/  @P1 IMAD.MOV.U32 R9, RZ, RZ, R10 ;  /* 0x000000ffff091224 */ /* 0x000fe200078e000a */
[----:B------:R-:W-:-:S04]  /*cfb0*/  PRMT R217, RZ, 0x7610, R217 ;  /* 0x00007610ffd97816 */ /* 0x000fc800000000d9 */
[----:B------:R2:W3:Y:S01]  /*cfc0*/  @P1 LDG.E.U16 R236, desc[UR6][R8.64] ;  /* 0x0000000608ec1981 */ /* 0x0004e2000c1e1500 */
[----:B------:R-:W-:Y:S01]  /*cfd0*/  PRMT R4, RZ, 0x7610, R4 ;  /* 0x00007610ff047816 */ /* 0x000fe20000000004 */
[----:B--2---:R-:W-:Y:S02]  /*cfe0*/  @P2 IMAD.MOV.U32 R8, RZ, RZ, R11 ;  /* 0x000000ffff082224 */ /* 0x004fe400078e000b */
[----:B------:R-:W-:-:S05]  /*cff0*/  @P2 IMAD.MOV.U32 R9, RZ, RZ, R13 ;  /* 0x000000ffff092224 */ /* 0x000fca00078e000d */
[----:B------:R4:W2:Y:S02]  /*d000*/  @P2 LDG.E.U16 R217, desc[UR6][R8.64] ;  /* 0x0000000608d92981 */ /* 0x0008a4000c1e1500 */
[----:B----4-:R-:W-:Y:S02]  /*d010*/  @P3 IMAD.MOV.U32 R8, RZ, RZ, R0 ;  /* 0x000000ffff083224 */ /* 0x010fe400078e0000 */
[----:B------:R-:W-:-:S05]  /*d020*/  @P3 IMAD.MOV.U32 R9, RZ, RZ, R12 ;  /* 0x000000ffff093224 */ /* 0x000fca00078e000c */
[----:B------:R-:W4:Y:S04]  /*d030*/  @P3 LDG.E.U16 R4, desc[UR6][R8.64] ;  /* 0x0000000608043981 */ /* 0x000f28000c1e1500 */
[----:B------:R0:W-:Y:S04]  /*d040*/  STL [R1+0x60], R239 ;  /* 0x000060ef01007387 */ /* 0x0001e80000100800 */
[----:B0-----:R-:W2:Y:S04]  /*d050*/  LDL.LU R239, [R1+0x904] ;  /* 0x0009040001ef7983 */ /* 0x001ea80000300800 */
[----:B------:R-:W2:Y:S04]  /*d060*/  LDL R10, [R1+0x778] ;  /* 0x00077800010a7983 */ /* 0x000ea80000100800 */
[----:B------:R-:W2:Y:S01]  /*d070*/  LDL R3, [R1+0x77c] ;  /* 0x00077c0001037983 */ /* 0x000ea20000100800 */
[----:B------:R-:W-:-:S03]  /*d080*/  ISETP.GT.AND P0, PT, R16, 0x10, PT ;  /* 0x000000101000780c */ /* 0x000fc60003f04270 */
[----:B---3--:R0:W-:Y:S04]  /*d090*/  STL [R1+0x5c], R236 ;  /* 0x00005cec01007387 */ /* 0x0081e80000100800 */
[----:B0-----:R-:W3:Y:S04]  /*d0a0*/  LDL.LU R236, [R1+0x900] ;  /* 0x0009000001ec7983 */ /* 0x001ee80000300800 */
[----:B------:R-:W3:Y:S04]  /*d0b0*/  LDL R13, [R1+0x770] ;  /* 0x00077000010d7983 */ /* 0x000ee80000100800 */
[----:B------:R-:W3:Y:S04]  /*d0c0*/  LDL R11, [R1+0x774] ;  /* 0x00077400010b7983 */ /* 0x000ee80000100800 */
[----:B------:R-:W3:Y:S04]  /*d0d0*/  LDL R12, [R1+0x768] ;  /* 0x00076800010c7983 */ /* 0x000ee80000100800 */
[----:B------:R-:W3:Y:S04]  /*d0e0*/  LDL R0, [R1+0x76c] ;  /* 0x00076c0001007983 */ /* 0x000ee80000100800 */
[----:B----4-:R-:W-:Y:S01]  /*d0f0*/  STL [R1+0x8d8], R4 ;  /* 0x0008d80401007387 */ /* 0x010fe20000100800 */
[----:B--2---:R-:W-:-:S03]  /*d100*/  @P0 IMAD.MOV.U32 R9, RZ, RZ, R10 ;  /* 0x000000ffff090224 */ /* 0x004fc600078e000a */
[----:B------:R-:W2:Y:S01]  /*d110*/  LDL R10, [R1+0x760] ;  /* 0x00076000010a7983 */ /* 0x000ea20000100800 */
[----:B------:R-:W-:-:S03]  /*d120*/  @P0 IMAD.MOV.U32 R8, RZ, RZ, R3 ;  /* 0x000000ffff080224 */ /* 0x000fc600078e0003 */
[----:B------:R-:W4:Y:S01]  /*d130*/  LDL R3, [R1+0x764] ;  /* 0x0007640001037983 */ /* 0x000f220000100800 */
[C---:B------:R-:W-:Y:S02]  /*d140*/  ISETP.GT.AND P1, PT, R16.reuse, 0x11, PT ;  /* 0x000000111000780c */ /* 0x040fe40003f24270 */
[----:B------:R-:W-:Y:S02]  /*d150*/  PRMT R156, RZ, 0x7610, R156 ;  /* 0x00007610ff9c7816 */ /* 0x000fe4000000009c */
[C---:B------:R-:W-:Y:S02]  /*d160*/  ISETP.GT.AND P2, PT, R16.reuse, 0x12, PT ;  /* 0x000000121000780c */ /* 0x040fe40003f44270 */
[----:B------:R-:W-:Y:S02]  /*d170*/  PRMT R172, RZ, 0x7610, R172 ;  /* 0x00007610ffac7816 */ /* 0x000fe400000000ac */
[----:B------:R-:W-:Y:S01]  /*d180*/  ISETP.GT.AND P3, PT, R16, 0x13, PT ;  /* 0x000000131000780c */ /* 0x000fe20003f64270 */
[----:B------:R3:W4:Y:S01]  /*d190*/  @P0 LDG.E.U16 R156, desc[UR6][R8.64] ;  /* 0x00000006089c0981 */ /* 0x000722000c1e1500 */
[----:B------:R-:W-:-:S03]  /*d1a0*/  PRMT R188, RZ, 0x7610, R188 ;  /* 0x00007610ffbc7816 */ /* 0x000fc600000000bc */
[----:B---3--:R-:W-:Y:S02]  /*d1b0*/  @P1 IMAD.MOV.U32 R8, RZ, RZ, R11 ;  /* 0x000000ffff081224 */ /* 0x008fe400078e000b */
[----:B------:R-:W-:-:S05]  /*d1c0*/  @P1 IMAD.MOV.U32 R9, RZ, RZ, R13 ;  /* 0x000000ffff091224 */ /* 0x000fca00078e000d */
[----:B------:R0:W3:Y:S01]  /*d1d0*/  @P1 LDG.E.U16 R172, desc[UR6][R8.64] ;  /* 0x0000000608ac1981 */ /* 0x0000e2000c1e1500 */
[----:B------:R-:W-:-:S03]  /*d1e0*/  PRMT R201, RZ, 0x7610, R201 ;  /* 0x00007610ffc97816 */ /* 0x000fc600000000c9 */
[----:B------:R1:W-:Y:S04]  /*d1f0*/  STL [R1+0x58], R217 ;  /* 0x000058d901007387 */ /* 0x0003e80000100800 */
[----:B------:R-:W3:Y:S01]  /*d200*/  LDL R13, [R1+0x750] ;  /* 0x00075000010d7983 */ /* 0x000ee20000100800 */
[----:B0-----:R-:W-:Y:S02]  /*d210*/  @P2 IMAD.MOV.U32 R8, RZ, RZ, R0 ;  /* 0x000000ffff082224 */ /* 0x001fe400078e0000 */
[----:B------:R-:W-:Y:S01]  /*d220*/  @P2 IMAD.MOV.U32 R9, RZ, RZ, R12 ;  /* 0x000000ffff092224 */ /* 0x000fe200078e000c */
[----:B------:R-:W3:Y:S04]  /*d230*/  LDL R11, [R1+0x754] ;  /* 0x00075400010b7983 */ /* 0x000ee80000100800 */
[----:B------:R2:W3:Y:S04]  /*d240*/  @P2 LDG.E.U16 R188, desc[UR6][R8.64] ;  /* 0x0000000608bc2981 */ /* 0x0004e8000c1e1500 */
[----:B-1----:R-:W3:Y:S04]  /*d250*/  LDL R217, [R1+0x75c] ;  /* 0x00075c0001d97983 */ /* 0x002ee80000100800 */
[----:B------:R-:W3:Y:S04]  /*d260*/  LDL R12, [R1+0x748] ;  /* 0x00074800010c7983 */ /* 0x000ee80000100800 */
[----:B------:R-:W3:Y:S01]  /*d270*/  LDL R0, [R1+0x74c] ;  /* 0x00074c0001007983 */ /* 0x000ee20000100800 */
[----:B--2---:R-:W-:-:S03]  /*d280*/  @P3 IMAD.MOV.U32 R9, RZ, RZ, R10 ;  /* 0x000000ffff093224 */ /* 0x004fc600078e000a */
[----:B------:R-:W2:Y:S01]  /*d290*/  LDL R10, [R1+0x740] ;  /* 0x00074000010a7983 */ /* 0x000ea20000100800 */
[----:B----4-:R-:W-:-:S03]  /*d2a0*/  @P3 IMAD.MOV.U32 R8, RZ, RZ, R3 ;  /* 0x000000ffff083224 */ /* 0x010fc600078e0003 */
[----:B------:R-:W4:Y:S04]  /*d2b0*/  LDL R3, [R1+0x744] ;  /* 0x0007440001037983 */ /* 0x000f280000100800 */
[----:B------:R3:W2:Y:S04]  /*d2c0*/  @P3 LDG.E.U16 R201, desc[UR6][R8.64] ;  /* 0x0000000608c93981 */ /* 0x0006a8000c1e1500 */
[----:B------:R-:W4:Y:S01]  /*d2d0*/  LDL R9, [R1+0x758] ;  /* 0x0007580001097983 */ /* 0x000f220000100800 */
[C---:B------:R-:W-:Y:S02]  /*d2e0*/  ISETP.GT.AND P0, PT, R16.reuse, 0x14, PT ;  /* 0x000000141000780c */ /* 0x040fe40003f04270 */
[----:B------:R-:W-:-:S02]  /*d2f0*/  ISETP.GT.AND P1, PT, R16, 0x15, PT ;  /* 0x000000151000780c */ /* 0x000fc40003f24270 */
[----:B------:R-:W-:Y:S02]  /*d300*/  PRMT R155, RZ, 0x7610, R155 ;  /* 0x00007610ff9b7816 */ /* 0x000fe4000000009b */
[C---:B------:R-:W-:Y:S02]  /*d310*/  ISETP.GT.AND P2, PT, R16.reuse, 0x16, PT ;  /* 0x000000161000780c */ /* 0x040fe40003f44270 */
[----:B------:R-:W-:Y:S02]  /*d320*/  PRMT R153, RZ, 0x7610, R153 ;  /* 0x00007610ff997816 */ /* 0x000fe40000000099 */
[----:B------:R-:W-:Y:S02]  /*d330*/  ISETP.GT.AND P3, PT, R16, 0x17, PT ;  /* 0x000000171000780c */ /* 0x000fe40003f64270 */
[----:B------:R-:W-:Y:S02]  /*d340*/  PRMT R152, RZ, 0x7610, R152 ;  /* 0x00007610ff987816 */ /* 0x000fe40000000098 */
[----:B------:R-:W-:Y:S01]  /*d350*/  PRMT R234, RZ, 0x7610, R234 ;  /* 0x00007610ffea7816 */ /* 0x000fe200000000ea */
[----:B---3--:R-:W-:-:S05]  /*d360*/  @P0 IMAD.MOV.U32 R8, RZ, RZ, R217 ;  /* 0x000000ffff080224 */ /* 0x008fca00078e00d9 */
[----:B----4-:R0:W3:Y:S02]  /*d370*/  @P0 LDG.E.U16 R155, desc[UR6][R8.64] ;  /* 0x00000006089b0981 */ /* 0x0100e4000c1e1500 */
[----:B0-----:R-:W-:Y:S02]  /*d380*/  @P1 IMAD.MOV.U32 R8, RZ, RZ, R11 ;  /* 0x000000ffff081224 */ /* 0x001fe400078e000b */
[----:B------:R-:W-:Y:S01]  /*d390*/  @P1 IMAD.MOV.U32 R9, RZ, RZ, R13 ;  /* 0x000000ffff091224 */ /* 0x000fe200078e000d */
[----:B------:R-:W4:Y:S04]  /*d3a0*/  LDL R11, [R1+0x73c] ;  /* 0x00073c00010b7983 */ /* 0x000f280000100800 */
[----:B------:R0:W3:Y:S04]  /*d3b0*/  @P1 LDG.E.U16 R153, desc[UR6][R8.64] ;  /* 0x0000000608991981 */ /* 0x0000e8000c1e1500 */
[----:B------:R-:W3:Y:S01]  /*d3c0*/  LDL R13, [R1+0x738] ;  /* 0x00073800010d7983 */ /* 0x000ee20000100800 */
[----:B0-----:R-:W-:-:S02]  /*d3d0*/  @P2 IMAD.MOV.U32 R8, RZ, RZ, R0 ;  /* 0x000000ffff082224 */ /* 0x001fc400078e0000 */
[----:B------:R-:W-:Y:S01]  /*d3e0*/  @P2 IMAD.MOV.U32 R9, RZ, RZ, R12 ;  /* 0x000000ffff092224 */ /* 0x000fe200078e000c */
[----:B------:R-:W-:Y:S01]  /*d3f0*/  ISETP.GT.AND P0, PT, R16, 0x18, PT ;  /* 0x000000181000780c */ /* 0x000fe20003f04270 */
[----:B------:R-:W3:Y:S04]  /*d400*/  LDL R12, [R1+0x730] ;  /* 0x00073000010c7983 */ /* 0x000ee80000100800 */
[----:B------:R0:W3:Y:S04]  /*d410*/  @P2 LDG.E.U16 R152, desc[UR6][R8.64] ;  /* 0x0000000608982981 */ /* 0x0000e8000c1e1500 */
[----:B------:R-:W3:Y:S01]  /*d420*/  LDL R0, [R1+0x734] ;  /* 0x0007340001007983 */ /* 0x000ee20000100800 */
[----:B0-----:R-:W-:-:S02]  /*d430*/  @P3 IMAD.MOV.U32 R8, RZ, RZ, R3 ;  /* 0x000000ffff083224 */ /* 0x001fc400078e0003 */
[----:B--2---:R-:W-:Y:S01]  /*d440*/  @P3 IMAD.MOV.U32 R9, RZ, RZ, R10 ;  /* 0x000000ffff093224 */ /* 0x004fe200078e000a */
[----:B------:R-:W2:Y:S04]  /*d450*/  LDL R3, [R1+0x72c] ;  /* 0x00072c0001037983 */ /* 0x000ea80000100800 */
[----:B------:R4:W2:Y:S04]  /*d460*/  @P3 LDG.E.U16 R234, desc[UR6][R8.64] ;  /* 0x0000000608ea3981 */ /* 0x0008a8000c1e1500 */
[----:B------:R-:W2:Y:S01]  /*d470*/  LDL R10, [R1+0x728] ;  /* 0x00072800010a7983 */ /* 0x000ea20000100800 */
[----:B----4-:R-:W-:-:S02]  /*d480*/  @P0 IMAD.MOV.U32 R8, RZ, RZ, R11 ;  /* 0x000000ffff080224 */ /* 0x010fc400078e000b */
[----:B---3--:R-:W-:Y:S01]  /*d490*/  @P0 IMAD.MOV.U32 R9, RZ, RZ, R13 ;  /* 0x000000ffff090224 */ /* 0x008fe200078e000d */
[----:B--2---:R-:W-:Y:S04]  /*d4a0*/  STL [R1+0x8dc], R234 ;  /* 0x0008dcea01007387 */ /* 0x004fe80000100800 */
[----:B------:R-:W2:Y:S04]  /*d4b0*/  LDL R13, [R1+0x720] ;  /* 0x00072000010d7983 */ /* 0x000ea80000100800 */
[----:B------:R-:W3:Y:S01]  /*d4c0*/  LDL R11, [R1+0x724] ;  /* 0x00072400010b7983 */ /* 0x000ee20000100800 */
[----:B------:R-:W-:-:S03]  /*d4d0*/  ISETP.GT.AND P1, PT, R16, 0x19, PT ;  /* 0x000000191000780c */ /* 0x000fc60003f24270 */
[----:B------:R0:W-:Y:S01]  /*d4e0*/  STL [R1+0x50], R153 ;  /* 0x0000509901007387 */ /* 0x0001e20000100800 */
[----:B------:R-:W-:Y:S02]  /*d4f0*/  PRMT R159, RZ, 0x7610, R159 ;  /* 0x00007610ff9f7816 */ /* 0x000fe4000000009f */
[C---:B------:R-:W-:Y:S02]  /*d500*/  ISETP.GT.AND P2, PT, R16.reuse, 0x1a, PT ;  /* 0x0000001a1000780c */ /* 0x040fe40003f44270 */
[----:B------:R-:W-:Y:S02]  /*d510*/  PRMT R175, RZ, 0x7610, R175 ;  /* 0x00007610ffaf7816 */ /* 0x000fe400000000af */
[----:B------:R-:W-:Y:S01]  /*d520*/  ISETP.GT.AND P3, PT, R16, 0x1b, PT ;  /* 0x0000001b1000780c */ /* 0x000fe20003f64270 */
[----:B------:R1:W4:Y:S04]  /*d530*/  @P0 LDG.E.U16 R159, desc[UR6][R8.64] ;  /* 0x00000006089f0981 */ /* 0x000328000c1e1500 */
[----:B0-----:R-:W4:Y:S04]  /*d540*/  LDL R153, [R1+0x718] ;  /* 0x0007180001997983 */ /* 0x001f280000100800 */
[----:B------:R0:W-:Y:S04]  /*d550*/  STL [R1+0x4c], R152 ;  /* 0x00004c9801007387 */ /* 0x0001e80000100800 */
[----:B------:R-:W-:Y:S01]  /*d560*/  STL [R1+0x54], R155 ;  /* 0x0000549b01007387 */ /* 0x000fe20000100800 */
[----:B-1----:R-:W-:-:S02]  /*d570*/  @P1 IMAD.MOV.U32 R8, RZ, RZ, R0 ;  /* 0x000000ffff081224 */ /* 0x002fc400078e0000 */
[----:B------:R-:W-:Y:S01]  /*d580*/  @P1 IMAD.MOV.U32 R9, RZ, RZ, R12 ;  /* 0x000000ffff091224 */ /* 0x000fe200078e000c */
[----:B------:R-:W4:Y:S04]  /*d590*/  LDL R0, [R1+0x714] ;  /* 0x0007140001007983 */ /* 0x000f280000100800 */
[----:B0-----:R-:W4:Y:S04]  /*d5a0*/  LDL R152, [R1+0x71c] ;  /* 0x00071c0001987983 */ /* 0x001f280000100800 */
[----:B------:R-:W4:Y:S01]  /*d5b0*/  LDL R12, [R1+0x710] ;  /* 0x00071000010c7983 */ /* 0x000f220000100800 */
[----:B------:R-:W-:-:S03]  /*d5c0*/  PRMT R191, RZ, 0x7610, R191 ;  /* 0x00007610ffbf7816 */ /* 0x000fc600000000bf */
[----:B------:R0:W4:Y:S02]  /*d5d0*/  @P1 LDG.E.U16 R175, desc[UR6][R8.64] ;  /* 0x0000000608af1981 */ /* 0x000124000c1e1500 */
[----:B0-----:R-:W-:Y:S02]  /*d5e0*/  @P2 IMAD.MOV.U32 R8, RZ, RZ, R3 ;  /* 0x000000ffff082224 */ /* 0x001fe400078e0003 */
[----:B------:R-:W-:Y:S01]  /*d5f0*/  @P2 IMAD.MOV.U32 R9, RZ, RZ, R10 ;  /* 0x000000ffff092224 */ /* 0x000fe200078e000a */
[----:B------:R-:W4:Y:S04]  /*d600*/  LDL R3, [R1+0x70c] ;  /* 0x00070c0001037983 */ /* 0x000f280000100800 */
[----:B------:R-:W4:Y:S04]  /*d610*/  LDL R10, [R1+0x708] ;  /* 0x00070800010a7983 */ /* 0x000f280000100800 */
[----:B------:R2:W4:Y:S02]  /*d620*/  @P2 LDG.E.U16 R191, desc[UR6][R8.64] ;  /* 0x0000000608bf2981 */ /* 0x000524000c1e1500 */
[----:B--2---:R-:W-:-:S02]  /*d630*/  @P3 IMAD.MOV.U32 R9, RZ, RZ, R13 ;  /* 0x000000ffff093224 */ /* 0x004fc400078e000d */
[----:B------:R-:W2:Y:S01]  /*d640*/  LDL R13, [R1+0x700] ;  /* 0x00070000010d7983 */ /* 0x000ea20000100800 */
[----:B---3--:R-:W-:-:S03]  /*d650*/  @P3 IMAD.MOV.U32 R8, RZ, RZ, R11 ;  /* 0x000000ffff083224 */ /* 0x008fc600078e000b */
[----:B------:R-:W3:Y:S01]  /*d660*/  LDL R11, [R1+0x704] ;  /* 0x00070400010b7983 */ /* 0x000ee20000100800 */
[C---:B------:R-:W-:Y:S02]  /*d670*/  ISETP.GT.AND P0, PT, R16.reuse, 0x1c, PT ;  /* 0x0000001c1000780c */ /* 0x040fe40003f04270 */
[----:B------:R-:W-:Y:S02]  /*d680*/  PRMT R200, RZ, 0x7610, R200 ;  /* 0x00007610ffc87816 */ /* 0x000fe400000000c8 */
[C---:B------:R-:W-:Y:S02]  /*d690*/  ISETP.GT.AND P1, PT, R16.reuse, 0x1d, PT ;  /* 0x0000001d1000780c */ /* 0x040fe40003f24270 */
[----:B------:R-:W-:Y:S02]  /*d6a0*/  PRMT R23, RZ, 0x7610, R23 ;  /* 0x00007610ff177816 */ /* 0x000fe40000000017 */
[----:B------:R-:W-:Y:S01]  /*d6b0*/  ISETP.GT.AND P2, PT, R16, 0x1e, PT ;  /* 0x0000001e1000780c */ /* 0x000fe20003f44270 */
[----:B------:R4:W3:Y:S01]  /*d6c0*/  @P3 LDG.E.U16 R200, desc[UR6][R8.64] ;  /* 0x0000000608c83981 */ /* 0x0008e2000c1e1500 */
[----:B------:R-:W-:-:S02]  /*d6d0*/  PRMT R22, RZ, 0x7610, R22 ;  /* 0x00007610ff167816 */ /* 0x000fc40000000016 */
[----:B------:R-:W-:Y:S01]  /*d6e0*/  ISETP.GT.AND P3, PT, R16, 0x1f, PT ;  /* 0x0000001f1000780c */ /* 0x000fe20003f64270 */
[----:B----4-:R-:W-:Y:S02]  /*d6f0*/  @P0 IMAD.MOV.U32 R9, RZ, RZ, R153 ;  /* 0x000000ffff090224 */ /* 0x010fe400078e0099 */
[----:B------:R-:W-:-:S05]  /*d700*/  @P0 IMAD.MOV.U32 R8, RZ, RZ, R152 ;  /* 0x000000ffff080224 */ /* 0x000fca00078e0098 */
[----:B------:R0:W4:Y:S01]  /*d710*/  @P0 LDG.E.U16 R23, desc[UR6][R8.64] ;  /* 0x0000000608170981 */ /* 0x000122000c1e1500 */
[----:B------:R-:W-:Y:S01]  /*d720*/  PRMT R21, RZ, 0x7610, R21 ;  /* 0x00007610ff157816 */ /* 0x000fe20000000015 */
[----:B0-----:R-:W-:Y:S02]  /*d730*/  @P1 IMAD.MOV.U32 R8, RZ, RZ, R0 ;  /* 0x000000ffff081224 */ /* 0x001fe400078e0000 */
[----:B------:R-:W-:Y:S01]  /*d740*/  @P1 IMAD.MOV.U32 R9, RZ, RZ, R12 ;  /* 0x000000ffff091224 */ /* 0x000fe200078e000c */
[----:B------:R-:W-:Y:S01]  /*d750*/  PRMT R231, RZ, 0x7610, R231 ;  /* 0x00007610ffe77816 */ /* 0x000fe200000000e7 */
[----:B------:R-:W4:Y:S04]  /*d760*/  LDL R12, [R1+0x6f8] ;  /* 0x0006f800010c7983 */ /* 0x000f280000100800 */
[----:B------:R0:W4:Y:S04]  /*d770*/  @P1 LDG.E.U16 R22, desc[UR6][R8.64] ;  /* 0x0000000608161981 */ /* 0x000128000c1e1500 */
[----:B------:R-:W4:Y:S01]  /*d780*/  LDL R0, [R1+0x6fc] ;  /* 0x0006fc0001007983 */ /* 0x000f220000100800 */
[----:B0-----:R-:W-:-:S02]  /*d790*/  @P2 IMAD.MOV.U32 R8, RZ, RZ, R3 ;  /* 0x000000ffff082224 */ /* 0x001fc400078e0003 */
[----:B------:R-:W-:Y:S01]  /*d7a0*/  @P2 IMAD.MOV.U32 R9, RZ, RZ, R10 ;  /* 0x000000ffff092224 */ /* 0x000fe200078e000a */
[----:B------:R-:W-:Y:S01]  /*d7b0*/  ISETP.GT.AND P0, PT, R16, 0x20, PT ;  /* 0x000000201000780c */ /* 0x000fe20003f04270 */
[----:B------:R-:W4:Y:S04]  /*d7c0*/  LDL R10, [R1+0x6f0] ;  /* 0x0006f000010a7983 */ /* 0x000f280000100800 */
[----:B------:R2:W4:Y:S04]  /*d7d0*/  @P2 LDG.E.U16 R21, desc[UR6][R8.64] ;  /* 0x0000000608152981 */ /* 0x000528000c1e1500 */
[----:B------:R-:W4:Y:S01]  /*d7e0*/  LDL R3, [R1+0x6f4] ;  /* 0x0006f40001037983 */ /* 0x000f220000100800 */
[----:B--2---:R-:W-:-:S03]  /*d7f0*/  @P3 IMAD.MOV.U32 R9, RZ, RZ, R13 ;  /* 0x000000ffff093224 */ /* 0x004fc600078e000d */
[----:B------:R-:W2:Y:S01]  /*d800*/  LDL R13, [R1+0x6e8] ;  /* 0x0006e800010d7983 */ /* 0x000ea20000100800 */
[----:B---3--:R-:W-:-:S03]  /*d810*/  @P3 IMAD.MOV.U32 R8, RZ, RZ, R11 ;  /* 0x000000ffff083224 */ /* 0x008fc600078e000b */
[----:B------:R-:W3:Y:S04]  /*d820*/  LDL R11, [R1+0x6ec] ;  /* 0x0006ec00010b7983 */ /* 0x000ee80000100800 */
[----:B------:R4:W2:Y:S02]  /*d830*/  @P3 LDG.E.U16 R231, desc[UR6][R8.64] ;  /* 0x0000000608e73981 */ /* 0x0008a4000c1e1500 */
[----:B----4-:R-:W-:Y:S02]  /*d840*/  @P0 IMAD.MOV.U32 R9, RZ, RZ, R12 ;  /* 0x000000ffff090224 */ /* 0x010fe400078e000c */
[----:B------:R-:W-:Y:S01]  /*d850*/  @P0 IMAD.MOV.U32 R8, RZ, RZ, R0 ;  /* 0x000000ffff080224 */ /* 0x000fe200078e0000 */
[----:B--2---:R-:W-:Y:S04]  /*d860*/  STL [R1+0x8e0], R231 ;  /* 0x0008e0e701007387 */ /* 0x004fe80000100800 */
[----:B------:R-:W2:Y:S04]  /*d870*/  LDL R12, [R1+0x6e0] ;  /* 0x0006e000010c7983 */ /* 0x000ea80000100800 */
[----:B------:R-:W4:Y:S01]  /*d880*/  LDL R0, [R1+0x6e4] ;  /* 0x0006e40001007983 */ /* 0x000f220000100800 */
        /* <DEDUP_REMOVED lines=17> */
[----:B---3--:R-:W-:Y:S02]  /*d9a0*/  @P2 IMAD.MOV.U32 R8, RZ, RZ, R11 ;  /* 0x000000ffff082224 */ /* 0x008fe400078e000b */
[----:B------:R-:W-:Y:S01]  /*d9b0*/  @P2 IMAD.MOV.U32 R9, RZ, RZ, R13 ;  /* 0x000000ffff092224 */ /* 0x000fe200078e000d */
[----:B------:R-:W3:Y:S04]  /*d9c0*/  LDL R11, [R1+0x6cc] ;  /* 0x0006cc00010b7983 */ /* 0x000ee80000100800 */
[----:B------:R-:W3:Y:S04]  /*d9d0*/  LDL R13, [R1+0x6c8] ;  /* 0x0006c800010d7983 */ /* 0x000ee80000100800 */
[----:B------:R2:W3:Y:S02]  /*d9e0*/  @P2 LDG.E.U16 R190, desc[UR6][R8.64] ;  /* 0x0000000608be2981 */ /* 0x0004e4000c1e1500 */
[----:B--2---:R-:W-:-:S02]  /*d9f0*/  @P3 IMAD.MOV.U32 R9, RZ, RZ, R12 ;  /* 0x000000ffff093224 */ /* 0x004fc400078e000c */
[----:B------:R-:W2:Y:S01]  /*da00*/  LDL R12, [R1+0x6c0] ;  /* 0x0006c000010c7983 */ /* 0x000ea20000100800 */
[----:B----4-:R-:W-:-:S03]  /*da10*/  @P3 IMAD.MOV.U32 R8, RZ, RZ, R0 ;  /* 0x000000ffff083224 */ /* 0x010fc600078e0000 */
[----:B------:R-:W4:Y:S01]  /*da20*/  LDL R0, [R1+0x6c4] ;  /* 0x0006c40001007983 */ /* 0x000f220000100800 */
[C---:B------:R-:W-:Y:S02]  /*da30*/  ISETP.GT.AND P0, PT, R16.reuse, 0x24, PT ;  /* 0x000000241000780c */ /* 0x040fe40003f04270 */
[----:B------:R-:W-:Y:S02]  /*da40*/  PRMT R199, RZ, 0x7610, R199 ;  /* 0x00007610ffc77816 */ /* 0x000fe400000000c7 */
[C---:B------:R-:W-:Y:S02]  /*da50*/  ISETP.GT.AND P1, PT, R16.reuse, 0x25, PT ;  /* 0x000000251000780c */ /* 0x040fe40003f24270 */
[----:B------:R-:W-:Y:S02]  /*da60*/  PRMT R20, RZ, 0x7610, R20 ;  /* 0x00007610ff147816 */ /* 0x000fe40000000014 */
[----:B------:R-:W-:Y:S01]  /*da70*/  ISETP.GT.AND P2, PT, R16, 0x26, PT ;  /* 0x000000261000780c */ /* 0x000fe20003f44270 */
[----:B------:R0:W4:Y:S01]  /*da80*/  @P3 LDG.E.U16 R199, desc[UR6][R8.64] ;  /* 0x0000000608c73981 */ /* 0x000122000c1e1500 */
[----:B------:R-:W-:-:S02]  /*da90*/  PRMT R19, RZ, 0x7610, R19 ;  /* 0x00007610ff137816 */ /* 0x000fc40000000013 */
[----:B------:R-:W-:Y:S01]  /*daa0*/  ISETP.GT.AND P3, PT, R16, 0x27, PT ;  /* 0x000000271000780c */ /* 0x000fe20003f64270 */
[----:B0-----:R-:W-:Y:S02]  /*dab0*/  @P0 IMAD.MOV.U32 R9, RZ, RZ, R22 ;  /* 0x000000ffff090224 */ /* 0x001fe400078e0016 */
        /* <DEDUP_REMOVED lines=9> */
[----:B---3--:R-:W-:-:S02]  /*db50*/  @P2 IMAD.MOV.U32 R8, RZ, RZ, R11 ;  /* 0x000000ffff082224 */ /* 0x008fc400078e000b */
[----:B------:R-:W-:Y:S01]  /*db60*/  @P2 IMAD.MOV.U32 R9, RZ, RZ, R13 ;  /* 0x000000ffff092224 */ /* 0x000fe200078e000d */
[----:B------:R-:W3:Y:S04]  /*db70*/  LDL R11, [R1+0x6b4] ;  /* 0x0006b400010b7983 */ /* 0x000ee80000100800 */
[----:B------:R2:W3:Y:S04]  /*db80*/  @P2 LDG.E.U16 R18, desc[UR6][R8.64] ;  /* 0x0000000608122981 */ /* 0x0004e8000c1e1500 */
[----:B------:R-:W3:Y:S01]  /*db90*/  LDL R13, [R1+0x6b0] ;  /* 0x0006b000010d7983 */ /* 0x000ee20000100800 */
[----:B--2---:R-:W-:Y:S01]  /*dba0*/  @P3 IMAD.MOV.U32 R9, RZ, RZ, R12 ;  /* 0x000000ffff093224 */ /* 0x004fe200078e000c */
[----:B------:R-:W-:-:S02]  /*dbb0*/  ISETP.GT.AND P0, PT, R16, 0x28, PT ;  /* 0x000000281000780c */ /* 0x000fc40003f04270 */
[----:B------:R-:W2:Y:S01]  /*dbc0*/  LDL R12, [R1+0x6a8] ;  /* 0x0006a800010c7983 */ /* 0x000ea20000100800 */
[----:B----4-:R-:W-:-:S03]  /*dbd0*/  @P3 IMAD.MOV.U32 R8, RZ, RZ, R0 ;  /* 0x000000ffff083224 */ /* 0x010fc600078e0000 */
[----:B------:R-:W4:Y:S04]  /*dbe0*/  LDL R0, [R1+0x6ac] ;  /* 0x0006ac0001007983 */ /* 0x000f280000100800 */
[----:B------:R0:W3:Y:S03]  /*dbf0*/  @P3 LDG.E.U16 R229, desc[UR6][R8.64] ;  /* 0x0000000608e53981 */ /* 0x0000e6000c1e1500 */
[----:B0-----:R-:W-:Y:S02]  /*dc00*/  @P0 IMAD.MOV.U32 R9, RZ, RZ, R10 ;  /* 0x000000ffff090224 */ /* 0x001fe400078e000a */
[----:B------:R-:W-:Y:S01]  /*dc10*/  @P0 IMAD.MOV.U32 R8, RZ, RZ, R3 ;  /* 0x000000ffff080224 */ /* 0x000fe200078e0003 */
[----:B---3--:R-:W-:Y:S04]  /*dc20*/  STL [R1+0x8e4], R229 ;  /* 0x0008e4e501007387 */ /* 0x008fe80000100800 */
[----:B------:R0:W-:Y:S04]  /*dc30*/  STL [R1+0x38], R19 ;  /* 0x0000381301007387 */ /* 0x0001e80000100800 */
[----:B0-----:R-:W3:Y:S04]  /*dc40*/  LDL R19, [R1+0x6a0] ;  /* 0x0006a00001137983 */ /* 0x001ee80000100800 */
[----:B------:R0:W-:Y:S04]  /*dc50*/  STL [R1+0x34], R18 ;  /* 0x0000341201007387 */ /* 0x0001e80000100800 */
[----:B------:R-:W3:Y:S04]  /*dc60*/  LDL R10, [R1+0x698] ;  /* 0x00069800010a7983 */ /* 0x000ee80000100800 */
[----:B------:R-:W3:Y:S04]  /*dc70*/  LDL R3, [R1+0x69c] ;  /* 0x00069c0001037983 */ /* 0x000ee80000100800 */
[----:B0-----:R-:W3:Y:S01]  /*dc80*/  LDL R18, [R1+0x6a4] ;  /* 0x0006a40001127983 */ /* 0x001ee20000100800 */
[----:B------:R-:W-:-:S02]  /*dc90*/  ISETP.GT.AND P1, PT, R16, 0x29, PT ;  /* 0x000000291000780c */ /* 0x000fc40003f24270 */
[----:B------:R-:W-:Y:S01]  /*dca0*/  PRMT R161, RZ, 0x7610, R161 ;  /* 0x00007610ffa17816 */ /* 0x000fe200000000a1 */
[----:B------:R-:W-:Y:S01]  /*dcb0*/  STL [R1+0x3c], R20 ;  /* 0x00003c1401007387 */ /* 0x000fe20000100800 */
[----:B------:R-:W-:-:S04]  /*dcc0*/  ISETP.GT.AND P2, PT, R16, 0x2a, PT ;  /* 0x0000002a1000780c */ /* 0x000fc80003f44270 */
[----:B------:R0:W3:Y:S01]  /*dcd0*/  @P0 LDG.E.U16 R161, desc[UR6][R8.64] ;  /* 0x0000000608a10981 */ /* 0x0000e2000c1e1500 */
[----:B------:R-:W-:Y:S02]  /*dce0*/  PRMT R177, RZ, 0x7610, R177 ;  /* 0x00007610ffb17816 */ /* 0x000fe400000000b1 */
[----:B------:R-:W-:Y:S02]  /*dcf0*/  ISETP.GT.AND P3, PT, R16, 0x2b, PT ;  /* 0x0000002b1000780c */ /* 0x000fe40003f64270 */
[----:B0-----:R-:W-:Y:S02]  /*dd00*/  @P1 IMAD.MOV.U32 R8, RZ, RZ, R11 ;  /* 0x000000ffff081224 */ /* 0x001fe400078e000b */
[----:B------:R-:W-:Y:S01]  /*dd10*/  @P1 IMAD.MOV.U32 R9, RZ, RZ, R13 ;  /* 0x000000ffff091224 */ /* 0x000fe200078e000d */
[----:B------:R-:W3:Y:S04]  /*dd20*/  LDL R11, [R1+0x694] ;  /* 0x00069400010b7983 */ /* 0x000ee80000100800 */
[----:B------:R-:W3:Y:S01]  /*dd30*/  LDL R13, [R1+0x690] ;  /* 0x00069000010d7983 */ /* 0x000ee20000100800 */
[----:B------:R-:W-:-:S02]  /*dd40*/  PRMT R211, RZ, 0x7610, R211 ;  /* 0x00007610ffd37816 */ /* 0x000fc400000000d3 */
[----:B------:R-:W-:Y:S01]  /*dd50*/  ISETP.GT.AND P0, PT, R16, 0x2c, PT ;  /* 0x0000002c1000780c */ /* 0x000fe20003f04270 */
[----:B------:R4:W3:Y:S01]  /*dd60*/  @P1 LDG.E.U16 R177, desc[UR6][R8.64] ;  /* 0x0000000608b11981 */ /* 0x0008e2000c1e1500 */
[----:B------:R-:W-:Y:S01]  /*dd70*/  PRMT R198, RZ, 0x7610, R198 ;  /* 0x00007610ffc67816 */ /* 0x000fe200000000c6 */
[----:B----4-:R-:W-:Y:S02]  /*dd80*/  @P2 IMAD.MOV.U32 R8, RZ, RZ, R0 ;  /* 0x000000ffff082224 */ /* 0x010fe400078e0000 */
[----:B--2---:R-:W-:Y:S01]  /*dd90*/  @P2 IMAD.MOV.U32 R9, RZ, RZ, R12 ;  /* 0x000000ffff092224 */ /* 0x004fe200078e000c */
[----:B------:R-:W2:Y:S04]  /*dda0*/  LDL R0, [R1+0x68c] ;  /* 0x00068c0001007983 */ /* 0x000ea80000100800 */
[----:B------:R-:W4:Y:S04]  /*ddb0*/  LDL R12, [R1+0x688] ;  /* 0x00068800010c7983 */ /* 0x000f280000100800 */
[----:B------:R3:W4:Y:S02]  /*ddc0*/  @P2 LDG.E.U16 R211, desc[UR6][R8.64] ;  /* 0x0000000608d32981 */ /* 0x000724000c1e1500 */
[----:B---3--:R-:W-:-:S02]  /*ddd0*/  @P3 IMAD.MOV.U32 R9, RZ, RZ, R19 ;  /* 0x000000ffff093224 */ /* 0x008fc400078e0013 */
[----:B------:R-:W-:-:S05]  /*dde0*/  @P3 IMAD.MOV.U32 R8, RZ, RZ, R18 ;  /* 0x000000ffff083224 */ /* 0x000fca00078e0012 */
[----:B------:R0:W3:Y:S02]  /*ddf0*/  @P3 LDG.E.U16 R198, desc[UR6][R8.64] ;  /* 0x0000000608c63981 */ /* 0x0000e4000c1e1500 */
[----:B0-----:R-:W-:Y:S02]  /*de00*/  @P0 IMAD.MOV.U32 R8, RZ, RZ, R3 ;  /* 0x000000ffff080224 */ /* 0x001fe400078e0003 */
[----:B------:R-:W-:Y:S01]  /*de10*/  @P0 IMAD.MOV.U32 R9, RZ, RZ, R10 ;  /* 0x000000ffff090224 */ /* 0x000fe200078e000a */
[----:B------:R-:W3:Y:S04]  /*de20*/  LDL R3, [R1+0x684] ;  /* 0x0006840001037983 */ /* 0x000ee80000100800 */
[----:B------:R-:W3:Y:S01]  /*de30*/  LDL R10, [R1+0x680] ;  /* 0x00068000010a7983 */ /* 0x000ee20000100800 */
[----:B------:R-:W-:-:S02]  /*de40*/  ISETP.GT.AND P1, PT, R16, 0x2d, PT ;  /* 0x0000002d1000780c */ /* 0x000fc40003f24270 */
[----:B------:R-:W-:Y:S02]  /*de50*/  PRMT R17, RZ, 0x7610, R17 ;  /* 0x00007610ff117816 */ /* 0x000fe40000000011 */
[----:B------:R-:W-:Y:S02]  /*de60*/  ISETP.GT.AND P2, PT, R16, 0x2e, PT ;  /* 0x0000002e1000780c */ /* 0x000fe40003f44270 */
[----:B------:R-:W-:Y:S02]  /*de70*/  PRMT R14, RZ, 0x7610, R14 ;  /* 0x00007610ff0e7816 */ /* 0x000fe4000000000e */
[----:B------:R0:W3:Y:S05]  /*de80*/  @P0 LDG.E.U16 R17, desc[UR6][R8.64] ;  /* 0x0000000608110981 */ /* 0x0000ea000c1e1500 */
[----:B0-----:R-:W-:-:S02]  /*de90*/  @P1 IMAD.MOV.U32 R8, RZ, RZ, R11 ;  /* 0x000000ffff081224 */ /* 0x001fc400078e000b */
[----:B------:R-:W-:Y:S01]  /*dea0*/  @P1 IMAD.MOV.U32 R9, RZ, RZ, R13 ;  /* 0x000000ffff091224 */ /* 0x000fe200078e000d */
[----:B------:R-:W-:Y:S01]  /*deb0*/  PRMT R231, RZ, 0x7610, R231 ;  /* 0x00007610ffe77816 */ /* 0x000fe200000000e7 */
[----:B------:R-:W3:Y:S04]  /*dec0*/  LDL R13, [R1+0x678] ;  /* 0x00067800010d7983 */ /* 0x000ee80000100800 */
[----:B------:R2:W3:Y:S01]  /*ded0*/  @P1 LDG.E.U16 R14, desc[UR6][R8.64] ;  /* 0x00000006080e1981 */ /* 0x0004e2000c1e1500 */
[----:B------:R-:W-:Y:S02]  /*dee0*/  ISETP.GT.AND P3, PT, R16, 0x2f, PT ;  /* 0x0000002f1000780c */ /* 0x000fe40003f64270 */
[----:B------:R-:W-:Y:S01]  /*def0*/  PRMT R227, RZ, 0x7610, R227 ;  /* 0x00007610ffe37816 */ /* 0x000fe200000000e3 */
[----:B------:R-:W3:Y:S01]  /*df00*/  LDL R11, [R1+0x67c] ;  /* 0x00067c00010b7983 */ /* 0x000ee20000100800 */
[----:B--2---:R-:W-:-:S02]  /*df10*/  @P2 IMAD.MOV.U32 R8, RZ, RZ, R0 ;  /* 0x000000ffff082224 */ /* 0x004fc400078e0000 */
[----:B----4-:R-:W-:-:S05]  /*df20*/  @P2 IMAD.MOV.U32 R9, RZ, RZ, R12 ;  /* 0x000000ffff092224 */ /* 0x010fca00078e000c */
[----:B------:R3:W2:Y:S02]  /*df30*/  @P2 LDG.E.U16 R231, desc[UR6][R8.64] ;  /* 0x0000000608e72981 */ /* 0x0006a4000c1e1500 */
[----:B---3--:R-:W-:Y:S02]  /*df40*/  @P3 IMAD.MOV.U32 R8, RZ, RZ, R3 ;  /* 0x000000ffff083224 */ /* 0x008fe400078e0003 */
[----:B------:R-:W-:-:S05]  /*df50*/  @P3 IMAD.MOV.U32 R9, RZ, RZ, R10 ;  /* 0x000000ffff093224 */ /* 0x000fca00078e000a */
[----:B------:R0:W3:Y:S04]  /*df60*/  @P3 LDG.E.U16 R227, desc[UR6][R8.64] ;  /* 0x0000000608e33981 */ /* 0x0000e8000c1e1500 */
[----:B------:R1:W-:Y:S04]  /*df70*/  STL [R1+0x30], R17 ;  /* 0x0000301101007387 */ /* 0x0003e80000100800 */
[----:B-1----:R-:W4:Y:S04]  /*df80*/  LDL R17, [R1+0x670] ;  /* 0x0006700001117983 */ /* 0x002f280000100800 */
[----:B------:R1:W-:Y:S04]  /*df90*/  STL [R1+0x2c], R14 ;  /* 0x00002c0e01007387 */ /* 0x0003e80000100800 */
[----:B------:R-:W4:Y:S04]  /*dfa0*/  LDL R12, [R1+0x668] ;  /* 0x00066800010c7983 */ /* 0x000f280000100800 */
[----:B------:R-:W4:Y:S04]  /*dfb0*/  LDL R0, [R1+0x66c] ;  /* 0x00066c0001007983 */ /* 0x000f280000100800 */
[----:B-1----:R-:W4:Y:S01]  /*dfc0*/  LDL R14, [R1+0x674] ;  /* 0x00067400010e7983 */ /* 0x002f220000100800 */
[----:B------:R-:W-:-:S03]  /*dfd0*/  ISETP.GT.AND P0, PT, R16, 0x30, PT ;  /* 0x000000301000780c */ /* 0x000fc60003f04270 */
[----:B--2---:R-:W-:Y:S04]  /*dfe0*/  STL [R1+0x8e8], R231 ;  /* 0x0008e8e701007387 */ /* 0x004fe80000100800 */
[----:B------:R-:W2:Y:S04]  /*dff0*/  LDL R10, [R1+0x660] ;  /* 0x00066000010a7983 */ /* 0x000ea80000100800 */
[----:B------:R-:W2:Y:S02]  /*e000*/  LDL R3, [R1+0x664] ;  /* 0x0006640001037983 */ /* 0x000ea40000100800 */
[----:B0-----:R-:W-:-:S02]  /*e010*/  @P0 IMAD.MOV.U32 R9, RZ, RZ, R13 ;  /* 0x000000ffff090224 */ /* 0x001fc400078e000d */
[----:B---3--:R0:W-:Y:S04]  /*e020*/  STL [R1+0x8ec], R227 ;  /* 0x0008ece301007387 */ /* 0x0081e80000100800 */
[----:B------:R-:W3:Y:S01]  /*e030*/  LDL R13, [R1+0x658] ;  /* 0x00065800010d7983 */ /* 0x000ee20000100800 */
[C---:B------:R-:W-:Y:S01]  /*e040*/  ISETP.GT.AND P1, PT, R16.reuse, 0x31, PT ;  /* 0x000000311000780c */ /* 0x040fe20003f24270 */
[----:B------:R-:W-:Y:S01]  /*e050*/  @P0 IMAD.MOV.U32 R8, RZ, RZ, R11 ;  /* 0x000000ffff080224 */ /* 0x000fe200078e000b */
[----:B------:R-:W-:Y:S01]  /*e060*/  PRMT R160, RZ, 0x7610, R160 ;  /* 0x00007610ffa07816 */ /* 0x000fe200000000a0 */
[----:B------:R-:W3:Y:S01]  /*e070*/  LDL R11, [R1+0x65c] ;  /* 0x00065c00010b7983 */ /* 0x000ee20000100800 */
[----:B------:R-:W-:Y:S02]  /*e080*/  ISETP.GT.AND P2, PT, R16, 0x32, PT ;  /* 0x000000321000780c */ /* 0x000fe40003f44270 */
[----:B------:R-:W-:-:S02]  /*e090*/  PRMT R176, RZ, 0x7610, R176 ;  /* 0x00007610ffb07816 */ /* 0x000fc400000000b0 */
[----:B------:R-:W-:Y:S01]  /*e0a0*/  ISETP.GT.AND P3, PT, R16, 0x33, PT ;  /* 0x000000331000780c */ /* 0x000fe20003f64270 */
[----:B------:R4:W3:Y:S01]  /*e0b0*/  @P0 LDG.E.U16 R160, desc[UR6][R8.64] ;  /* 0x0000000608a00981 */ /* 0x0008e2000c1e1500 */
[----:B------:R-:W-:-:S03]  /*e0c0*/  PRMT R192, RZ, 0x7610, R192 ;  /* 0x00007610ffc07816 */ /* 0x000fc600000000c0 */
[----:B----4-:R-:W-:Y:S02]  /*e0d0*/  @P1 IMAD.MOV.U32 R9, RZ, RZ, R17 ;  /* 0x000000ffff091224 */ /* 0x010fe400078e0011 */
[----:B------:R-:W-:Y:S01]  /*e0e0*/  @P1 IMAD.MOV.U32 R8, RZ, RZ, R14 ;  /* 0x000000ffff081224 */ /* 0x000fe200078e000e */
[----:B------:R-:W-:Y:S01]  /*e0f0*/  ISETP.GT.AND P0, PT, R16, 0x34, PT ;  /* 0x000000341000780c */ /* 0x000fe20003f04270 */
[----:B------:R-:W4:Y:S04]  /*e100*/  LDL R14, [R1+0x640] ;  /* 0x00064000010e7983 */ /* 0x000f280000100800 */
[----:B------:R1:W4:Y:S02]  /*e110*/  @P1 LDG.E.U16 R176, desc[UR6][R8.64] ;  /* 0x0000000608b01981 */ /* 0x000324000c1e1500 */
[----:B-1----:R-:W-:-:S02]  /*e120*/  @P2 IMAD.MOV.U32 R8, RZ, RZ, R0 ;  /* 0x000000ffff082224 */ /* 0x002fc400078e0000 */
[----:B------:R-:W-:Y:S01]  /*e130*/  @P2 IMAD.MOV.U32 R9, RZ, RZ, R12 ;  /* 0x000000ffff092224 */ /* 0x000fe200078e000c */
[----:B------:R-:W4:Y:S04]  /*e140*/  LDL R0, [R1+0x654] ;  /* 0x0006540001007983 */ /* 0x000f280000100800 */
[----:B------:R-:W4:Y:S04]  /*e150*/  LDL R12, [R1+0x650] ;  /* 0x00065000010c7983 */ /* 0x000f280000100800 */
[----:B------:R2:W4:Y:S01]  /*e160*/  @P2 LDG.E.U16 R192, desc[UR6][R8.64] ;  /* 0x0000000608c02981 */ /* 0x000522000c1e1500 */
[----:B------:R-:W-:Y:S01]  /*e170*/  PRMT R197, RZ, 0x7610, R197 ;  /* 0x00007610ffc57816 */ /* 0x000fe200000000c5 */
[----:B--2---:R-:W-:-:S02]  /*e180*/  @P3 IMAD.MOV.U32 R8, RZ, RZ, R3 ;  /* 0x000000ffff083224 */ /* 0x004fc400078e0003 */
[----:B------:R-:W-:Y:S01]  /*e190*/  @P3 IMAD.MOV.U32 R9, RZ, RZ, R10 ;  /* 0x000000ffff093224 */ /* 0x000fe200078e000a */
[----:B------:R-:W2:Y:S04]  /*e1a0*/  LDL R3, [R1+0x64c] ;  /* 0x00064c0001037983 */ /* 0x000ea80000100800 */
[----:B------:R-:W2:Y:S04]  /*e1b0*/  LDL R10, [R1+0x648] ;  /* 0x00064800010a7983 */ /* 0x000ea80000100800 */
[----:B------:R3:W2:Y:S02]  /*e1c0*/  @P3 LDG.E.U16 R197, desc[UR6][R8.64] ;  /* 0x0000000608c53981 */ /* 0x0006a4000c1e1500 */
[----:B---3--:R-:W-:-:S02]  /*e1d0*/  @P0 IMAD.MOV.U32 R9, RZ, RZ, R13 ;  /* 0x000000ffff090224 */ /* 0x008fc400078e000d */
[----:B------:R-:W3:Y:S01]  /*e1e0*/  LDL R13, [R1+0x644] ;  /* 0x00064400010d7983 */ /* 0x000ee20000100800 */
[C---:B------:R-:W-:Y:S01]  /*e1f0*/  ISETP.GT.AND P1, PT, R16.reuse, 0x35, PT ;  /* 0x000000351000780c */ /* 0x040fe20003f24270 */
[----:B------:R-:W-:Y:S01]  /*e200*/  @P0 IMAD.MOV.U32 R8, RZ, RZ, R11 ;  /* 0x000000ffff080224 */ /* 0x000fe200078e000b */
[----:B------:R-:W-:Y:S01]  /*e210*/  PRMT R15, RZ, 0x7610, R15 ;  /* 0x00007610ff0f7816 */ /* 0x000fe2000000000f */
[----:B------:R-:W3:Y:S01]  /*e220*/  LDL R11, [R1+0x63c] ;  /* 0x00063c00010b7983 */ /* 0x000ee20000100800 */
[----:B------:R-:W-:Y:S02]  /*e230*/  ISETP.GT.AND P2, PT, R16, 0x36, PT ;  /* 0x000000361000780c */ /* 0x000fe40003f44270 */
[----:B0-----:R-:W-:Y:S02]  /*e240*/  PRMT R227, RZ, 0x7610, R227 ;  /* 0x00007610ffe37816 */ /* 0x001fe400000000e3 */
[----:B------:R4:W3:Y:S01]  /*e250*/  @P0 LDG.E.U16 R15, desc[UR6][R8.64] ;  /* 0x00000006080f0981 */ /* 0x0008e2000c1e1500 */
[----:B------:R-:W-:-:S02]  /*e260*/  PRMT R234, RZ, 0x7610, R234 ;  /* 0x00007610ffea7816 */ /* 0x000fc400000000ea */
[----:B------:R-:W-:Y:S02]  /*e270*/  ISETP.GT.AND P3, PT, R16, 0x37, PT ;  /* 0x000000371000780c */ /* 0x000fe40003f64270 */
[----:B------:R-:W-:Y:S01]  /*e280*/  PRMT R224, RZ, 0x7610, R224 ;  /* 0x00007610ffe07816 */ /* 0x000fe200000000e0 */
[----:B----4-:R-:W-:Y:S02]  /*e290*/  @P1 IMAD.MOV.U32 R8, RZ, RZ, R0 ;  /* 0x000000ffff081224 */ /* 0x010fe400078e0000 */
[----:B------:R-:W4:Y:S01]  /*e2a0*/  LDL R0, [R1+0x634] ;  /* 0x0006340001007983 */ /* 0x000f220000100800 */
[----:B------:R-:W-:-:S03]  /*e2b0*/  @P1 IMAD.MOV.U32 R9, RZ, RZ, R12 ;  /* 0x000000ffff091224 */ /* 0x000fc600078e000c */
[----:B------:R-:W4:Y:S04]  /*e2c0*/  LDL R12, [R1+0x638] ;  /* 0x00063800010c7983 */ /* 0x000f280000100800 */
[----:B------:R2:W4:Y:S02]  /*e2d0*/  @P1 LDG.E.U16 R227, desc[UR6][R8.64] ;  /* 0x0000000608e31981 */ /* 0x000524000c1e1500 */
[----:B--2---:R-:W-:Y:S02]  /*e2e0*/  @P2 IMAD.MOV.U32 R8, RZ, RZ, R3 ;  /* 0x000000ffff082224 */ /* 0x004fe400078e0003 */
[----:B------:R-:W-:-:S05]  /*e2f0*/  @P2 IMAD.MOV.U32 R9, RZ, RZ, R10 ;  /* 0x000000ffff092224 */ /* 0x000fca00078e000a */
[----:B------:R0:W2:Y:S02]  /*e300*/  @P2 LDG.E.U16 R234, desc[UR6][R8.64] ;  /* 0x0000000608ea2981 */ /* 0x0000a4000c1e1500 */
[----:B0-----:R-:W-:Y:S02]  /*e310*/  @P3 IMAD.MOV.U32 R9, RZ, RZ, R14 ;  /* 0x000000ffff093224 */ /* 0x001fe400078e000e */
[----:B---3--:R-:W-:-:S05]  /*e320*/  @P3 IMAD.MOV.U32 R8, RZ, RZ, R13 ;  /* 0x000000ffff083224 */ /* 0x008fca00078e000d */
[----:B------:R0:W3:Y:S01]  /*e330*/  @P3 LDG.E.U16 R224, desc[UR6][R8.64] ;  /* 0x0000000608e03981 */ /* 0x0000e2000c1e1500 */
[----:B------:R-:W-:-:S13]  /*e340*/  ISETP.GT.AND P0, PT, R16, 0x38, PT ;  /* 0x000000381000780c */ /* 0x000fda0003f04270 */
[----:B0-----:R-:W-:Y:S01]  /*e350*/  @P0 IMAD.MOV.U32 R8, RZ, RZ, R11 ;  /* 0x000000ffff080224 */ /* 0x001fe200078e000b */
[----:B----4-:R-:W-:Y:S04]  /*e360*/  STL [R1+0x8f0], R227 ;  /* 0x0008f0e301007387 */ /* 0x010fe80000100800 */
[----:B------:R-:W4:Y:S04]  /*e370*/  LDL R10, [R1+0x630] ;  /* 0x00063000010a7983 */ /* 0x000f280000100800 */
[----:B------:R-:W4:Y:S04]  /*e380*/  LDL R3, [R1+0x62c] ;  /* 0x00062c0001037983 */ /* 0x000f280000100800 */
[----:B--2---:R-:W-:Y:S04]  /*e390*/  STL [R1+0x8f4], R234 ;  /* 0x0008f4ea01007387 */ /* 0x004fe80000100800 */
[----:B------:R0:W-:Y:S04]  /*e3a0*/  STL [R1+0x28], R15 ;  /* 0x0000280f01007387 */ /* 0x0001e80000100800 */
[----:B------:R-:W2:Y:S04]  /*e3b0*/  LDL R14, [R1+0x620] ;  /* 0x00062000010e7983 */ /* 0x000ea80000100800 */
[----:B------:R-:W2:Y:S04]  /*e3c0*/  LDL R13, [R1+0x624] ;  /* 0x00062400010d7983 */ /* 0x000ea80000100800 */
[----:B0-----:R-:W2:Y:S01]  /*e3d0*/  LDL R15, [R1+0x628] ;  /* 0x00062800010f7983 */ /* 0x001ea20000100800 */
[----:B------:R-:W-:-:S03]  /*e3e0*/  @P0 IMAD.MOV.U32 R9, RZ, RZ, R12 ;  /* 0x000000ffff090224 */ /* 0x000fc600078e000c */
[----:B---3--:R-:W-:Y:S04]  /*e3f0*/  STL [R1+0x8f8], R224 ;  /* 0x0008f8e001007387 */ /* 0x008fe80000100800 */
[----:B------:R-:W3:Y:S04]  /*e400*/  LDL R12, [R1+0x618] ;  /* 0x00061800010c7983 */ /* 0x000ee80000100800 */
[----:B------:R-:W3:Y:S01]  /*e410*/  LDL R11, [R1+0x61c] ;  /* 0x00061c00010b7983 */ /* 0x000ee20000100800 */
[----:B------:R-:W-:Y:S02]  /*e420*/  ISETP.GT.AND P1, PT, R16, 0x39, PT ;  /* 0x000000391000780c */ /* 0x000fe40003f24270 */
[----:B------:R-:W-:-:S02]  /*e430*/  PRMT R163, RZ, 0x7610, R163 ;  /* 0x00007610ffa37816 */ /* 0x000fc400000000a3 */
[C---:B------:R-:W-:Y:S02]  /*e440*/  ISETP.GT.AND P2, PT, R16.reuse, 0x3a, PT ;  /* 0x0000003a1000780c */ /* 0x040fe40003f44270 */
[----:B------:R-:W-:Y:S02]  /*e450*/  PRMT R179, RZ, 0x7610, R179 ;  /* 0x00007610ffb37816 */ /* 0x000fe400000000b3 */
[C---:B------:R-:W-:Y:S01]  /*e460*/  ISETP.GT.AND P3, PT, R16.reuse, 0x3b, PT ;  /* 0x0000003b1000780c */ /* 0x040fe20003f64270 */
[----:B------:R0:W3:Y:S01]  /*e470*/  @P0 LDG.E.U16 R163, desc[UR6][R8.64] ;  /* 0x0000000608a30981 */ /* 0x0000e2000c1e1500 */
[----:B------:R-:W-:Y:S02]  /*e480*/  PRMT R193, RZ, 0x7610, R193 ;  /* 0x00007610ffc17816 */ /* 0x000fe400000000c1 */
[----:B------:R-:W-:Y:S01]  /*e490*/  ISETP.GT.AND P0, PT, R16, 0x3c, PT ;  /* 0x0000003c1000780c */ /* 0x000fe20003f04270 */
[----:B0-----:R-:W-:Y:S01]  /*e4a0*/  @P1 IMAD.MOV.U32 R8, RZ, RZ, R0 ;  /* 0x000000ffff081224 */ /* 0x001fe200078e0000 */
[----:B------:R-:W-:Y:S01]  /*e4b0*/  PRMT R196, RZ, 0x7610, R196 ;  /* 0x00007610ffc47816 */ /* 0x000fe200000000c4 */
[----:B------:R-:W3:Y:S01]  /*e4c0*/  LDL R0, [R1+0x614] ;  /* 0x0006140001007983 */ /* 0x000ee20000100800 */
[----:B------:R-:W-:Y:S01]  /*e4d0*/  PRMT R234, RZ, 0x7610, R234 ;  /* 0x00007610ffea7816 */ /* 0x000fe200000000ea */
[----:B----4-:R-:W-:-:S02]  /*e4e0*/  @P1 IMAD.MOV.U32 R9, RZ, RZ, R10 ;  /* 0x000000ffff091224 */ /* 0x010fc400078e000a */
[----:B------:R-:W4:Y:S04]  /*e4f0*/  LDL R10, [R1+0x610] ;  /* 0x00061000010a7983 */ /* 0x000f280000100800 */
[----:B------:R0:W4:Y:S02]  /*e500*/  @P1 LDG.E.U16 R179, desc[UR6][R8.64] ;  /* 0x0000000608b31981 */ /* 0x000124000c1e1500 */
[----:B0-----:R-:W-:Y:S02]  /*e510*/  @P2 IMAD.MOV.U32 R8, RZ, RZ, R3 ;  /* 0x000000ffff082224 */ /* 0x001fe400078e0003 */
[----:B------:R-:W4:Y:S01]  /*e520*/  LDL R3, [R1+0x60c] ;  /* 0x00060c0001037983 */ /* 0x000f220000100800 */
[----:B--2---:R-:W-:-:S03]  /*e530*/  @P2 IMAD.MOV.U32 R9, RZ, RZ, R15 ;  /* 0x000000ffff092224 */ /* 0x004fc600078e000f */
[----:B------:R-:W2:Y:S04]  /*e540*/  LDL R15, [R1+0x608] ;  /* 0x00060800010f7983 */ /* 0x000ea80000100800 */
[----:B------:R0:W2:Y:S02]  /*e550*/  @P2 LDG.E.U16 R193, desc[UR6][R8.64] ;  /* 0x0000000608c12981 */ /* 0x0000a4000c1e1500 */
[----:B0-----:R-:W-:Y:S02]  /*e560*/  @P3 IMAD.MOV.U32 R8, RZ, RZ, R13 ;  /* 0x000000ffff083224 */ /* 0x001fe400078e000d */
[----:B------:R-:W-:Y:S01]  /*e570*/  @P3 IMAD.MOV.U32 R9, RZ, RZ, R14 ;  /* 0x000000ffff093224 */ /* 0x000fe200078e000e */
[----:B------:R-:W2:Y:S04]  /*e580*/  LDL R13, [R1+0x604] ;  /* 0x00060400010d7983 */ /* 0x000ea80000100800 */
[----:B------:R3:W2:Y:S04]  /*e590*/  @P3 LDG.E.U16 R196, desc[UR6][R8.64] ;  /* 0x0000000608c43981 */ /* 0x0006a8000c1e1500 */
[----:B------:R-:W2:Y:S01]  /*e5a0*/  LDL R14, [R1+0x600] ;  /* 0x00060000010e7983 */ /* 0x000ea20000100800 */
[----:B---3--:R-:W-:Y:S01]  /*e5b0*/  @P0 IMAD.MOV.U32 R9, RZ, RZ, R12 ;  /* 0x000000ffff090224 */ /* 0x008fe200078e000c */
[----:B------:R-:W-:-:S02]  /*e5c0*/  ISETP.GT.AND P1, PT, R16, 0x3d, PT ;  /* 0x0000003d1000780c */ /* 0x000fc40003f24270 */
[----:B------:R-:W3:Y:S01]  /*e5d0*/  LDL R12, [R1+0x5f8] ;  /* 0x0005f800010c7983 */ /* 0x000ee20000100800 */
[----:B------:R-:W-:-:S03]  /*e5e0*/  @P0 IMAD.MOV.U32 R8, RZ, RZ, R11 ;  /* 0x000000ffff080224 */ /* 0x000fc600078e000b */
[----:B------:R-:W3:Y:S04]  /*e5f0*/  LDL R11, [R1+0x5fc] ;  /* 0x0005fc00010b7983 */ /* 0x000ee80000100800 */
[----:B------:R0:W2:Y:S01]  /*e600*/  @P0 LDG.E.U16 R234, desc[UR6][R8.64] ;  /* 0x0000000608ea0981 */ /* 0x0000a2000c1e1500 */
[----:B------:R-:W-:Y:S02]  /*e610*/  ISETP.GT.AND P2, PT, R16, 0x3e, PT ;  /* 0x0000003e1000780c */ /* 0x000fe40003f44270 */
[----:B------:R-:W-:Y:S01]  /*e620*/  PRMT R231, RZ, 0x7610, R231 ;  /* 0x00007610ffe77816 */ /* 0x000fe200000000e7 */
[----:B0-----:R-:W-:Y:S02]  /*e630*/  @P1 IMAD.MOV.U32 R8, RZ, RZ, R0 ;  /* 0x000000ffff081224 */ /* 0x001fe400078e0000 */
[----:B----4-:R-:W-:-:S05]  /*e640*/  @P1 IMAD.MOV.U32 R9, RZ, RZ, R10 ;  /* 0x000000ffff091224 */ /* 0x010fca00078e000a */
[----:B------:R0:W4:Y:S03]  /*e650*/  @P1 LDG.E.U16 R231, desc[UR6][R8.64] ;  /* 0x0000000608e71981 */ /* 0x000126000c1e1500 */
[----:B0-----:R-:W-:Y:S01]  /*e660*/  @P2 IMAD.MOV.U32 R8, RZ, RZ, R3 ;  /* 0x000000ffff082224 */ /* 0x001fe200078e0003 */
[----:B--2---:R0:W-:Y:S04]  /*e670*/  STL [R1+0x8fc], R234 ;  /* 0x0008fcea01007387 */ /* 0x0041e80000100800 */
[----:B------:R-:W2:Y:S04]  /*e680*/  LDL R10, [R1+0x5f0] ;  /* 0x0005f000010a7983 */ /* 0x000ea80000100800 */
[----:B------:R-:W4:Y:S04]  /*e690*/  LDL R0, [R1+0x5f4] ;  /* 0x0005f40001007983 */ /* 0x000f280000100800 */
[----:B------:R-:W4:Y:S01]  /*e6a0*/  LDL R3, [R1+0x5ec] ;  /* 0x0005ec0001037983 */ /* 0x000f220000100800 */
[----:B------:R-:W-:Y:S01]  /*e6b0*/  ISETP.GT.AND P3, PT, R16, 0x3f, PT ;  /* 0x0000003f1000780c */ /* 0x000fe20003f64270 */
[----:B------:R-:W-:-:S02]  /*e6c0*/  @P2 IMAD.MOV.U32 R9, RZ, RZ, R15 ;  /* 0x000000ffff092224 */ /* 0x000fc400078e000f */
[----:B------:R-:W4:Y:S01]  /*e6d0*/  LDL R15, [R1+0x5e8] ;  /* 0x0005e800010f7983 */ /* 0x000f220000100800 */
[----:B------:R-:W-:Y:S02]  /*e6e0*/  PRMT R4, RZ, 0x7610, R4 ;  /* 0x00007610ff047816 */ /* 0x000fe40000000004 */
[----:B------:R-:W-:Y:S01]  /*e6f0*/  ISETP.GT.AND P0, PT, R16, 0x40, PT ;  /* 0x000000401000780c */ /* 0x000fe20003f04270 */
[----:B------:R-:W4:Y:S01]  /*e700*/  LDL R17, [R1+0x470] ;  /* 0x0004700001117983 */ /* 0x000f220000100800 */
[----:B------:R-:W-:-:S03]  /*e710*/  PRMT R222, RZ, 0x7610, R222 ;  /* 0x00007610ffde7816 */ /* 0x000fc600000000de */
[----:B------:R1:W4:Y:S01]  /*e720*/  @P2 LDG.E.U16 R4, desc[UR6][R8.64] ;  /* 0x0000000608042981 */ /* 0x000322000c1e1500 */
[C---:B------:R-:W-:Y:S02]  /*e730*/  ISETP.GT.AND P1, PT, R16.reuse, 0x41, PT ;  /* 0x000000411000780c */ /* 0x040fe40003f24270 */
[----:B------:R-:W-:Y:S01]  /*e740*/  PRMT R162, RZ, 0x7610, R162 ;  /* 0x00007610ffa27816 */ /* 0x000fe200000000a2 */
[----:B------:R-:W4:Y:S01]  /*e750*/  LDL R20, [R1+0x428] ;  /* 0x0004280001147983 */ /* 0x000f220000100800 */
[----:B------:R-:W-:Y:S02]  /*e760*/  PRMT R178, RZ, 0x7610, R178 ;  /* 0x00007610ffb27816 */ /* 0x000fe400000000b2 */
[----:B------:R-:W-:Y:S01]  /*e770*/  PRMT R194, RZ, 0x7610, R194 ;  /* 0x00007610ffc27816 */ /* 0x000fe200000000c2 */
[----:B------:R-:W4:Y:S01]  /*e780*/  LDL R19, [R1+0x42c] ;  /* 0x00042c0001137983 */ /* 0x000f220000100800 */
[----:B-1----:R-:W-:Y:S02]  /*e790*/  @P3 IMAD.MOV.U32 R8, RZ, RZ, R13 ;  /* 0x000000ffff083224 */ /* 0x002fe400078e000d */
[----:B------:R-:W-:Y:S01]  /*e7a0*/  @P3 IMAD.MOV.U32 R9, RZ, RZ, R14 ;  /* 0x000000ffff093224 */ /* 0x000fe200078e000e */
[----:B------:R-:W4:Y:S04]  /*e7b0*/  LDL R13, [R1+0x5e4] ;  /* 0x0005e400010d7983 */ /* 0x000f280000100800 */
[----:B------:R-:W4:Y:S04]  /*e7c0*/  LDL R14, [R1+0x5e0] ;  /* 0x0005e000010e7983 */ /* 0x000f280000100800 */
[----:B------:R3:W4:Y:S01]  /*e7d0*/  @P3 LDG.E.U16 R222, desc[UR6][R8.64] ;  /* 0x0000000608de3981 */ /* 0x000722000c1e1500 */
[----:B------:R-:W-:-:S02]  /*e7e0*/  ISETP.GT.AND P2, PT, R16, 0x42, PT ;  /* 0x000000421000780c */ /* 0x000fc40003f44270 */
[----:B------:R-:W-:Y:S01]  /*e7f0*/  PRMT R195, RZ, 0x7610, R195 ;  /* 0x00007610ffc37816 */ /* 0x000fe200000000c3 */
[----:B------:R-:W4:Y:S01]  /*e800*/  LDL R18, [R1+0x420] ;  /* 0x0004200001127983 */ /* 0x000f220000100800 */
[----:B------:R-:W-:Y:S02]  /*e810*/  PRMT R227, RZ, 0x7610, R227 ;  /* 0x00007610ffe37816 */ /* 0x000fe400000000e3 */
[----:B------:R-:W-:Y:S01]  /*e820*/  PRMT R229, RZ, 0x7610, R229 ;  /* 0x00007610ffe57816 */ /* 0x000fe200000000e5 */
[----:B------:R-:W4:Y:S01]  /*e830*/  LDL R22, [R1+0x400] ;  /* 0x0004000001167983 */ /* 0x000f220000100800 */
[----:B---3--:R-:W-:Y:S02]  /*e840*/  @P0 IMAD.MOV.U32 R8, RZ, RZ, R11 ;  /* 0x000000ffff080224 */ /* 0x008fe400078e000b */
[----:B------:R-:W-:Y:S01]  /*e850*/  @P0 IMAD.MOV.U32 R9, RZ, RZ, R12 ;  /* 0x000000ffff090224 */ /* 0x000fe200078e000c */
[----:B------:R-:W3:Y:S04]  /*e860*/  LDL R11, [R1+0x5dc] ;  /* 0x0005dc00010b7983 */ /* 0x000ee80000100800 */
[----:B------:R-:W3:Y:S04]  /*e870*/  LDL R12, [R1+0x5d8] ;  /* 0x0005d800010c7983 */ /* 0x000ee80000100800 */
[----:B------:R2:W3:Y:S01]  /*e880*/  @P0 LDG.E.U16 R162, desc[UR6][R8.64] ;  /* 0x0000000608a20981 */ /* 0x0004e2000c1e1500 */
[----:B------:R-:W-:-:S02]  /*e890*/  PRMT R5, RZ, 0x7610, R5 ;  /* 0x00007610ff057816 */ /* 0x000fc40000000005 */
[----:B------:R-:W-:Y:S01]  /*e8a0*/  PRMT R220, RZ, 0x7610, R220 ;  /* 0x00007610ffdc7816 */ /* 0x000fe200000000dc */
[----:B------:R-:W3:Y:S01]  /*e8b0*/  LDL R153, [R1+0x3d0] ;  /* 0x0003d00001997983 */ /* 0x000ee20000100800 */
[----:B------:R-:W-:Y:S02]  /*e8c0*/  PRMT R165, RZ, 0x7610, R165 ;  /* 0x00007610ffa57816 */ /* 0x000fe400000000a5 */
[----:B------:R-:W-:Y:S01]  /*e8d0*/  PRMT R181, RZ, 0x7610, R181 ;  /* 0x00007610ffb57816 */ /* 0x000fe200000000b5 */
[----:B------:R-:W3:Y:S01]  /*e8e0*/  LDL R152, [R1+0x3d4] ;  /* 0x0003d40001987983 */ /* 0x000ee20000100800 */
[----:B--2---:R-:W-:-:S03]  /*e8f0*/  @P1 IMAD.MOV.U32 R9, RZ, RZ, R10 ;  /* 0x000000ffff091224 */ /* 0x004fc600078e000a */
[----:B------:R-:W2:Y:S01]  /*e900*/  LDL R10, [R1+0x5d0] ;  /* 0x0005d000010a7983 */ /* 0x000ea20000100800 */
[----:B----4-:R-:W-:-:S03]  /*e910*/  @P1 IMAD.MOV.U32 R8, RZ, RZ, R0 ;  /* 0x000000ffff081224 */ /* 0x010fc600078e0000 */
[----:B------:R-:W4:Y:S04]  /*e920*/  LDL R0, [R1+0x5d4] ;  /* 0x0005d40001007983 */ /* 0x000f280000100800 */
[----:B------:R1:W4:Y:S02]  /*e930*/  @P1 LDG.E.U16 R178, desc[UR6][R8.64] ;  /* 0x0000000608b21981 */ /* 0x000324000c1e1500 */
[----:B-1----:R-:W-:Y:S02]  /*e940*/  @P2 IMAD.MOV.U32 R8, RZ, RZ, R3 ;  /* 0x000000ffff082224 */ /* 0x002fe400078e0003 */
[----:B------:R-:W4:Y:S01]  /*e950*/  LDL R3, [R1+0x5cc] ;  /* 0x0005cc0001037983 */ /* 0x000f220000100800 */
[----:B------:R-:W-:Y:S01]  /*e960*/  ISETP.GT.AND P3, PT, R16, 0x43, PT ;  /* 0x000000431000780c */ /* 0x000fe20003f64270 */
[----:B------:R-:W-:-:S02]  /*e970*/  @P2 IMAD.MOV.U32 R9, RZ, RZ, R15 ;  /* 0x000000ffff092224 */ /* 0x000fc400078e000f */
[----:B------:R-:W4:Y:S01]  /*e980*/  LDL R15, [R1+0x5c8] ;  /* 0x0005c800010f7983 */ /* 0x000f220000100800 */
[----:B------:R-:W-:-:S03]  /*e990*/  ISETP.GT.AND P0, PT, R16, 0x44, PT ;  /* 0x000000441000780c */ /* 0x000fc60003f04270 */
[----:B------:R1:W4:Y:S01]  /*e9a0*/  @P2 LDG.E.U16 R194, desc[UR6][R8.64] ;  /* 0x0000000608c22981 */ /* 0x000322000c1e1500 */
[----:B------:R-:W-:-:S05]  /*e9b0*/  ISETP.GT.AND P1, PT, R16, 0x45, PT ;  /* 0x000000451000780c */ /* 0x000fca0003f24270 */
[----:B-1----:R-:W-:Y:S02]  /*e9c0*/  @P3 IMAD.MOV.U32 R8, RZ, RZ, R13 ;  /* 0x000000ffff083224 */ /* 0x002fe400078e000d */
[----:B------:R-:W-:Y:S01]  /*e9d0*/  @P3 IMAD.MOV.U32 R9, RZ, RZ, R14 ;  /* 0x000000ffff093224 */ /* 0x000fe200078e000e */
[----:B------:R-:W4:Y:S04]  /*e9e0*/  LDL R13, [R1+0x5c4] ;  /* 0x0005c400010d7983 */ /* 0x000f280000100800 */
[----:B------:R-:W4:Y:S04]  /*e9f0*/  LDL R14, [R1+0x5c0] ;  /* 0x0005c000010e7983 */ /* 0x000f280000100800 */
[----:B------:R3:W4:Y:S01]  /*ea00*/  @P3 LDG.E.U16 R195, desc[UR6][R8.64] ;  /* 0x0000000608c33981 */ /* 0x000722000c1e1500 */
[----:B------:R-:W-:Y:S01]  /*ea10*/  ISETP.GT.AND P2, PT, R16, 0x46, PT ;  /* 0x000000461000780c */ /* 0x000fe20003f44270 */
[----:B---3--:R-:W-:-:S02]  /*ea20*/  @P0 IMAD.MOV.U32 R8, RZ, RZ, R11 ;  /* 0x000000ffff080224 */ /* 0x008fc400078e000b */
[----:B------:R-:W-:Y:S01]  /*ea30*/  @P0 IMAD.MOV.U32 R9, RZ, RZ, R12 ;  /* 0x000000ffff090224 */ /* 0x000fe200078e000c */
[----:B------:R-:W3:Y:S04]  /*ea40*/  LDL R11, [R1+0x5bc] ;  /* 0x0005bc00010b7983 */ /* 0x000ee80000100800 */
[----:B------:R-:W3:Y:S04]  /*ea50*/  LDL R12, [R1+0x5b8] ;  /* 0x0005b800010c7983 */ /* 0x000ee80000100800 */
[----:B------:R2:W3:Y:S02]  /*ea60*/  @P0 LDG.E.U16 R227, desc[UR6][R8.64] ;  /* 0x0000000608e30981 */ /* 0x0004e4000c1e1500 */
[----:B--2---:R-:W-:-:S02]  /*ea70*/  @P1 IMAD.MOV.U32 R9, RZ, RZ, R10 ;  /* 0x000000ffff091224 */ /* 0x004fc400078e000a */
        /* <DEDUP_REMOVED lines=13> */
[----:B------:R-:W4:Y:S01]  /*eb50*/  LDL R13, [R1+0x5a4] ;  /* 0x0005a400010d7983 */ /* 0x000f220000100800 */
[----:B------:R-:W-:-:S03]  /*eb60*/  @P3 IMAD.MOV.U32 R9, RZ, RZ, R14 ;  /* 0x000000ffff093224 */ /* 0x000fc600078e000e */
[----:B------:R-:W4:Y:S04]  /*eb70*/  LDL R14, [R1+0x5a0] ;  /* 0x0005a000010e7983 */ /* 0x000f280000100800 */
[----:B------:R3:W4:Y:S01]  /*eb80*/  @P3 LDG.E.U16 R220, desc[UR6][R8.64] ;  /* 0x0000000608dc3981 */ /* 0x000722000c1e1500 */
[----:B------:R-:W-:Y:S01]  /*eb90*/  ISETP.GT.AND P2, PT, R16, 0x4a, PT ;  /* 0x0000004a1000780c */ /* 0x000fe20003f44270 */
[----:B---3--:R-:W-:Y:S02]  /*eba0*/  @P0 IMAD.MOV.U32 R8, RZ, RZ, R11 ;  /* 0x000000ffff080224 */ /* 0x008fe400078e000b */
[----:B------:R-:W3:Y:S01]  /*ebb0*/  LDL R11, [R1+0x59c] ;  /* 0x00059c00010b7983 */ /* 0x000ee20000100800 */
[----:B------:R-:W-:-:S03]  /*ebc0*/  @P0 IMAD.MOV.U32 R9, RZ, RZ, R12 ;  /* 0x000000ffff090224 */ /* 0x000fc600078e000c */
[----:B------:R-:W3:Y:S04]  /*ebd0*/  LDL R12, [R1+0x598] ;  /* 0x00059800010c7983 */ /* 0x000ee80000100800 */
[----:B------:R2:W3:Y:S02]  /*ebe0*/  @P0 LDG.E.U16 R165, desc[UR6][R8.64] ;  /* 0x0000000608a50981 */ /* 0x0004e4000c1e1500 */
[----:B--2---:R-:W-:Y:S02]  /*ebf0*/  @P1 IMAD.MOV.U32 R9, RZ, RZ, R10 ;  /* 0x000000ffff091224 */ /* 0x004fe400078e000a */
        /* <DEDUP_REMOVED lines=9> */
[----:B------:R-:W-:Y:S02]  /*ec90*/  PRMT R210, RZ, 0x7610, R210 ;  /* 0x00007610ffd27816 */ /* 0x000fe400000000d2 */
[C---:B------:R-:W-:Y:S02]  /*eca0*/  ISETP.GT.AND P0, PT, R16.reuse, 0x4c, PT ;  /* 0x0000004c1000780c */ /* 0x040fe40003f04270 */
[----:B------:R-:W-:Y:S02]  /*ecb0*/  PRMT R214, RZ, 0x7610, R214 ;  /* 0x00007610ffd67816 */ /* 0x000fe400000000d6 */
[----:B------:R1:W4:Y:S01]  /*ecc0*/  @P2 LDG.E.U16 R210, desc[UR6][R8.64] ;  /* 0x0000000608d22981 */ /* 0x000322000c1e1500 */
[----:B------:R-:W-:Y:S02]  /*ecd0*/  ISETP.GT.AND P1, PT, R16, 0x4d, PT ;  /* 0x0000004d1000780c */ /* 0x000fe40003f24270 */
[----:B-1----:R-:W-:-:S02]  /*ece0*/  @P3 IMAD.MOV.U32 R8, RZ, RZ, R13 ;  /* 0x000000ffff083224 */ /* 0x002fc400078e000d */
[----:B------:R-:W-:Y:S01]  /*ecf0*/  @P3 IMAD.MOV.U32 R9, RZ, RZ, R14 ;  /* 0x000000ffff093224 */ /* 0x000fe200078e000e */
[----:B------:R-:W4:Y:S04]  /*ed00*/  LDL R13, [R1+0x584] ;  /* 0x00058400010d7983 */ /* 0x000f280000100800 */
[----:B------:R-:W4:Y:S04]  /*ed10*/  LDL R14, [R1+0x580] ;  /* 0x00058000010e7983 */ /* 0x000f280000100800 */
[----:B------:R3:W4:Y:S01]  /*ed20*/  @P3 LDG.E.U16 R214, desc[UR6][R8.64] ;  /* 0x0000000608d63981 */ /* 0x000722000c1e1500 */
[----:B------:R-:W-:-:S02]  /*ed30*/  PRMT R7, RZ, 0x7610, R7 ;  /* 0x00007610ff077816 */ /* 0x000fc40000000007 */
[----:B------:R-:W-:Y:S01]  /*ed40*/  ISETP.GT.AND P2, PT, R16, 0x4e, PT ;  /* 0x0000004e1000780c */ /* 0x000fe20003f44270 */
[----:B---3--:R-:W-:Y:S02]  /*ed50*/  @P0 IMAD.MOV.U32 R8, RZ, RZ, R11 ;  /* 0x000000ffff080224 */ /* 0x008fe400078e000b */
[----:B------:R-:W-:Y:S01]  /*ed60*/  @P0 IMAD.MOV.U32 R9, RZ, RZ, R12 ;  /* 0x000000ffff090224 */ /* 0x000fe200078e000c */
[----:B------:R-:W3:Y:S04]  /*ed70*/  LDL R11, [R1+0x57c] ;  /* 0x00057c00010b7983 */ /* 0x000ee80000100800 */
[----:B------:R-:W3:Y:S01]  /*ed80*/  LDL R12, [R1+0x578] ;  /* 0x00057800010c7983 */ /* 0x000ee20000100800 */
[----:B------:R-:W-:-:S03]  /*ed90*/  PRMT R2, RZ, 0x7610, R2 ;  /* 0x00007610ff027816 */ /* 0x000fc60000000002 */
        /* <DEDUP_REMOVED lines=17> */
[----:B------:R-:W4:Y:S01]  /*eeb0*/  LDL R13, [R1+0x564] ;  /* 0x00056400010d7983 */ /* 0x000f220000100800 */
[----:B------:R-:W-:-:S03]  /*eec0*/  @P3 IMAD.MOV.U32 R9, RZ, RZ, R14 ;  /* 0x000000ffff093224 */ /* 0x000fc600078e000e */
[----:B------:R-:W4:Y:S04]  /*eed0*/  LDL R14, [R1+0x560] ;  /* 0x00056000010e7983 */ /* 0x000f280000100800 */
[----:B------:R3:W4:Y:S01]  /*eee0*/  @P3 LDG.E.U16 R249, desc[UR6][R8.64] ;  /* 0x0000000608f93981 */ /* 0x000722000c1e1500 */
[----:B------:R-:W-:Y:S02]  /*eef0*/  PRMT R164, RZ, 0x7610, R164 ;  /* 0x00007610ffa47816 */ /* 0x000fe400000000a4 */
[----:B------:R-:W-:Y:S01]  /*ef00*/  ISETP.GT.AND P0, PT, R16, 0x52, PT ;  /* 0x000000521000780c */ /* 0x000fe20003f04270 */
[----:B---3--:R-:W-:Y:S02]  /*ef10*/  @P4 IMAD.MOV.U32 R8, RZ, RZ, R11 ;  /* 0x000000ffff084224 */ /* 0x008fe400078e000b */
[----:B------:R-:W3:Y:S01]  /*ef20*/  LDL R11, [R1+0x55c] ;  /* 0x00055c00010b7983 */ /* 0x000ee20000100800 */
[----:B------:R-:W-:-:S03]  /*ef30*/  @P4 IMAD.MOV.U32 R9, RZ, RZ, R12 ;  /* 0x000000ffff094224 */ /* 0x000fc600078e000c */
        /* <DEDUP_REMOVED lines=13> */
[----:B------:R-:W-:Y:S02]  /*f010*/  ISETP.GT.AND P3, PT, R16, 0x54, PT ;  /* 0x000000541000780c */ /* 0x000fe40003f64270 */
[----:B------:R-:W-:Y:S02]  /*f020*/  PRMT R209, RZ, 0x7610, R209 ;  /* 0x00007610ffd17816 */ /* 0x000fe400000000d1 */
[----:B------:R-:W-:-:S04]  /*f030*/  PRMT R241, RZ, 0x7610, R241 ;  /* 0x00007610fff17816 */ /* 0x000fc800000000f1 */
[----:B------:R1:W4:Y:S01]  /*f040*/  @P0 LDG.E.U16 R209, desc[UR6][R8.64] ;  /* 0x0000000608d10981 */ /* 0x000322000c1e1500 */
[----:B------:R-:W-:Y:S01]  /*f050*/  ISETP.GT.AND P1, PT, R16, 0x55, PT ;  /* 0x000000551000780c */ /* 0x000fe20003f24270 */
[----:B-1----:R-:W-:Y:S02]  /*f060*/  @P2 IMAD.MOV.U32 R8, RZ, RZ, R13 ;  /* 0x000000ffff082224 */ /* 0x002fe400078e000d */
[----:B------:R-:W4:Y:S01]  /*f070*/  LDL R13, [R1+0x544] ;  /* 0x00054400010d7983 */ /* 0x000f220000100800 */
[----:B------:R-:W-:-:S03]  /*f080*/  @P2 IMAD.MOV.U32 R9, RZ, RZ, R14 ;  /* 0x000000ffff092224 */ /* 0x000fc600078e000e */
[----:B------:R-:W4:Y:S04]  /*f090*/  LDL R14, [R1+0x540] ;  /* 0x00054000010e7983 */ /* 0x000f280000100800 */
[----:B------:R3:W4:Y:S01]  /*f0a0*/  @P2 LDG.E.U16 R241, desc[UR6][R8.64] ;  /* 0x0000000608f12981 */ /* 0x000722000c1e1500 */
[----:B------:R-:W-:Y:S02]  /*f0b0*/  ISETP.GT.AND P4, PT, R16, 0x56, PT ;  /* 0x000000561000780c */ /* 0x000fe40003f84270 */
[----:B------:R-:W-:Y:S01]  /*f0c0*/  PRMT R246, RZ, 0x7610, R246 ;  /* 0x00007610fff67816 */ /* 0x000fe200000000f6 */
        /* <DEDUP_REMOVED lines=17> */
[----:B------:R-:W-:Y:S02]  /*f1e0*/  ISETP.GT.AND P1, PT, R16, 0x58, PT ;  /* 0x000000581000780c */ /* 0x000fe40003f24270 */
[----:B------:R-:W-:Y:S02]  /*f1f0*/  PRMT R240, RZ, 0x7610, R240 ;  /* 0x00007610fff07816 */ /* 0x000fe400000000f0 */
[----:B------:R1:W4:Y:S01]  /*f200*/  @P4 LDG.E.U16 R243, desc[UR6][R8.64] ;  /* 0x0000000608f34981 */ /* 0x000322000c1e1500 */
[----:B------:R-:W-:Y:S02]  /*f210*/  PRMT R167, RZ, 0x7610, R167 ;  /* 0x00007610ffa77816 */ /* 0x000fe400000000a7 */
[----:B-1----:R-:W-:-:S02]  /*f220*/  @P0 IMAD.MOV.U32 R8, RZ, RZ, R13 ;  /* 0x000000ffff080224 */ /* 0x002fc400078e000d */
        /* <DEDUP_REMOVED lines=9> */
[----:B------:R2:W3:Y:S01]  /*f2c0*/  @P1 LDG.E.U16 R167, desc[UR6][R8.64] ;  /* 0x0000000608a71981 */ /* 0x0004e2000c1e1500 */
[----:B------:R-:W-:Y:S02]  /*f2d0*/  ISETP.GT.AND P1, PT, R16, 0x5a, PT ;  /* 0x0000005a1000780c */ /* 0x000fe40003f24270 */
[----:B------:R-:W-:Y:S01]  /*f2e0*/  PRMT R183, RZ, 0x7610, R183 ;  /* 0x00007610ffb77816 */ /* 0x000fe200000000b7 */
[----:B--2---:R-:W-:Y:S02]  /*f2f0*/  @P0 IMAD.MOV.U32 R9, RZ, RZ, R10 ;  /* 0x000000ffff090224 */ /* 0x004fe400078e000a */
[----:B------:R-:W2:Y:S01]  /*f300*/  LDL R10, [R1+0x510] ;  /* 0x00051000010a7983 */ /* 0x000ea20000100800 */
[----:B----4-:R-:W-:-:S03]  /*f310*/  @P0 IMAD.MOV.U32 R8, RZ, RZ, R0 ;  /* 0x000000ffff080224 */ /* 0x010fc600078e0000 */
[----:B------:R-:W4:Y:S04]  /*f320*/  LDL R0, [R1+0x514] ;  /* 0x0005140001007983 */ /* 0x000f280000100800 */
[----:B------:R1:W4:Y:S02]  /*f330*/  @P0 LDG.E.U16 R183, desc[UR6][R8.64] ;  /* 0x0000000608b70981 */ /* 0x000324000c1e1500 */
[----:B-1----:R-:W-:Y:S02]  /*f340*/  @P1 IMAD.MOV.U32 R8, RZ, RZ, R3 ;  /* 0x000000ffff081224 */ /* 0x002fe400078e0003 */
[----:B------:R-:W4:Y:S01]  /*f350*/  LDL R3, [R1+0x50c] ;  /* 0x00050c0001037983 */ /* 0x000f220000100800 */
[----:B------:R-:W-:Y:S01]  /*f360*/  PRMT R208, RZ, 0x7610, R208 ;  /* 0x00007610ffd07816 */ /* 0x000fe200000000d0 */
[----:B------:R-:W-:Y:S01]  /*f370*/  @P1 IMAD.MOV.U32 R9, RZ, RZ, R15 ;  /* 0x000000ffff091224 */ /* 0x000fe200078e000f */
[C---:B------:R-:W-:Y:S01]  /*f380*/  ISETP.GT.AND P0, PT, R16.reuse, 0x5b, PT ;  /* 0x0000005b1000780c */ /* 0x040fe20003f04270 */
[----:B------:R-:W4:Y:S04]  /*f390*/  LDL R15, [R1+0x508] ;  /* 0x00050800010f7983 */ /* 0x000f280000100800 */
[----:B------:R1:W4:Y:S01]  /*f3a0*/  @P1 LDG.E.U16 R208, desc[UR6][R8.64] ;  /* 0x0000000608d01981 */ /* 0x000322000c1e1500 */
[----:B------:R-:W-:-:S02]  /*f3b0*/  ISETP.GT.AND P1, PT, R16, 0x5c, PT ;  /* 0x0000005c1000780c */ /* 0x000fc40003f24270 */
[----:B------:R-:W-:Y:S02]  /*f3c0*/  PRMT R233, RZ, 0x7610, R233 ;  /* 0x00007610ffe97816 */ /* 0x000fe400000000e9 */
[----:B------:R-:W-:-:S03]  /*f3d0*/  PRMT R238, RZ, 0x7610, R238 ;  /* 0x00007610ffee7816 */ /* 0x000fc600000000ee */
        /* <DEDUP_REMOVED lines=111> */
[----:B------:R-:W-:Y:S02]  /*fad0*/  PRMT R206, RZ, 0x7610, R206 ;  /* 0x00007610ffce7816 */ /* 0x000fe400000000ce */
[----:B------:R-:W-:Y:S01]  /*fae0*/  ISETP.GT.AND P1, PT, R16, 0x6b, PT ;  /* 0x0000006b1000780c */ /* 0x000fe20003f24270 */
[----:B-1----:R-:W-:-:S02]  /*faf0*/  @P2 IMAD.MOV.U32 R8, RZ, RZ, R13 ;  /* 0x000000ffff082224 */ /* 0x002fc400078e000d */
[----:B------:R-:W4:Y:S01]  /*fb00*/  LDL R13, [R1+0x494] ;  /* 0x00049400010d7983 */ /* 0x000f220000100800 */
[----:B------:R-:W-:-:S03]  /*fb10*/  @P2 IMAD.MOV.U32 R9, RZ, RZ, R14 ;  /* 0x000000ffff092224 */ /* 0x000fc600078e000e */
[----:B------:R-:W4:Y:S04]  /*fb20*/  LDL R14, [R1+0x490] ;  /* 0x00049000010e7983 */ /* 0x000f280000100800 */
[----:B------:R3:W4:Y:S02]  /*fb30*/  @P2 LDG.E.U16 R171, desc[UR6][R8.64] ;  /* 0x0000000608ab2981 */ /* 0x000724000c1e1500 */
        /* <DEDUP_REMOVED lines=28> */
[----:B---3--:R-:W-:Y:S01]  /*fd00*/  @P0 IMAD.MOV.U32 R8, RZ, RZ, R11 ;  /* 0x000000ffff080224 */ /* 0x008fe200078e000b */
[----:B------:R-:W-:Y:S01]  /*fd10*/  PRMT R215, RZ, 0x7610, R215 ;  /* 0x00007610ffd77816 */ /* 0x000fe200000000d7 */
[----:B------:R-:W3:Y:S01]  /*fd20*/  LDL R11, [R1+0x458] ;  /* 0x00045800010b7983 */ /* 0x000ee20000100800 */
[----:B------:R-:W-:-:S03]  /*fd30*/  @P0 IMAD.MOV.U32 R9, RZ, RZ, R12 ;  /* 0x000000ffff090224 */ /* 0x000fc600078e000c */
[----:B------:R-:W3:Y:S04]  /*fd40*/  LDL R12, [R1+0x464] ;  /* 0x00046400010c7983 */ /* 0x000ee80000100800 */
[----:B------:R2:W3:Y:S01]  /*fd50*/  @P0 LDG.E.U16 R216, desc[UR6][R8.64] ;  /* 0x0000000608d80981 */ /* 0x0004e2000c1e1500 */
[----:B------:R-:W-:Y:S01]  /*fd60*/  ISETP.GT.AND P0, PT, R16, 0x71, PT ;  /* 0x000000711000780c */ /* 0x000fe20003f04270 */
[----:B--2---:R-:W-:Y:S02]  /*fd70*/  @P1 IMAD.MOV.U32 R9, RZ, RZ, R10 ;  /* 0x000000ffff091224 */ /* 0x004fe400078e000a */
[----:B------:R-:W2:Y:S01]  /*fd80*/  LDL R10, [R1+0x45c] ;  /* 0x00045c00010a7983 */ /* 0x000ea20000100800 */
[----:B----4-:R-:W-:-:S03]  /*fd90*/  @P1 IMAD.MOV.U32 R8, RZ, RZ, R0 ;  /* 0x000000ffff081224 */ /* 0x010fc600078e0000 */
[----:B------:R-:W4:Y:S04]  /*fda0*/  LDL R0, [R1+0x454] ;  /* 0x0004540001007983 */ /* 0x000f280000100800 */
[----:B------:R1:W4:Y:S02]  /*fdb0*/  @P1 LDG.E.U16 R215, desc[UR6][R8.64] ;  /* 0x0000000608d71981 */ /* 0x000324000c1e1500 */
[----:B-1----:R-:W-:Y:S02]  /*fdc0*/  @P0 IMAD.MOV.U32 R8, RZ, RZ, R3 ;  /* 0x000000ffff080224 */ /* 0x002fe400078e0003 */
[----:B------:R-:W2:Y:S01]  /*fdd0*/  LDL R3, [R1+0x450] ;  /* 0x0004500001037983 */ /* 0x000ea20000100800 */
        /* <DEDUP_REMOVED lines=14> */
[----:B-1----:R-:W-:Y:S02]  /*fec0*/  @P0 IMAD.MOV.U32 R9, RZ, RZ, R13 ;  /* 0x000000ffff090224 */ /* 0x002fe400078e000d */
[----:B------:R-:W4:Y:S01]  /*fed0*/  LDL R13, [R1+0x440] ;  /* 0x00044000010d7983 */ /* 0x000f220000100800 */
[----:B---3--:R-:W-:-:S03]  /*fee0*/  @P0 IMAD.MOV.U32 R8, RZ, RZ, R12 ;  /* 0x000000ffff080224 */ /* 0x008fc600078e000c */
[----:B------:R-:W3:Y:S04]  /*fef0*/  LDL R12, [R1+0x444] ;  /* 0x00044400010c7983 */ /* 0x000ee80000100800 */
[----:B------:R1:W3:Y:S01]  /*ff00*/  @P0 LDG.E.U16 R213, desc[UR6][R8.64] ;  /* 0x0000000608d50981 */ /* 0x0002e2000c1e1500 */
[----:B------:R-:W-:Y:S01]  /*ff10*/  ISETP.GT.AND P0, PT, R16, 0x75, PT ;  /* 0x000000751000780c */ /* 0x000fe20003f04270 */
[----:B-1----:R-:W-:-:S12]  /*ff20*/  @P1 IMAD.MOV.U32 R9, RZ, RZ, R11 ;  /* 0x000000ffff091224 */ /* 0x002fd800078e000b */
[----:B--2---:R-:W-:Y:S02]  /*ff30*/  @P0 IMAD.MOV.U32 R11, RZ, RZ, R3 ;  /* 0x000000ffff0b0224 */ /* 0x004fe400078e0003 */
[----:B------:R-:W2:Y:S01]  /*ff40*/  LDL R3, [R1+0x430] ;  /* 0x0004300001037983 */ /* 0x000ea20000100800 */
[----:B------:R-:W-:Y:S02]  /*ff50*/  @P1 IMAD.MOV.U32 R8, RZ, RZ, R10 ;  /* 0x000000ffff081224 */ /* 0x000fe400078e000a */
[----:B----4-:R-:W-:Y:S02]  /*ff60*/  @P0 IMAD.MOV.U32 R10, RZ, RZ, R0 ;  /* 0x000000ffff0a0224 */ /* 0x010fe400078e0000 */
[----:B------:R-:W4:Y:S01]  /*ff70*/  LDL R0, [R1+0x434] ;  /* 0x0004340001007983 */ /* 0x000f220000100800 */
[----:B------:R-:W-:-:S06]  /*ff80*/  PRMT R212, RZ, 0x7610, R212 ;  /* 0x00007610ffd47816 */ /* 0x000fcc00000000d4 */
[----:B------:R1:W4:Y:S01]  /*ff90*/  @P1 LDG.E.U16 R212, desc[UR6][R8.64] ;  /* 0x0000000608d41981 */ /* 0x000322000c1e1500 */
[----:B------:R-:W-:Y:S02]  /*ffa0*/  ISETP.GT.AND P1, PT, R16, 0x76, PT ;  /* 0x000000761000780c */ /* 0x000fe40003f24270 */
[----:B-1----:R-:W-:Y:S02]  /*ffb0*/  PRMT R8, RZ, 0x7610, R8 ;  /* 0x00007610ff087816 */ /* 0x002fe40000000008 */
[----:B------:R-:W-:-:S04]  /*ffc0*/  PRMT R9, RZ, 0x7610, R9 ;  /* 0x00007610ff097816 */ /* 0x000fc80000000009 */
[----:B------:R1:W4:Y:S01]  /*ffd0*/  @P0 LDG.E.U16 R8, desc[UR6][R10.64] ;  /* 0x000000060a080981 */ /* 0x000322000c1e1500 */
[----:B------:R-:W-:-:S04]  /*ffe0*/  ISETP.GT.AND P0, PT, R16, 0x77, PT ;  /* 0x000000771000780c */ /* 0x000fc80003f04270 */
[----:B-1----:R-:W-:Y:S02]  /*fff0*/  @P1 IMAD.MOV.U32 R10, RZ, RZ, R14 ;  /* 0x000000ffff0a1224 */ /* 0x002fe400078e000e */
[----:B------:R-:W-:Y:S01]  /*10000*/  @P1 IMAD.MOV.U32 R11, RZ, RZ, R15 ;  /* 0x000000ffff0b1224 */ /* 0x000fe200078e000f */
[----:B------:R-:W4:Y:S04]  /*10010*/  LDL R14, [R1+0x41c] ;  /* 0x00041c00010e7983 */ /* 0x000f280000100800 */
[----:B------:R1:W4:Y:S01]  /*10020*/  @P1 LDG.E.U16 R9, desc[UR6][R10.64] ;  /* 0x000000060a091981 */ /* 0x000322000c1e1500 */
[----:B------:R-:W-:-:S03]  /*10030*/  ISETP.GT.AND P1, PT, R16, 0x79, PT ;  /* 0x000000791000780c */ /* 0x000fc60003f24270 */
[----:B------:R-:W4:Y:S01]  /*10040*/  LDL R15, [R1+0x418] ;  /* 0x00041800010f7983 */ /* 0x000f220000100800 */
[----:B-1----:R-:W-:-:S06]  /*10050*/  PRMT R10, RZ, 0x7610, R10 ;  /* 0x00007610ff0a7816 */ /* 0x002fcc000000000a */
[----:B---3--:R2:W3:Y:S03]  /*10060*/  @P0 LDG.E.U16 R10, desc[UR6][R12.64] ;  /* 0x000000060c0a0981 */ /* 0x0084e6000c1e1500 */
[----:B--2---:R-:W-:Y:S02]  /*10070*/  @P1 IMAD.MOV.U32 R13, RZ, RZ, R3 ;  /* 0x000000ffff0d1224 */ /* 0x004fe400078e0003 */
[----:B------:R-:W2:Y:S01]  /*10080*/  LDL R3, [R1+0x410] ;  /* 0x0004100001037983 */ /* 0x000ea20000100800 */
[----:B----4-:R-:W-:-:S03]  /*10090*/  @P1 IMAD.MOV.U32 R12, RZ, RZ, R0 ;  /* 0x000000ffff0c1224 */ /* 0x010fc600078e0000 */
[----:B------:R-:W4:Y:S01]  /*100a0*/  LDL R0, [R1+0x414] ;  /* 0x0004140001007983 */ /* 0x000f220000100800 */
[----:B------:R-:W-:Y:S02]  /*100b0*/  PRMT R187, RZ, 0x7610, R187 ;  /* 0x00007610ffbb7816 */ /* 0x000fe400000000bb */
[----:B------:R-:W-:-:S04]  /*100c0*/  ISETP.GT.AND P0, PT, R16, 0x7a, PT ;  /* 0x0000007a1000780c */ /* 0x000fc80003f04270 */
[----:B------:R1:W3:Y:S01]  /*100d0*/  @P1 LDG.E.U16 R187, desc[UR6][R12.64] ;  /* 0x000000060cbb1981 */ /* 0x0002e2000c1e1500 */
[----:B------:R-:W-:Y:S02]  /*100e0*/  ISETP.GT.AND P1, PT, R16, 0x7b, PT ;  /* 0x0000007b1000780c */ /* 0x000fe40003f24270 */
[----:B------:R-:W-:Y:S02]  /*100f0*/  PRMT R204, RZ, 0x7610, R204 ;  /* 0x00007610ffcc7816 */ /* 0x000fe400000000cc */
[----:B------:R-:W-:-:S04]  /*10100*/  PRMT R11, RZ, 0x7610, R11 ;  /* 0x00007610ff0b7816 */ /* 0x000fc8000000000b */
[----:B-1----:R-:W-:Y:S02]  /*10110*/  @P0 IMAD.MOV.U32 R12, RZ, RZ, R19 ;  /* 0x000000ffff0c0224 */ /* 0x002fe400078e0013 */
[----:B------:R-:W-:Y:S01]  /*10120*/  @P0 IMAD.MOV.U32 R13, RZ, RZ, R20 ;  /* 0x000000ffff0d0224 */ /* 0x000fe200078e0014 */
[----:B------:R-:W3:Y:S04]  /*10130*/  LDL R19, [R1+0x404] ;  /* 0x0004040001137983 */ /* 0x000ee80000100800 */
[----:B------:R1:W3:Y:S01]  /*10140*/  @P0 LDG.E.U16 R204, desc[UR6][R12.64] ;  /* 0x000000060ccc0981 */ /* 0x0002e2000c1e1500 */
[----:B------:R-:W-:-:S03]  /*10150*/  ISETP.GT.AND P0, PT, R16, 0x7c, PT ;  /* 0x0000007c1000780c */ /* 0x000fc60003f04270 */
[----:B------:R-:W3:Y:S01]  /*10160*/  LDL R20, [R1+0x408] ;  /* 0x0004080001147983 */ /* 0x000ee20000100800 */
[----:B-1----:R-:W-:Y:S02]  /*10170*/  @P1 IMAD.MOV.U32 R12, RZ, RZ, R17 ;  /* 0x000000ffff0c1224 */ /* 0x002fe400078e0011 */
[----:B------:R-:W-:Y:S01]  /*10180*/  @P1 IMAD.MOV.U32 R13, RZ, RZ, R18 ;  /* 0x000000ffff0d1224 */ /* 0x000fe200078e0012 */
[----:B------:R-:W3:Y:S04]  /*10190*/  LDL R17, [R1+0x40c] ;  /* 0x00040c0001117983 */ /* 0x000ee80000100800 */
[----:B------:R1:W3:Y:S01]  /*101a0*/  @P1 LDG.E.U16 R11, desc[UR6][R12.64] ;  /* 0x000000060c0b1981 */ /* 0x0002e2000c1e1500 */
[----:B------:R-:W-:-:S03]  /*101b0*/  ISETP.GT.AND P1, PT, R16, 0x7d, PT ;  /* 0x0000007d1000780c */ /* 0x000fc60003f24270 */
[----:B------:R-:W3:Y:S01]  /*101c0*/  LDL R18, [R1+0x808] ;  /* 0x0008080001127983 */ /* 0x000ee20000100800 */
[----:B-1----:R-:W-:-:S06]  /*101d0*/  PRMT R12, RZ, 0x7610, R12 ;  /* 0x00007610ff0c7816 */ /* 0x002fcc000000000c */
[----:B------:R2:W3:Y:S03]  /*101e0*/  @P0 LDG.E.U16 R12, desc[UR6][R14.64] ;  /* 0x000000060e0c0981 */ /* 0x0004e6000c1e1500 */
[----:B--2---:R-:W-:Y:S02]  /*101f0*/  @P1 IMAD.MOV.U32 R15, RZ, RZ, R3 ;  /* 0x000000ffff0f1224 */ /* 0x004fe400078e0003 */
[----:B------:R-:W2:Y:S01]  /*10200*/  LDL R3, [R1+0x80c] ;  /* 0x00080c0001037983 */ /* 0x000ea20000100800 */
[----:B----4-:R-:W-:Y:S02]  /*10210*/  @P1 IMAD.MOV.U32 R14, RZ, RZ, R0 ;  /* 0x000000ffff0e1224 */ /* 0x010fe400078e0000 */
[----:B------:R-:W1:Y:S01]  /*10220*/  S2R R0, SR_TID.X ;  /* 0x0000000000007919 */ /* 0x000e620000002100 */
[----:B------:R-:W-:Y:S02]  /*10230*/  ISETP.GT.AND P2, PT, R16, 0x7e, PT ;  /* 0x0000007e1000780c */ /* 0x000fe40003f44270 */
[----:B------:R-:W-:-:S06]  /*10240*/  PRMT R13, RZ, 0x7610, R13 ;  /* 0x00007610ff0d7816 */ /* 0x000fcc000000000d */
[----:B------:R4:W2:Y:S01]  /*10250*/  @P1 LDG.E.U16 R13, desc[UR6][R14.64] ;  /* 0x000000060e0d1981 */ /* 0x0008a2000c1e1500 */
[----:B------:R-:W-:Y:S02]  /*10260*/  ISETP.GT.AND P1, PT, R16, 0x7f, PT ;  /* 0x0000007f1000780c */ /* 0x000fe40003f24270 */
[----:B----4-:R-:W-:Y:S02]  /*10270*/  PRMT R14, RZ, 0x7610, R14 ;  /* 0x00007610ff0e7816 */ /* 0x010fe4000000000e */
[----:B-1----:R-:W-:-:S04]  /*10280*/  LOP3.LUT R0, R0, 0x7f, RZ, 0xc0, !PT ;  /* 0x0000007f00007812 */ /* 0x002fc800078ec0ff */
[----:B------:R-:W-:Y:S01]  /*10290*/  ISETP.GE.AND P0, PT, R0, R16, PT ;  /* 0x000000100000720c */ /* 0x000fe20003f06270 */
[----:B---3--:R-:W-:Y:S01]  /*102a0*/  @P2 IMAD.MOV.U32 R16, RZ, RZ, R17 ;  /* 0x000000ffff102224 */ /* 0x008fe200078e0011 */
[----:B------:R-:W3:Y:S01]  /*102b0*/  LDL.LU R0, [R1+0x20] ;  /* 0x0000200001007983 */ /* 0x000ee20000300800 */
[----:B------:R-:W-:-:S03]  /*102c0*/  @P2 IMAD.MOV.U32 R17, RZ, RZ, R20 ;  /* 0x000000ffff112224 */ /* 0x000fc600078e0014 */
[----:B------:R-:W4:Y:S04]  /*102d0*/  LDL R21, [R1+0x384] ;  /* 0x0003840001157983 */ /* 0x000f280000100800 */
[----:B------:R-:W4:Y:S04]  /*102e0*/  LDL R20, [R1+0x388] ;  /* 0x0003880001147983 */ /* 0x000f280000100800 */
[----:B------:R-:W3:Y:S04]  /*102f0*/  LDL R155, [R1+0x344] ;  /* 0x00034400019b7983 */ /* 0x000ee80000100800 */
[----:B------:R-:W3:Y:S04]  /*10300*/  LDL R23, [R1+0x348] ;  /* 0x0003480001177983 */ /* 0x000ee80000100800 */
[----:B------:R1:W3:Y:S01]  /*10310*/  @P2 LDG.E.U16 R14, desc[UR6][R16.64] ;  /* 0x00000006100e2981 */ /* 0x0002e2000c1e1500 */
[----:B------:R-:W-:-:S03]  /*10320*/  PRMT R15, RZ, 0x7610, R15 ;  /* 0x00007610ff0f7816 */ /* 0x000fc6000000000f */
[----:B0-----:R-:W3:Y:S04]  /*10330*/  LDL R234, [R1+0x248] ;  /* 0x0002480001ea7983 */ /* 0x001ee80000100800 */
[----:B------:R-:W3:Y:S01]  /*10340*/  LDL R224, [R1+0x204] ;  /* 0x0002040001e07983 */ /* 0x000ee20000100800 */
[----:B-1----:R-:W-:Y:S02]  /*10350*/  @P1 IMAD.MOV.U32 R16, RZ, RZ, R19 ;  /* 0x000000ffff101224 */ /* 0x002fe400078e0013 */
[----:B------:R-:W-:Y:S01]  /*10360*/  @P1 IMAD.MOV.U32 R17, RZ, RZ, R22 ;  /* 0x000000ffff111224 */ /* 0x000fe200078e0016 */
[----:B------:R-:W3:Y:S01]  /*10370*/  LDL R217, [R1+0x1c4] ;  /* 0x0001c40001d97983 */ /* 0x000ee20000100800 */
[----:B------:R-:W-:-:S03]  /*10380*/  @!P0 IMAD.MOV.U32 R19, RZ, RZ, R18 ;  /* 0x000000ffff138224 */ /* 0x000fc600078e0012 */
[----:B------:R-:W3:Y:S04]  /*10390*/  LDL R22, [R1+0x304] ;  /* 0x0003040001167983 */ /* 0x000ee80000100800 */
[----:B------:R0:W3:Y:S01]  /*103a0*/  @P1 LDG.E.U16 R15, desc[UR6][R16.64] ;  /* 0x00000006100f1981 */ /* 0x0000e2000c1e1500 */
[----:B------:R-:W-:Y:S01]  /*103b0*/  BAR.SYNC.DEFER_BLOCKING 0x0 ;  /* 0x0000000000007b1d */ /* 0x000fe20000010000 */
[----:B--2---:R-:W-:-:S05]  /*103c0*/  @!P0 IMAD.MOV.U32 R18, RZ, RZ, R3 ;  /* 0x000000ffff128224 */ /* 0x004fca00078e0003 */
[----:B------:R-:W2:Y:S01]  /*103d0*/  LDL R3, [R1+0x308] ;  /* 0x0003080001037983 */ /* 0x000ea20000100800 */
[----:B0-----:R-:W-:Y:S02]  /*103e0*/  PRMT R16, RZ, 0x7610, R16 ;  /* 0x00007610ff107816 */ /* 0x001fe40000000010 */
[----:B------:R-:W-:-:S04]  /*103f0*/  PRMT R17, RZ, 0x7610, R17 ;  /* 0x00007610ff117816 */ /* 0x000fc80000000011 */
[----:B------:R0:W2:Y:S02]  /*10400*/  @!P0 LDG.E.U16 R16, desc[UR6][R18.64] ;  /* 0x0000000612108981 */ /* 0x0000a4000c1e1500 */
[----:B0-----:R-:W-:Y:S02]  /*10410*/  @!P0 IMAD.MOV.U32 R18, RZ, RZ, R152 ;  /* 0x000000ffff128224 */ /* 0x001fe400078e0098 */
[----:B------:R-:W-:Y:S01]  /*10420*/  @!P0 IMAD.MOV.U32 R19, RZ, RZ, R153 ;  /* 0x000000ffff138224 */ /* 0x000fe200078e0099 */
[----:B------:R-:W2:Y:S04]  /*10430*/  LDL R152, [R1+0x288] ;  /* 0x0002880001987983 */ /* 0x000ea80000100800 */
[----:B------:R0:W2:Y:S04]  /*10440*/  @!P0 LDG.E.U16 R17, desc[UR6][R18.64] ;  /* 0x0000000612118981 */ /* 0x0000a8000c1e1500 */
[----:B------:R-:W2:Y:S01]  /*10450*/  LDL R153, [R1+0x284] ;  /* 0x0002840001997983 */ /* 0x000ea20000100800 */
[----:B0-----:R-:W-:-:S02]  /*10460*/  PRMT R18, RZ, 0x7610, R18 ;  /* 0x00007610ff127816 */ /* 0x001fc40000000012 */
[----:B------:R-:W-:-:S04]  /*10470*/  PRMT R19, RZ, 0x7610, R19 ;  /* 0x00007610ff137816 */ /* 0x000fc80000000013 */
[----:B----4-:R3:W4:Y:S02]  /*10480*/  @!P0 LDG.E.U16 R18, desc[UR6][R20.64] ;  /* 0x0000000614128981 */ /* 0x010724000c1e1500 */
[----:B---3--:R-:W-:Y:S02]  /*10490*/  @!P0 IMAD.MOV.U32 R20, RZ, RZ, R23 ;  /* 0x000000ffff148224 */ /* 0x008fe400078e0017 */
[----:B------:R-:W-:Y:S02]  /*104a0*/  @!P0 IMAD.MOV.U32 R21, RZ, RZ, R155 ;  /* 0x000000ffff158224 */ /* 0x000fe400078e009b */
[----:B------:R-:W3:Y:S04]  /*104b0*/  LDL R155, [R1+0x208] ;  /* 0x00020800019b7983 */ /* 0x000ee80000100800 */
[----:B------:R0:W4:Y:S02]  /*104c0*/  @!P0 LDG.E.U16 R19, desc[UR6][R20.64] ;  /* 0x0000000614138981 */ /* 0x000124000c1e1500 */
[----:B0-----:R-:W-:Y:S01]  /*104d0*/  PRMT R20, RZ, 0x7610, R20 ;  /* 0x00007610ff147816 */ /* 0x001fe20000000014 */
[----:B------:R-:W-:-:S02]  /*104e0*/  @!P0 IMAD.MOV.U32 R23, RZ, RZ, R22 ;  /* 0x000000ffff178224 */ /* 0x000fc400078e0016 */
[----:B--2---:R-:W-:Y:S01]  /*104f0*/  @!P0 IMAD.MOV.U32 R22, RZ, RZ, R3 ;  /* 0x000000ffff168224 */ /* 0x004fe200078e0003 */
[----:B------:R-:W-:Y:S01]  /*10500*/  PRMT R21, RZ, 0x7610, R21 ;  /* 0x00007610ff157816 */ /* 0x000fe20000000015 */
[----:B------:R0:W-:Y:S04]  /*10510*/  STS.U16 [R6+UR4+0x400], R157 ;  /* 0x0004009d06007988 */ /* 0x0001e80008000404 */
[----:B------:R1:W2:Y:S04]  /*10520*/  @!P0 LDG.E.U16 R20, desc[UR6][R22.64] ;  /* 0x0000000616148981 */ /* 0x0002a8000c1e1500 */
[----:B------:R1:W-:Y:S04]  /*10530*/  STS.U16 [R6+UR4+0x800], R156 ;  /* 0x0008009c06007988 */ /* 0x0003e80008000404 */
[----:B0-----:R-:W3:Y:S04]  /*10540*/  LDL R157, [R1+0x188] ;  /* 0x00018800019d7983 */ /* 0x001ee80000100800 */
[----:B------:R-:W4:Y:S04]  /*10550*/  LDL R22, [R1+0x2c4] ;  /* 0x0002c40001167983 */ /* 0x000f280000100800 */
[----:B------:R-:W4:Y:S04]  /*10560*/  LDL R23, [R1+0x2c8] ;  /* 0x0002c80001177983 */ /* 0x000f280000100800 */
[----:B-1----:R-:W3:Y:S04]  /*10570*/  LDL R156, [R1+0x184] ;  /* 0x00018400019c7983 */ /* 0x002ee80000100800 */
[----:B------:R-:W2:Y:S01]  /*10580*/  LDL R3, [R1+0x1c8] ;  /* 0x0001c80001037983 */ /* 0x000ea20000100800 */
[----:B----4-:R-:W-:-:S04]  /*10590*/  @!P0 LOP3.LUT R23, R23, R22, RZ, 0x3c, !PT ;  /* 0x0000001617178212 */ /* 0x010fc800078e3cff */
[----:B------:R-:W-:-:S04]  /*105a0*/  @!P0 LOP3.LUT R22, R23, R22, RZ, 0x3c, !PT ;  /* 0x0000001617168212 */ /* 0x000fc800078e3cff */
[----:B------:R-:W-:-:S05]  /*105b0*/  @!P0 LOP3.LUT R23, R23, R22, RZ, 0x3c, !PT ;  /* 0x0000001617178212 */ /* 0x000fca00078e3cff */
[----:B------:R0:W4:Y:S02]  /*105c0*/  @!P0 LDG.E.U16 R21, desc[UR6][R22.64] ;  /* 0x0000000616158981 */ /* 0x000124000c1e1500 */
[----:B0-----:R-:W-:-:S06]  /*105d0*/  PRMT R22, RZ, 0x7610, R22 ;  /* 0x00007610ff167816 */ /* 0x001fcc0000000016 */
[----:B------:R0:W4:Y:S04]  /*105e0*/  @!P0 LDG.E.U16 R22, desc[UR6][R152.64] ;  /* 0x0000000698168981 */ /* 0x000128000c1e1500 */
[----:B------:R-:W2:Y:S01]  /*105f0*/  LDL R153, [R1+0x244] ;  /* 0x0002440001997983 */ /* 0x000ea20000100800 */
[----:B------:R-:W-:Y:S01]  /*10600*/  PRMT R23, RZ, 0x7610, R23 ;  /* 0x00007610ff177816 */ /* 0x000fe20000000017 */
[----:B0-----:R-:W-:Y:S02]  /*10610*/  @!P0 IMAD.MOV.U32 R152, RZ, RZ, R234 ;  /* 0x000000ffff988224 */ /* 0x001fe400078e00ea */
[----:B------:R0:W-:Y:S01]  /*10620*/  STS.U16 [R6+UR4], R154 ;  /* 0x0000009a06007988 */ /* 0x0001e20008000404 */
[----:B---3--:R-:W-:-:S03]  /*10630*/  @!P0 LOP3.LUT R157, R157, R156, RZ, 0x3c, !PT ;  /* 0x0000009c9d9d8212 */ /* 0x008fc600078e3cff */
[----:B------:R1:W-:Y:S04]  /*10640*/  STS.U16 [R6+UR4+0xc00], R159 ;  /* 0x000c009f06007988 */ /* 0x0003e80008000404 */
[----:B------:R3:W-:Y:S01]  /*10650*/  STS.U16 [R6+UR4+0x1000], R158 ;  /* 0x0010009e06007988 */ /* 0x0007e20008000404 */
[----:B0-----:R-:W-:Y:S02]  /*10660*/  @!P0 IMAD.MOV.U32 R154, RZ, RZ, R155 ;  /* 0x000000ffff9a8224 */ /* 0x001fe400078e009b */
[----:B------:R-:W-:Y:S01]  /*10670*/  @!P0 IMAD.MOV.U32 R155, RZ, RZ, R224 ;  /* 0x000000ffff9b8224 */ /* 0x000fe200078e00e0 */
[C---:B------:R-:W-:Y:S01]  /*10680*/  @!P0 LOP3.LUT R156, R157.reuse, R156, RZ, 0x3c, !PT ;  /* 0x0000009c9d9c8212 */ /* 0x040fe200078e3cff */
[----:B-1----:R-:W4:Y:S03]  /*10690*/  LDL R159, [R1+0x108] ;  /* 0x00010800019f7983 */ /* 0x002f260000100800 */
[----:B------:R-:W-:Y:S01]  /*106a0*/  @!P0 LOP3.LUT R157, R157, R156, RZ, 0x3c, !PT ;  /* 0x0000009c9d9d8212 */ /* 0x000fe200078e3cff */
[----:B---3--:R-:W4:Y:S04]  /*106b0*/  LDL R158, [R1+0x104] ;  /* 0x00010400019e7983 */ /* 0x008f280000100800 */
[----:B------:R-:W3:Y:S04]  /*106c0*/  LDL R234, [R1+0xc4] ;  /* 0x0000c40001ea7983 */ /* 0x000ee80000100800 */
[----:B------:R-:W3:Y:S04]  /*106d0*/  LDL R224, [R1+0xc8] ;  /* 0x0000c80001e07983 */ /* 0x000ee80000100800 */
[----:B--2---:R0:W2:Y:S02]  /*106e0*/  @!P0 LDG.E.U16 R23, desc[UR6][R152.64] ;  /* 0x0000000698178981 */ /* 0x0040a4000c1e1500 */
[----:B0-----:R-:W-:-:S02]  /*106f0*/  PRMT R152, RZ, 0x7610, R152 ;  /* 0x00007610ff987816 */ /* 0x001fc40000000098 */
[----:B------:R-:W-:-:S04]  /*10700*/  PRMT R153, RZ, 0x7610, R153 ;  /* 0x00007610ff997816 */ /* 0x000fc80000000099 */
[----:B------:R0:W2:Y:S02]  /*10710*/  @!P0 LDG.E.U16 R152, desc[UR6][R154.64] ;  /* 0x000000069a988981 */ /* 0x0000a4000c1e1500 */
[----:B0-----:R-:W-:Y:S02]  /*10720*/  @!P0 IMAD.MOV.U32 R154, RZ, RZ, R3 ;  /* 0x000000ffff9a8224 */ /* 0x001fe400078e0003 */
[----:B------:R-:W-:Y:S01]  /*10730*/  @!P0 IMAD.MOV.U32 R155, RZ, RZ, R217 ;  /* 0x000000ffff9b8224 */ /* 0x000fe200078e00d9 */
[----:B------:R-:W3:Y:S04]  /*10740*/  LDL R3, [R1+0x88] ;  /* 0x0000880001037983 */ /* 0x000ee80000100800 */
[----:B------:R0:W2:Y:S04]  /*10750*/  @!P0 LDG.E.U16 R153, desc[UR6][R154.64] ;  /* 0x000000069a998981 */ /* 0x0000a8000c1e1500 */
[----:B------:R-:W2:Y:S01]  /*10760*/  LDL R217, [R1+0x84] ;  /* 0x0000840001d97983 */ /* 0x000ea20000100800 */
[----:B0-----:R-:W-:-:S06]  /*10770*/  PRMT R154, RZ, 0x7610, R154 ;  /* 0x00007610ff9a7816 */ /* 0x001fcc000000009a */
[----:B------:R0:W2:Y:S04]  /*10780*/  @!P0 LDG.E.U16 R154, desc[UR6][R156.64] ;  /* 0x000000069c9a8981 */ /* 0x0000a8000c1e1500 */
[----:B------:R-:W0:Y:S04]  /*10790*/  LDL R156, [R1+0x144] ;  /* 0x00014400019c7983 */ /* 0x000e280000100800 */
[----:B------:R-:W0:Y:S01]  /*107a0*/  LDL R157, [R1+0x148] ;  /* 0x00014800019d7983 */ /* 0x000e220000100800 */
[----:B------:R-:W-:Y:S02]  /*107b0*/  PRMT R155, RZ, 0x7610, R155 ;  /* 0x00007610ff9b7816 */ /* 0x000fe4000000009b */
[----:B----4-:R-:W-:-:S04]  /*107c0*/  @!P0 LOP3.LUT R159, R159, R158, RZ, 0x3c, !PT ;  /* 0x0000009e9f9f8212 */ /* 0x010fc800078e3cff */
[----:B------:R-:W-:-:S04]  /*107d0*/  @!P0 LOP3.LUT R158, R159, R158, RZ, 0x3c, !PT ;  /* 0x0000009e9f9e8212 */ /* 0x000fc800078e3cff */
[----:B------:R-:W-:Y:S01]  /*107e0*/  @!P0 LOP3.LUT R159, R159, R158, RZ, 0x3c, !PT ;  /* 0x0000009e9f9f8212 */ /* 0x000fe200078e3cff */
[----:B------:R-:W-:Y:S04]  /*107f0*/  STS.U16 [R6+UR4+0x1400], R161 ;  /* 0x001400a106007988 */ /* 0x000fe80008000404 */
[----:B------:R-:W-:Y:S04]  /*10800*/  STS.U16 [R6+UR4+0x1800], R160 ;  /* 0x001800a006007988 */ /* 0x000fe80008000404 */
[----:B------:R1:W-:Y:S04]  /*10810*/  STS.U16 [R6+UR4+0x1c00], R163 ;  /* 0x001c00a306007988 */ /* 0x0003e80008000404 */
[----:B-1----:R-:W4:Y:S01]  /*10820*/  LDL R163, [R1+0x804] ;  /* 0x0008040001a37983 */ /* 0x002f220000100800 */
[----:B---3--:R-:W-:-:S03]  /*10830*/  @!P0 IMAD.MOV.U32 R160, RZ, RZ, R3 ;  /* 0x000000ffffa08224 */ /* 0x008fc600078e0003 */
[----:B------:R-:W3:Y:S01]  /*10840*/  LDL R3, [R1+0x3cc] ;  /* 0x0003cc0001037983 */ /* 0x000ee20000100800 */
[----:B0-----:R-:W-:-:S04]  /*10850*/  @!P0 LOP3.LUT R157, R157, R156, RZ, 0x3c, !PT ;  /* 0x0000009c9d9d8212 */ /* 0x001fc800078e3cff */
[----:B------:R-:W-:-:S04]  /*10860*/  @!P0 LOP3.LUT R156, R157, R156, RZ, 0x3c, !PT ;  /* 0x0000009c9d9c8212 */ /* 0x000fc800078e3cff */
[----:B------:R-:W-:-:S05]  /*10870*/  @!P0 LOP3.LUT R157, R157, R156, RZ, 0x3c, !PT ;  /* 0x0000009c9d9d8212 */ /* 0x000fca00078e3cff */
[----:B------:R0:W3:Y:S02]  /*10880*/  @!P0 LDG.E.U16 R155, desc[UR6][R156.64] ;  /* 0x000000069c9b8981 */ /* 0x0000e4000c1e1500 */
[----:B0-----:R-:W-:Y:S02]  /*10890*/  PRMT R156, RZ, 0x7610, R156 ;  /* 0x00007610ff9c7816 */ /* 0x001fe4000000009c */
[----:B------:R-:W-:-:S04]  /*108a0*/  PRMT R157, RZ, 0x7610, R157 ;  /* 0x00007610ff9d7816 */ /* 0x000fc8000000009d */
[----:B------:R0:W3:Y:S01]  /*108b0*/  @!P0 LDG.E.U16 R156, desc[UR6][R158.64] ;  /* 0x000000069e9c8981 */ /* 0x0000e2000c1e1500 */
[----:B--2---:R-:W-:-:S03]  /*108c0*/  @!P0 IMAD.MOV.U32 R161, RZ, RZ, R217 ;  /* 0x000000ffffa18224 */ /* 0x004fc600078e00d9 */
[----:B------:R-:W2:Y:S01]  /*108d0*/  LDL R217, [R1+0x380] ;  /* 0x0003800001d97983 */ /* 0x000ea20000100800 */
[----:B0-----:R-:W-:Y:S02]  /*108e0*/  @!P0 IMAD.MOV.U32 R158, RZ, RZ, R224 ;  /* 0x000000ffff9e8224 */ /* 0x001fe400078e00e0 */
[----:B------:R-:W-:Y:S01]  /*108f0*/  @!P0 IMAD.MOV.U32 R159, RZ, RZ, R234 ;  /* 0x000000ffff9f8224 */ /* 0x000fe200078e00ea */
[----:B------:R-:W3:Y:S04]  /*10900*/  LDL R224, [R1+0x3c8] ;  /* 0x0003c80001e07983 */ /* 0x000ee80000100800 */
[----:B------:R0:W3:Y:S04]  /*10910*/  @!P0 LDG.E.U16 R157, desc[UR6][R158.64] ;  /* 0x000000069e9d8981 */ /* 0x0000e8000c1e1500 */
[----:B------:R-:W3:Y:S01]  /*10920*/  LDL R234, [R1+0x37c] ;  /* 0x00037c0001ea7983 */ /* 0x000ee20000100800 */
[----:B0-----:R-:W-:-:S03]  /*10930*/  PRMT R158, RZ, 0x7610, R158 ;  /* 0x00007610ff9e7816 */ /* 0x001fc6000000009e */
[----:B------:R0:W-:Y:S04]  /*10940*/  STL [R1+0x854], R252 ;  /* 0x000854fc01007387 */ /* 0x0001e80000100800 */
[----:B------:R1:W3:Y:S02]  /*10950*/  @!P0 LDG.E.U16 R158, desc[UR6][R160.64] ;  /* 0x00000006a09e8981 */ /* 0x0002e4000c1e1500 */
[----:B-1----:R-:W-:Y:S02]  /*10960*/  @!P0 IMAD.MOV.U32 R160, RZ, RZ, R252 ;  /* 0x000000ffffa08224 */ /* 0x002fe400078e00fc */
[----:B0-----:R-:W3:Y:S01]  /*10970*/  LDL R252, [R1+0x3fc] ;  /* 0x0003fc0001fc7983 */ /* 0x001ee20000100800 */
[----:B------:R-:W-:Y:S01]  /*10980*/  PRMT R159, RZ, 0x7610, R159 ;  /* 0x00007610ff9f7816 */ /* 0x000fe2000000009f */
[----:B------:R-:W-:-:S02]  /*10990*/  @!P0 IMAD.MOV.U32 R161, RZ, RZ, R250 ;  /* 0x000000ffffa18224 */ /* 0x000fc400078e00fa */
[----:B------:R4:W-:Y:S04]  /*109a0*/  STS.U16 [R6+UR4+0x2000], R162 ;  /* 0x002000a206007988 */ /* 0x0009e80008000404 */
[----:B------:R0:W3:Y:S01]  /*109b0*/  @!P0 LDG.E.U16 R159, desc[UR6][R160.64] ;  /* 0x00000006a09f8981 */ /* 0x0000e2000c1e1500 */
[----:B----4-:R-:W-:Y:S01]  /*109c0*/  @!P0 IMAD.MOV.U32 R162, RZ, RZ, R163 ;  /* 0x000000ffffa28224 */ /* 0x010fe200078e00a3 */
[----:B0-----:R-:W-:Y:S02]  /*109d0*/  PRMT R160, RZ, 0x7610, R160 ;  /* 0x00007610ffa07816 */ /* 0x001fe400000000a0 */
[----:B------:R-:W-:Y:S01]  /*109e0*/  PRMT R161, RZ, 0x7610, R161 ;  /* 0x00007610ffa17816 */ /* 0x000fe200000000a1 */
[----:B------:R-:W-:Y:S04]  /*109f0*/  STS.U16 [R6+UR4+0x2400], R165 ;  /* 0x002400a506007988 */ /* 0x000fe80008000404 */
[----:B------:R-:W-:Y:S04]  /*10a00*/  STS.U16 [R6+UR4+0x2800], R164 ;  /* 0x002800a406007988 */ /* 0x000fe80008000404 */
[----:B------:R0:W-:Y:S04]  /*10a10*/  STL [R1+0x850], R250 ;  /* 0x000850fa01007387 */ /* 0x0001e80000100800 */
[----:B0-----:R-:W4:Y:S04]  /*10a20*/  LDL.LU R250, [R1+0x74] ;  /* 0x0000740001fa7983 */ /* 0x001f280000300800 */
[----:B------:R0:W-:Y:S04]  /*10a30*/  STS.U16 [R6+UR4+0x2c00], R167 ;  /* 0x002c00a706007988 */ /* 0x0001e80008000404 */
[----:B0-----:R-:W4:Y:S01]  /*10a40*/  LDL R167, [R1+0x2fc] ;  /* 0x0002fc0001a77983 */ /* 0x001f220000100800 */
[----:B--2---:R-:W-:-:S03]  /*10a50*/  @!P0 IMAD.MOV.U32 R164, RZ, RZ, R217 ;  /* 0x000000ffffa48224 */ /* 0x004fc600078e00d9 */
[----:B------:R-:W2:Y:S01]  /*10a60*/  LDL R217, [R1+0x280] ;  /* 0x0002800001d97983 */ /* 0x000ea20000100800 */
[----:B---3--:R-:W-:-:S03]  /*10a70*/  @!P0 IMAD.MOV.U32 R165, RZ, RZ, R234 ;  /* 0x000000ffffa58224 */ /* 0x008fc600078e00ea */
[----:B------:R-:W3:Y:S01]  /*10a80*/  LDL R234, [R1+0x27c] ;  /* 0x00027c0001ea7983 */ /* 0x000ee20000100800 */
[----:B------:R-:W-:-:S03]  /*10a90*/  @!P0 IMAD.MOV.U32 R163, RZ, RZ, R252 ;  /* 0x000000ffffa38224 */ /* 0x000fc600078e00fc */
[----:B------:R-:W4:Y:S04]  /*10aa0*/  LDL R252, [R1+0x300] ;  /* 0x0003000001fc7983 */ /* 0x000f280000100800 */
[----:B------:R0:W4:Y:S02]  /*10ab0*/  @!P0 LDG.E.U16 R160, desc[UR6][R162.64] ;  /* 0x00000006a2a08981 */ /* 0x000124000c1e1500 */
[----:B0-----:R-:W-:Y:S02]  /*10ac0*/  @!P0 IMAD.MOV.U32 R162, RZ, RZ, R3 ;  /* 0x000000ffffa28224 */ /* 0x001fe400078e0003 */
[----:B------:R-:W-:Y:S01]  /*10ad0*/  @!P0 IMAD.MOV.U32 R163, RZ, RZ, R224 ;  /* 0x000000ffffa38224 */ /* 0x000fe200078e00e0 */
[----:B------:R-:W4:Y:S04]  /*10ae0*/  LDL R3, [R1+0x2c0] ;  /* 0x0002c00001037983 */ /* 0x000f280000100800 */
[----:B------:R0:W4:Y:S04]  /*10af0*/  @!P0 LDG.E.U16 R161, desc[UR6][R162.64] ;  /* 0x00000006a2a18981 */ /* 0x000128000c1e1500 */
[----:B------:R-:W4:Y:S01]  /*10b00*/  LDL R224, [R1+0x2bc] ;  /* 0x0002bc0001e07983 */ /* 0x000f220000100800 */
[----:B0-----:R-:W-:-:S06]  /*10b10*/  PRMT R162, RZ, 0x7610, R162 ;  /* 0x00007610ffa27816 */ /* 0x001fcc00000000a2 */
[----:B------:R0:W4:Y:S04]  /*10b20*/  @!P0 LDG.E.U16 R162, desc[UR6][R164.64] ;  /* 0x00000006a4a28981 */ /* 0x000128000c1e1500 */
[----:B------:R-:W0:Y:S04]  /*10b30*/  LDL R164, [R1+0x33c] ;  /* 0x00033c0001a47983 */ /* 0x000e280000100800 */
[----:B------:R-:W0:Y:S01]  /*10b40*/  LDL R165, [R1+0x340] ;  /* 0x0003400001a57983 */ /* 0x000e220000100800 */
[----:B------:R-:W-:-:S03]  /*10b50*/  PRMT R163, RZ, 0x7610, R163 ;  /* 0x00007610ffa37816 */ /* 0x000fc600000000a3 */
[----:B------:R-:W-:Y:S04]  /*10b60*/  STS.U16 [R6+UR4+0x3000], R166 ;  /* 0x003000a606007988 */ /* 0x000fe80008000404 */
[----:B------:R-:W-:Y:S04]  /*10b70*/  STS.U16 [R6+UR4+0x3400], R169 ;  /* 0x003400a906007988 */ /* 0x000fe80008000404 */
[----:B------:R-:W-:Y:S04]  /*10b80*/  STS.U16 [R6+UR4+0x3800], R168 ;  /* 0x003800a806007988 */ /* 0x000fe80008000404 */
[----:B------:R1:W-:Y:S04]  /*10b90*/  STS.U16 [R6+UR4+0x3c00], R171 ;  /* 0x003c00ab06007988 */ /* 0x0003e80008000404 */
[----:B-1----:R-:W4:Y:S01]  /*10ba0*/  LDL R171, [R1+0x200] ;  /* 0x0002000001ab7983 */ /* 0x002f220000100800 */
[----:B--2---:R-:W-:Y:S01]  /*10bb0*/  @!P0 IMAD.MOV.U32 R168, RZ, RZ, R217 ;  /* 0x000000ffffa88224 */ /* 0x004fe200078e00d9 */
[----:B------:R-:W-:Y:S01]  /*10bc0*/  LOP3.LUT R217, R6, 0x10, RZ, 0x3c, !PT ;  /* 0x0000001006d97812 */ /* 0x000fe200078e3cff */
[----:B---3--:R-:W-:-:S02]  /*10bd0*/  @!P0 IMAD.MOV.U32 R169, RZ, RZ, R234 ;  /* 0x000000ffffa98224 */ /* 0x008fc400078e00ea */
[----:B----4-:R-:W-:Y:S02]  /*10be0*/  @!P0 IMAD.MOV.U32 R166, RZ, RZ, R252 ;  /* 0x000000ffffa68224 */ /* 0x010fe400078e00fc */
[----:B------:R1:W-:Y:S04]  /*10bf0*/  STS.U16 [R217+UR4+0x80], R170 ;  /* 0x000080aad9007988 */ /* 0x0003e80008000404 */
[----:B------:R-:W2:Y:S04]  /*10c00*/  LDL R252, [R1+0x17c] ;  /* 0x00017c0001fc7983 */ /* 0x000ea80000100800 */
[----:B------:R-:W3:Y:S04]  /*10c10*/  LDL R234, [R1+0x180] ;  /* 0x0001800001ea7983 */ /* 0x000ee80000100800 */
[----:B-1----:R-:W4:Y:S01]  /*10c20*/  LDL R170, [R1+0x1fc] ;  /* 0x0001fc0001aa7983 */ /* 0x002f220000100800 */
[----:B0-----:R-:W-:-:S04]  /*10c30*/  @!P0 LOP3.LUT R165, R165, R164, RZ, 0x3c, !PT ;  /* 0x000000a4a5a58212 */ /* 0x001fc800078e3cff */
[----:B------:R-:W-:-:S04]  /*10c40*/  @!P0 LOP3.LUT R164, R165, R164, RZ, 0x3c, !PT ;  /* 0x000000a4a5a48212 */ /* 0x000fc800078e3cff */
[----:B------:R-:W-:-:S05]  /*10c50*/  @!P0 LOP3.LUT R165, R165, R164, RZ, 0x3c, !PT ;  /* 0x000000a4a5a58212 */ /* 0x000fca00078e3cff */
[----:B------:R0:W2:Y:S02]  /*10c60*/  @!P0 LDG.E.U16 R163, desc[UR6][R164.64] ;  /* 0x00000006a4a38981 */ /* 0x0000a4000c1e1500 */
        /* <DEDUP_REMOVED lines=8> */
[----:B0-----:R-:W-:-:S06]  /*10cf0*/  PRMT R166, RZ, 0x7610, R166 ;  /* 0x00007610ffa67816 */ /* 0x001fcc00000000a6 */
[----:B------:R0:W2:Y:S04]  /*10d00*/  @!P0 LDG.E.U16 R166, desc[UR6][R168.64] ;  /* 0x00000006a8a68981 */ /* 0x0000a8000c1e1500 */
[----:B------:R-:W0:Y:S04]  /*10d10*/  LDL R168, [R1+0x23c] ;  /* 0x00023c0001a87983 */ /* 0x000e280000100800 */
[----:B------:R-:W0:Y:S01]  /*10d20*/  LDL R169, [R1+0x240] ;  /* 0x0002400001a97983 */ /* 0x000e220000100800 */
[----:B------:R-:W-:-:S03]  /*10d30*/  PRMT R167, RZ, 0x7610, R167 ;  /* 0x00007610ffa77816 */ /* 0x000fc600000000a7 */
[----:B------:R-:W-:Y:S04]  /*10d40*/  STS.U16 [R217+UR4+0x480], R173 ;  /* 0x000480add9007988 */ /* 0x000fe80008000404 */
[----:B------:R-:W-:Y:S04]  /*10d50*/  STS.U16 [R217+UR4+0x880], R172 ;  /* 0x000880acd9007988 */ /* 0x000fe80008000404 */
[----:B------:R1:W-:Y:S04]  /*10d60*/  STS.U16 [R217+UR4+0xc80], R175 ;  /* 0x000c80afd9007988 */ /* 0x0003e80008000404 */
[----:B------:R1:W-:Y:S04]  /*10d70*/  STS.U16 [R217+UR4+0x1080], R174 ;  /* 0x001080aed9007988 */ /* 0x0003e80008000404 */
[----:B-1----:R-:W2:Y:S04]  /*10d80*/  LDL R175, [R1+0x100] ;  /* 0x0001000001af7983 */ /* 0x002ea80000100800 */
[----:B------:R-:W2:Y:S01]  /*10d90*/  LDL R174, [R1+0xfc] ;  /* 0x0000fc0001ae7983 */ /* 0x000ea20000100800 */
[----:B----4-:R-:W-:-:S04]  /*10da0*/  @!P0 LOP3.LUT R171, R171, R170, RZ, 0x3c, !PT ;  /* 0x000000aaabab8212 */ /* 0x010fc800078e3cff */
[----:B------:R-:W-:-:S04]  /*10db0*/  @!P0 LOP3.LUT R170, R171, R170, RZ, 0x3c, !PT ;  /* 0x000000aaabaa8212 */ /* 0x000fc800078e3cff */
[----:B------:R-:W-:Y:S01]  /*10dc0*/  @!P0 LOP3.LUT R171, R171, R170, RZ, 0x3c, !PT ;  /* 0x000000aaabab8212 */ /* 0x000fe200078e3cff */
[----:B---3--:R-:W-:Y:S02]  /*10dd0*/  @!P0 IMAD.MOV.U32 R172, RZ, RZ, R234 ;  /* 0x000000ffffac8224 */ /* 0x008fe400078e00ea */
[----:B--2---:R-:W-:Y:S01]  /*10de0*/  @!P0 IMAD.MOV.U32 R173, RZ, RZ, R252 ;  /* 0x000000ffffad8224 */ /* 0x004fe200078e00fc */
[----:B------:R-:W2:Y:S04]  /*10df0*/  LDL R234, [R1+0x80] ;  /* 0x0000800001ea7983 */ /* 0x000ea80000100800 */
[----:B------:R-:W3:Y:S01]  /*10e00*/  LDL R252, [R1+0x7c] ;  /* 0x00007c0001fc7983 */ /* 0x000ee20000100800 */
[----:B0-----:R-:W-:-:S04]  /*10e10*/  @!P0 LOP3.LUT R169, R169, R168, RZ, 0x3c, !PT ;  /* 0x000000a8a9a98212 */ /* 0x001fc800078e3cff */
[----:B------:R-:W-:-:S04]  /*10e20*/  @!P0 LOP3.LUT R168, R169, R168, RZ, 0x3c, !PT ;  /* 0x000000a8a9a88212 */ /* 0x000fc800078e3cff */
[----:B------:R-:W-:-:S05]  /*10e30*/  @!P0 LOP3.LUT R169, R169, R168, RZ, 0x3c, !PT ;  /* 0x000000a8a9a98212 */ /* 0x000fca00078e3cff */
[----:B------:R0:W4:Y:S02]  /*10e40*/  @!P0 LDG.E.U16 R167, desc[UR6][R168.64] ;  /* 0x00000006a8a78981 */ /* 0x000124000c1e1500 */
[----:B0-----:R-:W-:Y:S02]  /*10e50*/  PRMT R168, RZ, 0x7610, R168 ;  /* 0x00007610ffa87816 */ /* 0x001fe400000000a8 */
[----:B------:R-:W-:-:S04]  /*10e60*/  PRMT R169, RZ, 0x7610, R169 ;  /* 0x00007610ffa97816 */ /* 0x000fc800000000a9 */
[----:B------:R0:W4:Y:S02]  /*10e70*/  @!P0 LDG.E.U16 R168, desc[UR6][R170.64] ;  /* 0x00000006aaa88981 */ /* 0x000124000c1e1500 */
[----:B0-----:R-:W-:Y:S02]  /*10e80*/  @!P0 IMAD.MOV.U32 R170, RZ, RZ, R3 ;  /* 0x000000ffffaa8224 */ /* 0x001fe400078e0003 */
[----:B------:R-:W-:Y:S01]  /*10e90*/  @!P0 IMAD.MOV.U32 R171, RZ, RZ, R224 ;  /* 0x000000ffffab8224 */ /* 0x000fe200078e00e0 */
[----:B------:R-:W2:Y:S04]  /*10ea0*/  LDL R3, [R1+0xc0] ;  /* 0x0000c00001037983 */ /* 0x000ea80000100800 */
[----:B------:R0:W4:Y:S04]  /*10eb0*/  @!P0 LDG.E.U16 R169, desc[UR6][R170.64] ;  /* 0x00000006aaa98981 */ /* 0x000128000c1e1500 */
[----:B------:R-:W3:Y:S01]  /*10ec0*/  LDL R224, [R1+0xbc] ;  /* 0x0000bc0001e07983 */ /* 0x000ee20000100800 */
[----:B0-----:R-:W-:-:S06]  /*10ed0*/  PRMT R170, RZ, 0x7610, R170 ;  /* 0x00007610ffaa7816 */ /* 0x001fcc00000000aa */
[----:B------:R0:W4:Y:S04]  /*10ee0*/  @!P0 LDG.E.U16 R170, desc[UR6][R172.64] ;  /* 0x00000006acaa8981 */ /* 0x000128000c1e1500 */
[----:B------:R-:W0:Y:S04]  /*10ef0*/  LDL R172, [R1+0x13c] ;  /* 0x00013c0001ac7983 */ /* 0x000e280000100800 */
[----:B------:R-:W0:Y:S01]  /*10f00*/  LDL R173, [R1+0x140] ;  /* 0x0001400001ad7983 */ /* 0x000e220000100800 */
[----:B------:R-:W-:Y:S02]  /*10f10*/  PRMT R171, RZ, 0x7610, R171 ;  /* 0x00007610ffab7816 */ /* 0x000fe400000000ab */
[----:B------:R-:W-:-:S04]  /*10f20*/  @!P0 LOP3.LUT R175, R175, R174, RZ, 0x3c, !PT ;  /* 0x000000aeafaf8212 */ /* 0x000fc800078e3cff */
[----:B------:R-:W-:-:S04]  /*10f30*/  @!P0 LOP3.LUT R174, R175, R174, RZ, 0x3c, !PT ;  /* 0x000000aeafae8212 */ /* 0x000fc800078e3cff */
[----:B------:R-:W-:Y:S02]  /*10f40*/  @!P0 LOP3.LUT R175, R175, R174, RZ, 0x3c, !PT ;  /* 0x000000aeafaf8212 */ /* 0x000fe400078e3cff */
[----:B0-----:R-:W-:-:S04]  /*10f50*/  @!P0 LOP3.LUT R173, R173, R172, RZ, 0x3c, !PT ;  /* 0x000000acadad8212 */ /* 0x001fc800078e3cff */
[----:B------:R-:W-:-:S04]  /*10f60*/  @!P0 LOP3.LUT R172, R173, R172, RZ, 0x3c, !PT ;  /* 0x000000acadac8212 */ /* 0x000fc800078e3cff */
[----:B------:R-:W-:-:S05]  /*10f70*/  @!P0 LOP3.LUT R173, R173, R172, RZ, 0x3c, !PT ;  /* 0x000000acadad8212 */ /* 0x000fca00078e3cff */
[----:B------:R0:W4:Y:S02]  /*10f80*/  @!P0 LDG.E.U16 R171, desc[UR6][R172.64] ;  /* 0x00000006acab8981 */ /* 0x000124000c1e1500 */
[----:B0-----:R-:W-:-:S06]  /*10f90*/  PRMT R172, RZ, 0x7610, R172 ;  /* 0x00007610ffac7816 */ /* 0x001fcc00000000ac */
[----:B------:R2:W4:Y:S02]  /*10fa0*/  @!P0 LDG.E.U16 R172, desc[UR6][R174.64] ;  /* 0x00000006aeac8981 */ /* 0x000524000c1e1500 */
[----:B--2---:R-:W-:Y:S02]  /*10fb0*/  @!P0 IMAD.MOV.U32 R174, RZ, RZ, R3 ;  /* 0x000000ffffae8224 */ /* 0x004fe400078e0003 */
[----:B---3--:R-:W-:Y:S01]  /*10fc0*/  @!P0 IMAD.MOV.U32 R175, RZ, RZ, R224 ;  /* 0x000000ffffaf8224 */ /* 0x008fe200078e00e0 */
[----:B------:R-:W2:Y:S04]  /*10fd0*/  LDL R3, [R1+0x800] ;  /* 0x0008000001037983 */ /* 0x000ea80000100800 */
[----:B------:R-:W3:Y:S01]  /*10fe0*/  LDL R224, [R1+0x7fc] ;  /* 0x0007fc0001e07983 */ /* 0x000ee20000100800 */
[----:B------:R-:W-:-:S03]  /*10ff0*/  PRMT R173, RZ, 0x7610, R173 ;  /* 0x00007610ffad7816 */ /* 0x000fc600000000ad */
[----:B------:R0:W-:Y:S04]  /*11000*/  STS.U16 [R217+UR4+0x1480], R177 ;  /* 0x001480b1d9007988 */ /* 0x0001e80008000404 */
[----:B------:R1:W4:Y:S04]  /*11010*/  @!P0 LDG.E.U16 R173, desc[UR6][R174.64] ;  /* 0x00000006aead8981 */ /* 0x000328000c1e1500 */
[----:B------:R1:W-:Y:S01]  /*11020*/  STS.U16 [R217+UR4+0x1880], R176 ;  /* 0x001880b0d9007988 */ /* 0x0003e20008000404 */
[----:B0-----:R-:W-:Y:S01]  /*11030*/  @!P0 IMAD.MOV.U32 R177, RZ, RZ, R252 ;  /* 0x000000ffffb18224 */ /* 0x001fe200078e00fc */
[----:B-1----:R-:W-:Y:S01]  /*11040*/  PRMT R174, RZ, 0x7610, R174 ;  /* 0x00007610ffae7816 */ /* 0x002fe200000000ae */
[----:B------:R-:W-:Y:S01]  /*11050*/  @!P0 IMAD.MOV.U32 R176, RZ, RZ, R234 ;  /* 0x000000ffffb08224 */ /* 0x000fe200078e00ea */
[----:B------:R-:W-:Y:S01]  /*11060*/  PRMT R175, RZ, 0x7610, R175 ;  /* 0x00007610ffaf7816 */ /* 0x000fe200000000af */
[----:B------:R-:W-:Y:S04]  /*11070*/  STS.U16 [R217+UR4+0x1c80], R179 ;  /* 0x001c80b3d9007988 */ /* 0x000fe80008000404 */
[----:B------:R0:W4:Y:S04]  /*11080*/  @!P0 LDG.E.U16 R174, desc[UR6][R176.64] ;  /* 0x00000006b0ae8981 */ /* 0x000128000c1e1500 */
[----:B------:R-:W-:Y:S04]  /*11090*/  STS.U16 [R217+UR4+0x2080], R178 ;  /* 0x002080b2d9007988 */ /* 0x000fe80008000404 */
[----:B------:R-:W4:Y:S01]  /*110a0*/  LDL R234, [R1+0x338] ;  /* 0x0003380001ea7983 */ /* 0x000f220000100800 */
[----:B0-----:R-:W-:-:S02]  /*110b0*/  @!P0 IMAD.MOV.U32 R176, RZ, RZ, R248 ;  /* 0x000000ffffb08224 */ /* 0x001fc400078e00f8 */
[----:B------:R-:W-:Y:S01]  /*110c0*/  @!P0 IMAD.MOV.U32 R177, RZ, RZ, R247 ;  /* 0x000000ffffb18224 */ /* 0x000fe200078e00f7 */
[----:B------:R-:W4:Y:S04]  /*110d0*/  LDL.LU R252, [R1+0x24] ;  /* 0x0000240001fc7983 */ /* 0x000f280000300800 */
[----:B------:R0:W4:Y:S04]  /*110e0*/  @!P0 LDG.E.U16 R175, desc[UR6][R176.64] ;  /* 0x00000006b0af8981 */ /* 0x000128000c1e1500 */
[----:B------:R1:W-:Y:S01]  /*110f0*/  STL [R1+0x85c], R248 ;  /* 0x00085cf801007387 */ /* 0x0003e20000100800 */
[----:B0-----:R-:W-:-:S03]  /*11100*/  PRMT R176, RZ, 0x7610, R176 ;  /* 0x00007610ffb07816 */ /* 0x001fc600000000b0 */
[----:B-1----:R-:W4:Y:S04]  /*11110*/  LDL.LU R248, [R1+0xac] ;  /* 0x0000ac0001f87983 */ /* 0x002f280000300800 */
[----:B------:R0:W-:Y:S04]  /*11120*/  STL [R1+0x858], R247 ;  /* 0x000858f701007387 */ /* 0x0001e80000100800 */
[----:B------:R1:W-:Y:S04]  /*11130*/  STS.U16 [R217+UR4+0x2480], R181 ;  /* 0x002480b5d9007988 */ /* 0x0003e80008000404 */
[----:B0-----:R-:W4:Y:S04]  /*11140*/  LDL.LU R247, [R1+0x78] ;  /* 0x0000780001f77983 */ /* 0x001f280000300800 */
[----:B------:R0:W-:Y:S04]  /*11150*/  STS.U16 [R217+UR4+0x2880], R180 ;  /* 0x002880b4d9007988 */ /* 0x0001e80008000404 */
[----:B-1----:R-:W4:Y:S04]  /*11160*/  LDL R181, [R1+0x378] ;  /* 0x0003780001b57983 */ /* 0x002f280000100800 */
[----:B0-----:R-:W4:Y:S01]  /*11170*/  LDL R180, [R1+0x374] ;  /* 0x0003740001b47983 */ /* 0x001f220000100800 */
[----:B--2---:R-:W-:-:S02]  /*11180*/  @!P0 IMAD.MOV.U32 R178, RZ, RZ, R3 ;  /* 0x000000ffffb28224 */ /* 0x004fc400078e0003 */
[----:B---3--:R-:W-:Y:S01]  /*11190*/  @!P0 IMAD.MOV.U32 R179, RZ, RZ, R224 ;  /* 0x000000ffffb38224 */ /* 0x008fe200078e00e0 */
[----:B------:R-:W-:Y:S01]  /*111a0*/  PRMT R177, RZ, 0x7610, R177 ;  /* 0x00007610ffb17816 */ /* 0x000fe200000000b1 */
[----:B------:R-:W2:Y:S04]  /*111b0*/  LDL R224, [R1+0x2f4] ;  /* 0x0002f40001e07983 */ /* 0x000ea80000100800 */
[----:B------:R0:W3:Y:S04]  /*111c0*/  @!P0 LDG.E.U16 R176, desc[UR6][R178.64] ;  /* 0x00000006b2b08981 */ /* 0x0000e8000c1e1500 */
[----:B------:R-:W3:Y:S04]  /*111d0*/  LDL R3, [R1+0x2f8] ;  /* 0x0002f80001037983 */ /* 0x000ee80000100800 */
[----:B------:R-:W0:Y:S04]  /*111e0*/  LDL R178, [R1+0x3c0] ;  /* 0x0003c00001b27983 */ /* 0x000e280000100800 */
[----:B------:R-:W0:Y:S01]  /*111f0*/  LDL R179, [R1+0x3c4] ;  /* 0x0003c40001b37983 */ /* 0x000e220000100800 */
[----:B----4-:R-:W-:-:S04]  /*11200*/  @!P0 LOP3.LUT R181, R181, R180, RZ, 0x3c, !PT ;  /* 0x000000b4b5b58212 */ /* 0x010fc800078e3cff */
[----:B------:R-:W-:-:S04]  /*11210*/  @!P0 LOP3.LUT R180, R181, R180, RZ, 0x3c, !PT ;  /* 0x000000b4b5b48212 */ /* 0x000fc800078e3cff */
[----:B------:R-:W-:Y:S02]  /*11220*/  @!P0 LOP3.LUT R181, R181, R180, RZ, 0x3c, !PT ;  /* 0x000000b4b5b58212 */ /* 0x000fe400078e3cff */
[----:B0-----:R-:W-:-:S04]  /*11230*/  @!P0 LOP3.LUT R179, R179, R178, RZ, 0x3c, !PT ;  /* 0x000000b2b3b38212 */ /* 0x001fc800078e3cff */
[----:B------:R-:W-:-:S04]  /*11240*/  @!P0 LOP3.LUT R178, R179, R178, RZ, 0x3c, !PT ;  /* 0x000000b2b3b28212 */ /* 0x000fc800078e3cff */
[----:B------:R-:W-:-:S05]  /*11250*/  @!P0 LOP3.LUT R179, R179, R178, RZ, 0x3c, !PT ;  /* 0x000000b2b3b38212 */ /* 0x000fca00078e3cff */
[----:B------:R0:W4:Y:S02]  /*11260*/  @!P0 LDG.E.U16 R177, desc[UR6][R178.64] ;  /* 0x00000006b2b18981 */ /* 0x000124000c1e1500 */
[----:B0-----:R-:W-:-:S06]  /*11270*/  PRMT R178, RZ, 0x7610, R178 ;  /* 0x00007610ffb27816 */ /* 0x001fcc00000000b2 */
[----:B------:R0:W4:Y:S04]  /*11280*/  @!P0 LDG.E.U16 R178, desc[UR6][R180.64] ;  /* 0x00000006b4b28981 */ /* 0x000128000c1e1500 */
[----:B------:R-:W4:Y:S01]  /*11290*/  LDL R181, [R1+0x334] ;  /* 0x0003340001b57983 */ /* 0x000f220000100800 */
[----:B------:R-:W-:Y:S01]  /*112a0*/  PRMT R179, RZ, 0x7610, R179 ;  /* 0x00007610ffb37816 */ /* 0x000fe200000000b3 */
[----:B0-----:R-:W-:Y:S02]  /*112b0*/  @!P0 IMAD.MOV.U32 R180, RZ, RZ, R234 ;  /* 0x000000ffffb48224 */ /* 0x001fe400078e00ea */
[----:B------:R2:W-:Y:S04]  /*112c0*/  STS.U16 [R217+UR4+0x2c80], R183 ;  /* 0x002c80b7d9007988 */ /* 0x0005e80008000404 */
[----:B------:R3:W-:Y:S04]  /*112d0*/  STS.U16 [R217+UR4+0x3080], R182 ;  /* 0x003080b6d9007988 */ /* 0x0007e80008000404 */
[----:B------:R-:W4:Y:S01]  /*112e0*/  LDL R234, [R1+0x238] ;  /* 0x0002380001ea7983 */ /* 0x000f220000100800 */
[----:B--2---:R-:W-:-:S02]  /*112f0*/  @!P0 IMAD.MOV.U32 R183, RZ, RZ, R224 ;  /* 0x000000ffffb78224 */ /* 0x004fc400078e00e0 */
[----:B---3--:R-:W-:Y:S01]  /*11300*/  @!P0 IMAD.MOV.U32 R182, RZ, RZ, R3 ;  /* 0x000000ffffb68224 */ /* 0x008fe200078e0003 */
[----:B------:R0:W-:Y:S04]  /*11310*/  STS.U16 [R217+UR4+0x3480], R185 ;  /* 0x003480b9d9007988 */ /* 0x0001e80008000404 */
[----:B------:R1:W-:Y:S04]  /*11320*/  STS.U16 [R217+UR4+0x3880], R184 ;  /* 0x003880b8d9007988 */ /* 0x0003e80008000404 */
[----:B------:R-:W2:Y:S04]  /*11330*/  LDL R224, [R1+0x1f4] ;  /* 0x0001f40001e07983 */ /* 0x000ea80000100800 */
[----:B0-----:R-:W3:Y:S04]  /*11340*/  LDL R185, [R1+0x278] ;  /* 0x0002780001b97983 */ /* 0x001ee80000100800 */
[----:B-1----:R-:W3:Y:S04]  /*11350*/  LDL R184, [R1+0x274] ;  /* 0x0002740001b87983 */ /* 0x002ee80000100800 */
[----:B------:R-:W2:Y:S04]  /*11360*/  LDL R3, [R1+0x1f8] ;  /* 0x0001f80001037983 */ /* 0x000ea80000100800 */
[----:B----4-:R0:W4:Y:S02]  /*11370*/  @!P0 LDG.E.U16 R179, desc[UR6][R180.64] ;  /* 0x00000006b4b38981 */ /* 0x010124000c1e1500 */
[----:B0-----:R-:W-:-:S06]  /*11380*/  PRMT R180, RZ, 0x7610, R180 ;  /* 0x00007610ffb47816 */ /* 0x001fcc00000000b4 */
[----:B------:R0:W4:Y:S04]  /*11390*/  @!P0 LDG.E.U16 R180, desc[UR6][R182.64] ;  /* 0x00000006b6b48981 */ /* 0x000128000c1e1500 */
[----:B------:R-:W0:Y:S04]  /*113a0*/  LDL R182, [R1+0x2b4] ;  /* 0x0002b40001b67983 */ /* 0x000e280000100800 */
[----:B------:R-:W0:Y:S01]  /*113b0*/  LDL R183, [R1+0x2b8] ;  /* 0x0002b80001b77983 */ /* 0x000e220000100800 */
[----:B------:R-:W-:Y:S02]  /*113c0*/  PRMT R181, RZ, 0x7610, R181 ;  /* 0x00007610ffb57816 */ /* 0x000fe400000000b5 */
[----:B---3--:R-:W-:-:S04]  /*113d0*/  @!P0 LOP3.LUT R185, R185, R184, RZ, 0x3c, !PT ;  /* 0x000000b8b9b98212 */ /* 0x008fc800078e3cff */
[----:B------:R-:W-:-:S04]  /*113e0*/  @!P0 LOP3.LUT R184, R185, R184, RZ, 0x3c, !PT ;  /* 0x000000b8b9b88212 */ /* 0x000fc800078e3cff */
[----:B------:R-:W-:Y:S02]  /*113f0*/  @!P0 LOP3.LUT R185, R185, R184, RZ, 0x3c, !PT ;  /* 0x000000b8b9b98212 */ /* 0x000fe400078e3cff */
[----:B0-----:R-:W-:-:S04]  /*11400*/  @!P0 LOP3.LUT R183, R183, R182, RZ, 0x3c, !PT ;  /* 0x000000b6b7b78212 */ /* 0x001fc800078e3cff */
[----:B------:R-:W-:-:S04]  /*11410*/  @!P0 LOP3.LUT R182, R183, R182, RZ, 0x3c, !PT ;  /* 0x000000b6b7b68212 */ /* 0x000fc800078e3cff */
[----:B------:R-:W-:-:S05]  /*11420*/  @!P0 LOP3.LUT R183, R183, R182, RZ, 0x3c, !PT ;  /* 0x000000b6b7b78212 */ /* 0x000fca00078e3cff */
[----:B------:R0:W3:Y:S02]  /*11430*/  @!P0 LDG.E.U16 R181, desc[UR6][R182.64] ;  /* 0x00000006b6b58981 */ /* 0x0000e4000c1e1500 */
[----:B0-----:R-:W-:-:S06]  /*11440*/  PRMT R182, RZ, 0x7610, R182 ;  /* 0x00007610ffb67816 */ /* 0x001fcc00000000b6 */
[----:B------:R0:W3:Y:S04]  /*11450*/  @!P0 LDG.E.U16 R182, desc[UR6][R184.64] ;  /* 0x00000006b8b68981 */ /* 0x0000e8000c1e1500 */
[----:B------:R-:W4:Y:S01]  /*11460*/  LDL R185, [R1+0x234] ;  /* 0x0002340001b97983 */ /* 0x000f220000100800 */
[----:B------:R-:W-:Y:S01]  /*11470*/  PRMT R183, RZ, 0x7610, R183 ;  /* 0x00007610ffb77816 */ /* 0x000fe200000000b7 */
[----:B0-----:R-:W-:Y:S02]  /*11480*/  @!P0 IMAD.MOV.U32 R184, RZ, RZ, R234 ;  /* 0x000000ffffb88224 */ /* 0x001fe400078e00ea */
[----:B------:R0:W-:Y:S04]  /*11490*/  STS.U16 [R217+UR4+0x3c80], R187 ;  /* 0x003c80bbd9007988 */ /* 0x0001e80008000404 */
[----:B------:R-:W3:Y:S01]  /*114a0*/  LDL R234, [R1+0xf8] ;  /* 0x0000f80001ea7983 */ /* 0x000ee20000100800 */
[----:B0-----:R-:W-:Y:S01]  /*114b0*/  LOP3.LUT R217, R6, 0x20, RZ, 0x3c, !PT ;  /* 0x0000002006d97812 */ /* 0x001fe200078e3cff */
[----:B--2---:R-:W-:-:S02]  /*114c0*/  @!P0 IMAD.MOV.U32 R187, RZ, RZ, R224 ;  /* 0x000000ffffbb8224 */ /* 0x004fc400078e00e0 */
[----:B------:R-:W2:Y:S04]  /*114d0*/  LDL R224, [R1+0xb4] ;  /* 0x0000b40001e07983 */ /* 0x000ea80000100800 */
[----:B------:R0:W-:Y:S02]  /*114e0*/  STS.U16 [R217+UR4+0x100], R186 ;  /* 0x000100bad9007988 */ /* 0x0001e40008000404 */
[----:B0-----:R-:W-:Y:S02]  /*114f0*/  @!P0 IMAD.MOV.U32 R186, RZ, RZ, R3 ;  /* 0x000000ffffba8224 */ /* 0x001fe400078e0003 */
[----:B------:R0:W-:Y:S04]  /*11500*/  STS.U16 [R217+UR4+0x500], R189 ;  /* 0x000500bdd9007988 */ /* 0x0001e80008000404 */
[----:B------:R1:W-:Y:S04]  /*11510*/  STS.U16 [R217+UR4+0x900], R188 ;  /* 0x000900bcd9007988 */ /* 0x0003e80008000404 */
[----:B------:R-:W2:Y:S04]  /*11520*/  LDL R3, [R1+0xb8] ;  /* 0x0000b80001037983 */ /* 0x000ea80000100800 */
[----:B0-----:R-:W3:Y:S04]  /*11530*/  LDL R189, [R1+0x178] ;  /* 0x0001780001bd7983 */ /* 0x001ee80000100800 */
[----:B-1----:R-:W3:Y:S04]  /*11540*/  LDL R188, [R1+0x174] ;  /* 0x0001740001bc7983 */ /* 0x002ee80000100800 */
        /* <DEDUP_REMOVED lines=8> */
[----:B------:R-:W-:Y:S01]  /*115d0*/  @!P0 LOP3.LUT R189, R189, R188, RZ, 0x3c, !PT ;  /* 0x000000bcbdbd8212 */ /* 0x000fe200078e3cff */
[----:B------:R1:W-:Y:S04]  /*115e0*/  STS.U16 [R217+UR4+0xd00], R191 ;  /* 0x000d00bfd9007988 */ /* 0x0003e80008000404 */
[----:B-1----:R-:W3:Y:S01]  /*115f0*/  LDL R191, [R1+0xf4] ;  /* 0x0000f40001bf7983 */ /* 0x002ee20000100800 */
[----:B0-----:R-:W-:-:S04]  /*11600*/  @!P0 LOP3.LUT R187, R187, R186, RZ, 0x3c, !PT ;  /* 0x000000babbbb8212 */ /* 0x001fc800078e3cff */
[----:B------:R-:W-:-:S04]  /*11610*/  @!P0 LOP3.LUT R186, R187, R186, RZ, 0x3c, !PT ;  /* 0x000000babbba8212 */ /* 0x000fc800078e3cff */
[----:B------:R-:W-:-:S05]  /*11620*/  @!P0 LOP3.LUT R187, R187, R186, RZ, 0x3c, !PT ;  /* 0x000000babbbb8212 */ /* 0x000fca00078e3cff */
[----:B------:R0:W4:Y:S02]  /*11630*/  @!P0 LDG.E.U16 R185, desc[UR6][R186.64] ;  /* 0x00000006bab98981 */ /* 0x000124000c1e1500 */
[----:B0-----:R-:W-:-:S06]  /*11640*/  PRMT R186, RZ, 0x7610, R186 ;  /* 0x00007610ffba7816 */ /* 0x001fcc00000000ba */
[----:B------:R0:W4:Y:S04]  /*11650*/  @!P0 LDG.E.U16 R186, desc[UR6][R188.64] ;  /* 0x00000006bcba8981 */ /* 0x000128000c1e1500 */
[----:B------:R-:W0:Y:S04]  /*11660*/  LDL R188, [R1+0x134] ;  /* 0x0001340001bc7983 */ /* 0x000e280000100800 */
[----:B------:R-:W0:Y:S01]  /*11670*/  LDL R189, [R1+0x138] ;  /* 0x0001380001bd7983 */ /* 0x000e220000100800 */
[----:B------:R-:W-:-:S03]  /*11680*/  PRMT R187, RZ, 0x7610, R187 ;  /* 0x00007610ffbb7816 */ /* 0x000fc600000000bb */
[----:B------:R1:W-:Y:S02]  /*11690*/  STS.U16 [R217+UR4+0x1100], R190 ;  /* 0x001100bed9007988 */ /* 0x0003e40008000404 */
[----:B-1----:R-:W-:Y:S02]  /*116a0*/  @!P0 IMAD.MOV.U32 R190, RZ, RZ, R234 ;  /* 0x000000ffffbe8224 */ /* 0x002fe400078e00ea */
[----:B------:R-:W-:Y:S04]  /*116b0*/  STS.U16 [R217+UR4+0x1500], R211 ;  /* 0x001500d3d9007988 */ /* 0x000fe80008000404 */
[----:B------:R1:W-:Y:S04]  /*116c0*/  STS.U16 [R217+UR4+0x1900], R192 ;  /* 0x001900c0d9007988 */ /* 0x0003e80008000404 */
[----:B------:R-:W4:Y:S01]  /*116d0*/  LDL R234, [R1+0x7f8] ;  /* 0x0007f80001ea7983 */ /* 0x000f220000100800 */
[----:B-1----:R-:W-:-:S03]  /*116e0*/  PRMT R192, RZ, 0x7610, R192 ;  /* 0x00007610ffc07816 */ /* 0x002fc600000000c0 */
[----:B------:R1:W-:Y:S02]  /*116f0*/  STS.U16 [R217+UR4+0x1d00], R193 ;  /* 0x001d00c1d9007988 */ /* 0x0003e40008000404 */
[----:B-1----:R-:W-:Y:S02]  /*11700*/  PRMT R193, RZ, 0x7610, R193 ;  /* 0x00007610ffc17816 */ /* 0x002fe400000000c1 */
[----:B0-----:R-:W-:-:S04]  /*11710*/  @!P0 LOP3.LUT R189, R189, R188, RZ, 0x3c, !PT ;  /* 0x000000bcbdbd8212 */ /* 0x001fc800078e3cff */
[----:B------:R-:W-:-:S04]  /*11720*/  @!P0 LOP3.LUT R188, R189, R188, RZ, 0x3c, !PT ;  /* 0x000000bcbdbc8212 */ /* 0x000fc800078e3cff */
[----:B------:R-:W-:-:S05]  /*11730*/  @!P0 LOP3.LUT R189, R189, R188, RZ, 0x3c, !PT ;  /* 0x000000bcbdbd8212 */ /* 0x000fca00078e3cff */
[----:B------:R0:W4:Y:S02]  /*11740*/  @!P0 LDG.E.U16 R187, desc[UR6][R188.64] ;  /* 0x00000006bcbb8981 */ /* 0x000124000c1e1500 */
[----:B0-----:R-:W-:Y:S02]  /*11750*/  PRMT R188, RZ, 0x7610, R188 ;  /* 0x00007610ffbc7816 */ /* 0x001fe400000000bc */
[----:B------:R-:W-:-:S04]  /*11760*/  PRMT R189, RZ, 0x7610, R189 ;  /* 0x00007610ffbd7816 */ /* 0x000fc800000000bd */
[----:B---3--:R2:W3:Y:S02]  /*11770*/  @!P0 LDG.E.U16 R188, desc[UR6][R190.64] ;  /* 0x00000006bebc8981 */ /* 0x0084e4000c1e1500 */
[----:B--2---:R-:W-:Y:S02]  /*11780*/  @!P0 IMAD.MOV.U32 R190, RZ, RZ, R3 ;  /* 0x000000ffffbe8224 */ /* 0x004fe400078e0003 */
[----:B------:R-:W-:Y:S01]  /*11790*/  @!P0 IMAD.MOV.U32 R191, RZ, RZ, R224 ;  /* 0x000000ffffbf8224 */ /* 0x000fe200078e00e0 */
[----:B------:R-:W2:Y:S04]  /*117a0*/  LDL R3, [R1+0x3b0] ;  /* 0x0003b00001037983 */ /* 0x000ea80000100800 */
[----:B------:R0:W3:Y:S04]  /*117b0*/  @!P0 LDG.E.U16 R189, desc[UR6][R190.64] ;  /* 0x00000006bebd8981 */ /* 0x0000e8000c1e1500 */
[----:B------:R-:W3:Y:S01]  /*117c0*/  LDL R224, [R1+0x3ac] ;  /* 0x0003ac0001e07983 */ /* 0x000ee20000100800 */
[----:B0-----:R-:W-:-:S02]  /*117d0*/  @!P0 IMAD.MOV.U32 R190, RZ, RZ, R247 ;  /* 0x000000ffffbe8224 */ /* 0x001fc400078e00f7 */
[----:B------:R-:W-:Y:S01]  /*117e0*/  @!P0 IMAD.MOV.U32 R191, RZ, RZ, R250 ;  /* 0x000000ffffbf8224 */ /* 0x000fe200078e00fa */
[----:B------:R0:W-:Y:S04]  /*117f0*/  STL [R1+0x864], R247 ;  /* 0x000864f701007387 */ /* 0x0001e80000100800 */
[----:B------:R1:W3:Y:S04]  /*11800*/  @!P0 LDG.E.U16 R192, desc[UR6][R190.64] ;  /* 0x00000006bec08981 */ /* 0x0002e8000c1e1500 */
[----:B0-----:R-:W3:Y:S04]  /*11810*/  LDL.LU R247, [R1+0xec] ;  /* 0x0000ec0001f77983 */ /* 0x001ee80000300800 */
[----:B------:R0:W-:Y:S01]  /*11820*/  STL [R1+0x860], R250 ;  /* 0x000860fa01007387 */ /* 0x0001e20000100800 */
[----:B-1----:R-:W-:-:S02]  /*11830*/  @!P0 IMAD.MOV.U32 R190, RZ, RZ, R244 ;  /* 0x000000ffffbe8224 */ /* 0x002fc400078e00f4 */
[----:B------:R-:W-:-:S05]  /*11840*/  @!P0 IMAD.MOV.U32 R191, RZ, RZ, R242 ;  /* 0x000000ffffbf8224 */ /* 0x000fca00078e00f2 */
[----:B------:R4:W3:Y:S04]  /*11850*/  @!P0 LDG.E.U16 R193, desc[UR6][R190.64] ;  /* 0x00000006bec18981 */ /* 0x0008e8000c1e1500 */
[----:B0-----:R-:W3:Y:S04]  /*11860*/  LDL.LU R250, [R1+0xb0] ;  /* 0x0000b00001fa7983 */ /* 0x001ee80000300800 */
[----:B------:R0:W-:Y:S04]  /*11870*/  STL [R1+0x86c], R244 ;  /* 0x00086cf401007387 */ /* 0x0001e80000100800 */
[----:B0-----:R-:W3:Y:S04]  /*11880*/  LDL.LU R244, [R1+0x12c] ;  /* 0x00012c0001f47983 */ /* 0x001ee80000300800 */
[----:B------:R0:W-:Y:S04]  /*11890*/  STL [R1+0x868], R242 ;  /* 0x000868f201007387 */ /* 0x0001e80000100800 */
[----:B0-----:R-:W3:Y:S04]  /*118a0*/  LDL.LU R242, [R1+0xf0] ;  /* 0x0000f00001f27983 */ /* 0x001ee80000300800 */
[----:B------:R-:W2:Y:S01]  /*118b0*/  LDL R191, [R1+0x3f8] ;  /* 0x0003f80001bf7983 */ /* 0x000ea20000100800 */
[----:B----4-:R-:W-:-:S03]  /*118c0*/  @!P0 IMAD.MOV.U32 R190, RZ, RZ, R234 ;  /* 0x000000ffffbe8224 */ /* 0x010fc600078e00ea */
[----:B------:R0:W-:Y:S04]  /*118d0*/  STS.U16 [R217+UR4+0x2100], R194 ;  /* 0x002100c2d9007988 */ /* 0x0001e80008000404 */
[----:B------:R1:W-:Y:S04]  /*118e0*/  STS.U16 [R217+UR4+0x2500], R210 ;  /* 0x002500d2d9007988 */ /* 0x0003e80008000404 */
[----:B------:R-:W4:Y:S01]  /*118f0*/  LDL R234, [R1+0x2b0] ;  /* 0x0002b00001ea7983 */ /* 0x000f220000100800 */
[----:B0-----:R-:W-:Y:S02]  /*11900*/  PRMT R194, RZ, 0x7610, R194 ;  /* 0x00007610ffc27816 */ /* 0x001fe400000000c2 */
[----:B-1----:R-:W-:-:S04]  /*11910*/  PRMT R210, RZ, 0x7610, R210 ;  /* 0x00007610ffd27816 */ /* 0x002fc800000000d2 */
[----:B--2---:R0:W2:Y:S02]  /*11920*/  @!P0 LDG.E.U16 R194, desc[UR6][R190.64] ;  /* 0x00000006bec28981 */ /* 0x0040a4000c1e1500 */
[----:B0-----:R-:W-:Y:S02]  /*11930*/  @!P0 IMAD.MOV.U32 R190, RZ, RZ, R3 ;  /* 0x000000ffffbe8224 */ /* 0x001fe400078e0003 */
[----:B---3--:R-:W-:Y:S01]  /*11940*/  @!P0 IMAD.MOV.U32 R191, RZ, RZ, R224 ;  /* 0x000000ffffbf8224 */ /* 0x008fe200078e00e0 */
[----:B------:R0:W-:Y:S04]  /*11950*/  STS.U16 [R217+UR4+0x2900], R209 ;  /* 0x002900d1d9007988 */ /* 0x0001e80008000404 */
[----:B------:R1:W3:Y:S04]  /*11960*/  @!P0 LDG.E.U16 R210, desc[UR6][R190.64] ;  /* 0x00000006bed28981 */ /* 0x0002e8000c1e1500 */
[----:B------:R-:W2:Y:S04]  /*11970*/  LDL R224, [R1+0x26c] ;  /* 0x00026c0001e07983 */ /* 0x000ea80000100800 */
[----:B------:R-:W3:Y:S04]  /*11980*/  LDL R3, [R1+0x270] ;  /* 0x0002700001037983 */ /* 0x000ee80000100800 */
[----:B------:R-:W1:Y:S04]  /*11990*/  LDL R190, [R1+0x36c] ;  /* 0x00036c0001be7983 */ /* 0x000e680000100800 */
[----:B------:R-:W1:Y:S01]  /*119a0*/  LDL R191, [R1+0x370] ;  /* 0x0003700001bf7983 */ /* 0x000e620000100800 */
[----:B0-----:R-:W-:-:S02]  /*119b0*/  PRMT R209, RZ, 0x7610, R209 ;  /* 0x00007610ffd17816 */ /* 0x001fc400000000d1 */
[----:B-1----:R-:W-:-:S04]  /*119c0*/  @!P0 LOP3.LUT R191, R191, R190, RZ, 0x3c, !PT ;  /* 0x000000bebfbf8212 */ /* 0x002fc800078e3cff */
[----:B------:R-:W-:-:S04]  /*119d0*/  @!P0 LOP3.LUT R190, R191, R190, RZ, 0x3c, !PT ;  /* 0x000000bebfbe8212 */ /* 0x000fc800078e3cff */
[----:B------:R-:W-:-:S05]  /*119e0*/  @!P0 LOP3.LUT R191, R191, R190, RZ, 0x3c, !PT ;  /* 0x000000bebfbf8212 */ /* 0x000fca00078e3cff */
[----:B------:R0:W2:Y:S04]  /*119f0*/  @!P0 LDG.E.U16 R209, desc[UR6][R190.64] ;  /* 0x00000006bed18981 */ /* 0x0000a8000c1e1500 */
[----:B------:R-:W0:Y:S04]  /*11a00*/  LDL R190, [R1+0x32c] ;  /* 0x00032c0001be7983 */ /* 0x000e280000100800 */
[----:B------:R-:W0:Y:S04]  /*11a10*/  LDL R191, [R1+0x330] ;  /* 0x0003300001bf7983 */ /* 0x000e280000100800 */
[----:B------:R1:W-:Y:S02]  /*11a20*/  STS.U16 [R217+UR4+0x2d00], R208 ;  /* 0x002d00d0d9007988 */ /* 0x0003e40008000404 */
[----:B-1----:R-:W-:-:S02]  /*11a30*/  PRMT R208, RZ, 0x7610, R208 ;  /* 0x00007610ffd07816 */ /* 0x002fc400000000d0 */
[----:B0-----:R-:W-:-:S04]  /*11a40*/  @!P0 LOP3.LUT R191, R191, R190, RZ, 0x3c, !PT ;  /* 0x000000bebfbf8212 */ /* 0x001fc800078e3cff */
        /* <DEDUP_REMOVED lines=11> */
[----:B------:R-:W3:Y:S01]  /*11b00*/  LDL R191, [R1+0x2ac] ;  /* 0x0002ac0001bf7983 */ /* 0x000ee20000100800 */
[----:B----4-:R-:W-:-:S03]  /*11b10*/  @!P0 IMAD.MOV.U32 R190, RZ, RZ, R234 ;  /* 0x000000ffffbe8224 */ /* 0x010fc600078e00ea */
[----:B------:R0:W-:Y:S04]  /*11b20*/  STS.U16 [R217+UR4+0x3500], R206 ;  /* 0x003500ced9007988 */ /* 0x0001e80008000404 */
[----:B------:R1:W-:Y:S04]  /*11b30*/  STS.U16 [R217+UR4+0x3900], R205 ;  /* 0x003900cdd9007988 */ /* 0x0003e80008000404 */
[----:B------:R-:W4:Y:S01]  /*11b40*/  LDL R234, [R1+0x170] ;  /* 0x0001700001ea7983 */ /* 0x000f220000100800 */
[----:B0-----:R-:W-:Y:S02]  /*11b50*/  PRMT R206, RZ, 0x7610, R206 ;  /* 0x00007610ffce7816 */ /* 0x001fe400000000ce */
[----:B-1----:R-:W-:-:S04]  /*11b60*/  PRMT R205, RZ, 0x7610, R205 ;  /* 0x00007610ffcd7816 */ /* 0x002fc800000000cd */
[----:B---3--:R0:W3:Y:S02]  /*11b70*/  @!P0 LDG.E.U16 R206, desc[UR6][R190.64] ;  /* 0x00000006bece8981 */ /* 0x0080e4000c1e1500 */
[----:B0-----:R-:W-:Y:S02]  /*11b80*/  @!P0 IMAD.MOV.U32 R190, RZ, RZ, R3 ;  /* 0x000000ffffbe8224 */ /* 0x001fe400078e0003 */
[----:B--2---:R-:W-:Y:S01]  /*11b90*/  @!P0 IMAD.MOV.U32 R191, RZ, RZ, R224 ;  /* 0x000000ffffbf8224 */ /* 0x004fe200078e00e0 */
[----:B------:R0:W-:Y:S04]  /*11ba0*/  STS.U16 [R217+UR4+0x3d00], R204 ;  /* 0x003d00ccd9007988 */ /* 0x0001e80008000404 */
[----:B------:R1:W2:Y:S04]  /*11bb0*/  @!P0 LDG.E.U16 R205, desc[UR6][R190.64] ;  /* 0x00000006becd8981 */ /* 0x0002a8000c1e1500 */
        /* <DEDUP_REMOVED lines=9> */
[----:B------:R-:W0:Y:S01]  /*11c50*/  LDL R191, [R1+0x1f0] ;  /* 0x0001f00001bf7983 */ /* 0x000e220000100800 */
[----:B------:R-:W-:-:S05]  /*11c60*/  LOP3.LUT R224, R6, 0x30, RZ, 0x3c, !PT ;  /* 0x0000003006e07812 */ /* 0x000fca00078e3cff */
[----:B------:R1:W-:Y:S02]  /*11c70*/  STS.U16 [R224+UR4+0x180], R203 ;  /* 0x000180cbe0007988 */ /* 0x0003e40008000404 */
[----:B-1----:R-:W-:Y:S02]  /*11c80*/  PRMT R203, RZ, 0x7610, R203 ;  /* 0x00007610ffcb7816 */ /* 0x002fe400000000cb */
        /* <DEDUP_REMOVED lines=15> */
[----:B------:R-:W4:Y:S01]  /*11d80*/  LDL R234, [R1+0x3f4] ;  /* 0x0003f40001ea7983 */ /* 0x000f220000100800 */
[----:B0-----:R-:W-:-:S03]  /*11d90*/  PRMT R201, RZ, 0x7610, R201 ;  /* 0x00007610ffc97816 */ /* 0x001fc600000000c9 */
[----:B------:R0:W-:Y:S04]  /*11da0*/  STS.U16 [R224+UR4+0xd80], R200 ;  /* 0x000d80c8e0007988 */ /* 0x0001e80008000404 */
[----:B0-----:R-:W2:Y:S01]  /*11db0*/  LDL R224, [R1+0x3a4] ;  /* 0x0003a40001e07983 */ /* 0x001ea20000100800 */
[----:B------:R-:W-:-:S03]  /*11dc0*/  PRMT R200, RZ, 0x7610, R200 ;  /* 0x00007610ffc87816 */ /* 0x000fc600000000c8 */
[----:B---3--:R0:W3:Y:S02]  /*11dd0*/  @!P0 LDG.E.U16 R201, desc[UR6][R190.64] ;  /* 0x00000006bec98981 */ /* 0x0080e4000c1e1500 */
[----:B0-----:R-:W-:Y:S02]  /*11de0*/  @!P0 IMAD.MOV.U32 R190, RZ, RZ, R3 ;  /* 0x000000ffffbe8224 */ /* 0x001fe400078e0003 */
[----:B------:R-:W2:Y:S01]  /*11df0*/  LDL R3, [R1+0x3a8] ;  /* 0x0003a80001037983 */ /* 0x000ea20000100800 */
[----:B------:R-:W-:-:S03]  /*11e00*/  @!P0 IMAD.MOV.U32 R191, RZ, RZ, R244 ;  /* 0x000000ffffbf8224 */ /* 0x000fc600078e00f4 */
[----:B------:R0:W-:Y:S04]  /*11e10*/  STL [R1+0x870], R244 ;  /* 0x000870f401007387 */ /* 0x0001e80000100800 */
[----:B------:R1:W3:Y:S01]  /*11e20*/  @!P0 LDG.E.U16 R200, desc[UR6][R190.64] ;  /* 0x00000006bec88981 */ /* 0x0002e2000c1e1500 */
[----:B0-----:R-:W-:-:S05]  /*11e30*/  LOP3.LUT R244, R6, 0x30, RZ, 0x3c, !PT ;  /* 0x0000003006f47812 */ /* 0x001fca00078e3cff */
[----:B------:R0:W-:Y:S01]  /*11e40*/  STS.U16 [R244+UR4+0x1180], R199 ;  /* 0x001180c7f4007988 */ /* 0x0001e20008000404 */
[----:B-1----:R-:W-:Y:S02]  /*11e50*/  @!P0 IMAD.MOV.U32 R190, RZ, RZ, R242 ;  /* 0x000000ffffbe8224 */ /* 0x002fe400078e00f2 */
[----:B------:R-:W-:Y:S01]  /*11e60*/  @!P0 IMAD.MOV.U32 R191, RZ, RZ, R247 ;  /* 0x000000ffffbf8224 */ /* 0x000fe200078e00f7 */
[----:B------:R1:W-:Y:S01]  /*11e70*/  STS.U16 [R244+UR4+0x1580], R198 ;  /* 0x001580c6f4007988 */ /* 0x0003e20008000404 */
[----:B0-----:R-:W-:-:S03]  /*11e80*/  PRMT R199, RZ, 0x7610, R199 ;  /* 0x00007610ffc77816 */ /* 0x001fc600000000c7 */
[----:B------:R0:W-:Y:S01]  /*11e90*/  STL [R1+0x878], R242 ;  /* 0x000878f201007387 */ /* 0x0001e20000100800 */
[----:B-1----:R-:W-:-:S03]  /*11ea0*/  PRMT R198, RZ, 0x7610, R198 ;  /* 0x00007610ffc67816 */ /* 0x002fc600000000c6 */
[----:B------:R1:W3:Y:S04]  /*11eb0*/  @!P0 LDG.E.U16 R199, desc[UR6][R190.64] ;  /* 0x00000006bec78981 */ /* 0x0002e8000c1e1500 */
[----:B0-----:R-:W2:Y:S01]  /*11ec0*/  LDL R242, [R1+0x3f0] ;  /* 0x0003f00001f27983 */ /* 0x001ea20000100800 */
[----:B-1----:R-:W-:Y:S02]  /*11ed0*/  @!P0 IMAD.MOV.U32 R190, RZ, RZ, R250 ;  /* 0x000000ffffbe8224 */ /* 0x002fe400078e00fa */
[----:B------:R-:W-:Y:S01]  /*11ee0*/  @!P0 IMAD.MOV.U32 R191, RZ, RZ, R248 ;  /* 0x000000ffffbf8224 */ /* 0x000fe200078e00f8 */
[----:B------:R0:W-:Y:S04]  /*11ef0*/  STS.U16 [R244+UR4+0x1980], R197 ;  /* 0x001980c5f4007988 */ /* 0x0001e80008000404 */
[----:B------:R1:W3:Y:S04]  /*11f00*/  @!P0 LDG.E.U16 R198, desc[UR6][R190.64] ;  /* 0x00000006bec68981 */ /* 0x0002e8000c1e1500 */
[----:B------:R-:W-:Y:S01]  /*11f10*/  STL [R1+0x874], R247 ;  /* 0x000874f701007387 */ /* 0x000fe20000100800 */
[----:B0-----:R-:W-:-:S03]  /*11f20*/  PRMT R197, RZ, 0x7610, R197 ;  /* 0x00007610ffc57816 */ /* 0x001fc600000000c5 */
[----:B------:R-:W-:Y:S01]  /*11f30*/  STL [R1+0x880], R250 ;  /* 0x000880fa01007387 */ /* 0x000fe20000100800 */
[----:B-1----:R-:W-:Y:S02]  /*11f40*/  @!P0 IMAD.MOV.U32 R190, RZ, RZ, R252 ;  /* 0x000000ffffbe8224 */ /* 0x002fe400078e00fc */
[----:B------:R-:W-:Y:S01]  /*11f50*/  @!P0 IMAD.MOV.U32 R191, RZ, RZ, R0 ;  /* 0x000000ffffbf8224 */ /* 0x000fe200078e0000 */
[----:B------:R-:W-:Y:S04]  /*11f60*/  STL [R1+0x87c], R248 ;  /* 0x00087cf801007387 */ /* 0x000fe80000100800 */
[----:B------:R-:W-:Y:S04]  /*11f70*/  STL [R1+0x888], R252 ;  /* 0x000888fc01007387 */ /* 0x000fe80000100800 */
[----:B------:R-:W-:Y:S04]  /*11f80*/  STL [R1+0x884], R0 ;  /* 0x0008840001007387 */ /* 0x000fe80000100800 */
[----:B------:R0:W3:Y:S04]  /*11f90*/  @!P0 LDG.E.U16 R197, desc[UR6][R190.64] ;  /* 0x00000006bec58981 */ /* 0x0000e8000c1e1500 */
[----:B------:R1:W-:Y:S04]  /*11fa0*/  STL [R1+0x890], R239 ;  /* 0x000890ef01007387 */ /* 0x0003e80000100800 */
[----:B------:R4:W-:Y:S01]  /*11fb0*/  STL [R1+0x88c], R236 ;  /* 0x00088cec01007387 */ /* 0x0009e20000100800 */
[----:B0-----:R-:W-:-:S02]  /*11fc0*/  @!P0 IMAD.MOV.U32 R190, RZ, RZ, R239 ;  /* 0x000000ffffbe8224 */ /* 0x001fc400078e00ef */
[----:B------:R-:W-:Y:S01]  /*11fd0*/  @!P0 IMAD.MOV.U32 R191, RZ, RZ, R236 ;  /* 0x000000ffffbf8224 */ /* 0x000fe200078e00ec */
[----:B-1----:R-:W3:Y:S04]  /*11fe0*/  LDL R239, [R1+0x364] ;  /* 0x0003640001ef7983 */ /* 0x002ee80000100800 */
[----:B----4-:R-:W4:Y:S04]  /*11ff0*/  LDL R236, [R1+0x368] ;  /* 0x0003680001ec7983 */ /* 0x010f280000100800 */
[----:B------:R0:W-:Y:S04]  /*12000*/  STS.U16 [R244+UR4+0x1d80], R196 ;  /* 0x001d80c4f4007988 */ /* 0x0001e80008000404 */
[----:B------:R1:W-:Y:S01]  /*12010*/  STS.U16 [R244+UR4+0x2180], R195 ;  /* 0x002180c3f4007988 */ /* 0x0003e20008000404 */
[----:B0-----:R-:W-:-:S02]  /*12020*/  PRMT R196, RZ, 0x7610, R196 ;  /* 0x00007610ffc47816 */ /* 0x001fc400000000c4 */
[----:B-1----:R-:W-:-:S04]  /*12030*/  PRMT R195, RZ, 0x7610, R195 ;  /* 0x00007610ffc37816 */ /* 0x002fc800000000c3 */
[----:B------:R0:W4:Y:S01]  /*12040*/  @!P0 LDG.E.U16 R196, desc[UR6][R190.64] ;  /* 0x00000006bec48981 */ /* 0x000122000c1e1500 */
[----:B------:R-:W-:Y:S01]  /*12050*/  PRMT R211, RZ, 0x7610, R211 ;  /* 0x00007610ffd37816 */ /* 0x000fe200000000d3 */
[----:B0-----:R-:W-:Y:S02]  /*12060*/  @!P0 IMAD.MOV.U32 R190, RZ, RZ, R234 ;  /* 0x000000ffffbe8224 */ /* 0x001fe400078e00ea */
[----:B------:R0:W-:Y:S02]  /*12070*/  STS.U16 [R244+UR4+0x2580], R214 ;  /* 0x002580d6f4007988 */ /* 0x0001e40008000404 */
[----:B0-----:R-:W-:Y:S01]  /*12080*/  PRMT R214, RZ, 0x7610, R214 ;  /* 0x00007610ffd67816 */ /* 0x001fe200000000d6 */
[----:B--2---:R-:W-:Y:S02]  /*12090*/  @!P0 IMAD.MOV.U32 R191, RZ, RZ, R242 ;  /* 0x000000ffffbf8224 */ /* 0x004fe400078e00f2 */
[----:B------:R-:W2:Y:S04]  /*120a0*/  LDL R242, [R1+0x2a4] ;  /* 0x0002a40001f27983 */ /* 0x000ea80000100800 */
[----:B------:R0:W2:Y:S02]  /*120b0*/  @!P0 LDG.E.U16 R195, desc[UR6][R190.64] ;  /* 0x00000006bec38981 */ /* 0x0000a4000c1e1500 */
[----:B0-----:R-:W-:-:S02]  /*120c0*/  @!P0 IMAD.MOV.U32 R190, RZ, RZ, R3 ;  /* 0x000000ffffbe8224 */ /* 0x001fc400078e0003 */
[----:B------:R-:W-:Y:S01]  /*120d0*/  @!P0 IMAD.MOV.U32 R191, RZ, RZ, R224 ;  /* 0x000000ffffbf8224 */ /* 0x000fe200078e00e0 */
[----:B------:R-:W2:Y:S04]  /*120e0*/  LDL R3, [R1+0x2a8] ;  /* 0x0002a80001037983 */ /* 0x000ea80000100800 */
[----:B------:R-:W2:Y:S04]  /*120f0*/  LDL.LU R234, [R1+0x70] ;  /* 0x0000700001ea7983 */ /* 0x000ea80000300800 */
[----:B------:R3:W2:Y:S04]  /*12100*/  @!P0 LDG.E.U16 R211, desc[UR6][R190.64] ;  /* 0x00000006bed38981 */ /* 0x0006a8000c1e1500 */
[----:B------:R-:W2:Y:S04]  /*12110*/  LDL.LU R224, [R1+0x60] ;  /* 0x0000600001e07983 */ /* 0x000ea80000300800 */
[----:B------:R-:W2:Y:S04]  /*12120*/  LDL.LU R0, [R1+0x54] ;  /* 0x0000540001007983 */ /* 0x000ea80000300800 */
[----:B------:R-:W2:Y:S04]  /*12130*/  LDL.LU R252, [R1+0x48] ;  /* 0x0000480001fc7983 */ /* 0x000ea80000300800 */
[----:B------:R-:W2:Y:S04]  /*12140*/  LDL.LU R248, [R1+0x3c] ;  /* 0x00003c0001f87983 */ /* 0x000ea80000300800 */
[----:B------:R-:W2:Y:S01]  /*12150*/  LDL.LU R250, [R1+0x30] ;  /* 0x0000300001fa7983 */ /* 0x000ea20000300800 */
[----:B---3--:R-:W-:-:S03]  /*12160*/  @!P0 IMAD.MOV.U32 R191, RZ, RZ, R239 ;  /* 0x000000ffffbf8224 */ /* 0x008fc600078e00ef */
[----:B------:R-:W3:Y:S01]  /*12170*/  LDL.LU R247, [R1+0x28] ;  /* 0x0000280001f77983 */ /* 0x000ee20000300800 */
[----:B----4-:R-:W-:-:S03]  /*12180*/  @!P0 IMAD.MOV.U32 R190, RZ, RZ, R236 ;  /* 0x000000ffffbe8224 */ /* 0x010fc600078e00ec */
[----:B------:R0:W-:Y:S04]  /*12190*/  STS.U16 [R244+UR4+0x2980], R241 ;  /* 0x002980f1f4007988 */ /* 0x0001e80008000404 */
[----:B------:R1:W4:Y:S04]  /*121a0*/  @!P0 LDG.E.U16 R214, desc[UR6][R190.64] ;  /* 0x00000006bed68981 */ /* 0x000328000c1e1500 */
[----:B------:R-:W3:Y:S04]  /*121b0*/  LDL R236, [R1+0x268] ;  /* 0x0002680001ec7983 */ /* 0x000ee80000100800 */
[----:B0-----:R-:W2:Y:S04]  /*121c0*/  LDL R241, [R1+0x2e8] ;  /* 0x0002e80001f17983 */ /* 0x001ea80000100800 */
[----:B------:R-:W1:Y:S04]  /*121d0*/  LDL R190, [R1+0x324] ;  /* 0x0003240001be7983 */ /* 0x000e680000100800 */
[----:B------:R-:W1:Y:S04]  /*121e0*/  LDL R191, [R1+0x328] ;  /* 0x0003280001bf7983 */ /* 0x000e680000100800 */
[----:B------:R0:W-:Y:S04]  /*121f0*/  STS.U16 [R244+UR4+0x2d80], R233 ;  /* 0x002d80e9f4007988 */ /* 0x0001e80008000404 */
[----:B------:R-:W4:Y:S01]  /*12200*/  LDL R239, [R1+0x264] ;  /* 0x0002640001ef7983 */ /* 0x000f220000100800 */
[----:B0-----:R-:W-:-:S02]  /*12210*/  PRMT R233, RZ, 0x7610, R233 ;  /* 0x00007610ffe97816 */ /* 0x001fc400000000e9 */
[----:B-1----:R-:W-:-:S04]  /*12220*/  @!P0 LOP3.LUT R191, R191, R190, RZ, 0x3c, !PT ;  /* 0x000000bebfbf8212 */ /* 0x002fc800078e3cff */
[----:B------:R-:W-:-:S04]  /*12230*/  @!P0 LOP3.LUT R190, R191, R190, RZ, 0x3c, !PT ;  /* 0x000000bebfbe8212 */ /* 0x000fc800078e3cff */
[----:B------:R-:W-:-:S05]  /*12240*/  @!P0 LOP3.LUT R191, R191, R190, RZ, 0x3c, !PT ;  /* 0x000000bebfbf8212 */ /* 0x000fca00078e3cff */
[----:B------:R2:W4:Y:S04]  /*12250*/  @!P0 LDG.E.U16 R233, desc[UR6][R190.64] ;  /* 0x00000006bee98981 */ /* 0x000528000c1e1500 */
[----:B------:R-:W3:Y:S01]  /*12260*/  LDL R191, [R1+0x2e4] ;  /* 0x0002e40001bf7983 */ /* 0x000ee20000100800 */
[----:B--2---:R-:W-:-:S03]  /*12270*/  @!P0 IMAD.MOV.U32 R190, RZ, RZ, R241 ;  /* 0x000000ffffbe8224 */ /* 0x004fc600078e00f1 */
[----:B------:R0:W-:Y:S04]  /*12280*/  STS.U16 [R244+UR4+0x3180], R226 ;  /* 0x003180e2f4007988 */ /* 0x0001e80008000404 */
[----:B------:R1:W-:Y:S04]  /*12290*/  STS.U16 [R244+UR4+0x3580], R219 ;  /* 0x003580dbf4007988 */ /* 0x0003e80008000404 */
[----:B------:R-:W2:Y:S01]  /*122a0*/  LDL.LU R241, [R1+0x50] ;  /* 0x0000500001f17983 */ /* 0x000ea20000300800 */
[----:B0-----:R-:W-:Y:S02]  /*122b0*/  PRMT R226, RZ, 0x7610, R226 ;  /* 0x00007610ffe27816 */ /* 0x001fe400000000e2 */
[----:B-1----:R-:W-:Y:S01]  /*122c0*/  PRMT R219, RZ, 0x7610, R219 ;  /* 0x00007610ffdb7816 */ /* 0x002fe200000000db */
[----:B------:R-:W-:Y:S04]  /*122d0*/  STS.U16 [R244+UR4+0x3980], R213 ;  /* 0x003980d5f4007988 */ /* 0x000fe80008000404 */
[----:B------:R-:W-:Y:S04]  /*122e0*/  STS.U16 [R244+UR4+0x3d80], R11 ;  /* 0x003d800bf4007988 */ /* 0x000fe80008000404 */
[----:B---3--:R0:W3:Y:S02]  /*122f0*/  @!P0 LDG.E.U16 R226, desc[UR6][R190.64] ;  /* 0x00000006bee28981 */ /* 0x0080e4000c1e1500 */
[----:B0-----:R-:W-:-:S02]  /*12300*/  @!P0 IMAD.MOV.U32 R190, RZ, RZ, R3 ;  /* 0x000000ffffbe8224 */ /* 0x001fc400078e0003 */
[----:B------:R-:W-:Y:S01]  /*12310*/  @!P0 IMAD.MOV.U32 R191, RZ, RZ, R242 ;  /* 0x000000ffffbf8224 */ /* 0x000fe200078e00f2 */
[----:B------:R-:W-:Y:S01]  /*12320*/  LOP3.LUT R3, R6, 0x40, RZ, 0x3c, !PT ;  /* 0x0000004006037812 */ /* 0x000fe200078e3cff */
[----:B------:R-:W3:Y:S04]  /*12330*/  LDL.LU R242, [R1+0x44] ;  /* 0x0000440001f27983 */ /* 0x000ee80000300800 */
[----:B------:R0:W3:Y:S04]  /*12340*/  @!P0 LDG.E.U16 R219, desc[UR6][R190.64] ;  /* 0x00000006bedb8981 */ /* 0x0000e8000c1e1500 */
[----:B------:R1:W-:Y:S01]  /*12350*/  STS.U16 [R3+UR4+0x200], R234 ;  /* 0x000200ea03007988 */ /* 0x0003e20008000404 */
[----:B0-----:R-:W-:-:S02]  /*12360*/  @!P0 IMAD.MOV.U32 R190, RZ, RZ, R236 ;  /* 0x000000ffffbe8224 */ /* 0x001fc400078e00ec */
[----:B----4-:R-:W-:Y:S01]  /*12370*/  @!P0 IMAD.MOV.U32 R191, RZ, RZ, R239 ;  /* 0x000000ffffbf8224 */ /* 0x010fe200078e00ef */
[----:B------:R-:W4:Y:S04]  /*12380*/  LDL.LU R236, [R1+0x38] ;  /* 0x0000380001ec7983 */ /* 0x000f280000300800 */
[----:B------:R-:W4:Y:S04]  /*12390*/  LDL.LU R239, [R1+0x2c] ;  /* 0x00002c0001ef7983 */ /* 0x000f280000300800 */
[----:B-1----:R-:W2:Y:S04]  /*123a0*/  LDL.LU R234, [R1+0x8fc] ;  /* 0x0008fc0001ea7983 */ /* 0x002ea80000300800 */
[----:B------:R0:W-:Y:S04]  /*123b0*/  STS.U16 [R3+UR4+0x600], R224 ;  /* 0x000600e003007988 */ /* 0x0001e80008000404 */
[----:B------:R-:W-:Y:S04]  /*123c0*/  STS.U16 [R3+UR4+0xa00], R0 ;  /* 0x000a000003007988 */ /* 0x000fe80008000404 */
[----:B------:R-:W-:Y:S04]  /*123d0*/  STS.U16 [R3+UR4+0xe00], R252 ;  /* 0x000e00fc03007988 */ /* 0x000fe80008000404 */
[----:B------:R-:W-:Y:S04]  /*123e0*/  STS.U16 [R3+UR4+0x1200], R248 ;  /* 0x001200f803007988 */ /* 0x000fe80008000404 */
[----:B------:R-:W-:Y:S04]  /*123f0*/  STS.U16 [R3+UR4+0x1600], R250 ;  /* 0x001600fa03007988 */ /* 0x000fe80008000404 */
[----:B------:R-:W-:Y:S04]  /*12400*/  STS.U16 [R3+UR4+0x1a00], R247 ;  /* 0x001a00f703007988 */ /* 0x000fe80008000404 */
[----:B0-----:R-:W4:Y:S04]  /*12410*/  LDL.LU R224, [R1+0x8f8] ;  /* 0x0008f80001e07983 */ /* 0x001f280000300800 */
[----:B--2---:R0:W-:Y:S04]  /*12420*/  STS.U16 [R3+UR4+0x1e00], R234 ;  /* 0x001e00ea03007988 */ /* 0x0041e80008000404 */
[----:B------:R1:W-:Y:S04]  /*12430*/  STS.U16 [R3+UR4+0x2200], R227 ;  /* 0x002200e303007988 */ /* 0x0003e80008000404 */
[----:B0-----:R-:W2:Y:S04]  /*12440*/  LDL.LU R234, [R1+0x8f4] ;  /* 0x0008f40001ea7983 */ /* 0x001ea80000300800 */
[----:B-1----:R-:W2:Y:S04]  /*12450*/  LDL.LU R227, [R1+0x8f0] ;  /* 0x0008f00001e37983 */ /* 0x002ea80000300800 */
[----:B------:R-:W2:Y:S04]  /*12460*/  LDL.LU R0, [R1+0x68] ;  /* 0x0000680001007983 */ /* 0x000ea80000300800 */
[----:B------:R-:W2:Y:S04]  /*12470*/  LDL.LU R252, [R1+0x58] ;  /* 0x0000580001fc7983 */ /* 0x000ea80000300800 */
[----:B------:R-:W2:Y:S04]  /*12480*/  LDL.LU R248, [R1+0x4c] ;  /* 0x00004c0001f87983 */ /* 0x000ea80000300800 */
[----:B------:R-:W2:Y:S04]  /*12490*/  LDL.LU R250, [R1+0x40] ;  /* 0x0000400001fa7983 */ /* 0x000ea80000300800 */
[----:B------:R-:W-:Y:S04]  /*124a0*/  STS.U16 [R3+UR4+0x2600], R7 ;  /* 0x0026000703007988 */ /* 0x000fe80008000404 */
[----:B------:R-:W2:Y:S04]  /*124b0*/  LDL.LU R247, [R1+0x34] ;  /* 0x0000340001f77983 */ /* 0x000ea80000300800 */
[----:B------:R0:W-:Y:S04]  /*124c0*/  STS.U16 [R3+UR4+0x2a00], R246 ;  /* 0x002a00f603007988 */ /* 0x0001e80008000404 */
[----:B------:R1:W-:Y:S04]  /*124d0*/  STS.U16 [R3+UR4+0x2e00], R238 ;  /* 0x002e00ee03007988 */ /* 0x0003e80008000404 */
[----:B0-----:R-:W3:Y:S04]  /*124e0*/  LDL.LU R246, [R1+0x5c] ;  /* 0x00005c0001f67983 */ /* 0x001ee80000300800 */
[----:B-1----:R-:W4:Y:S01]  /*124f0*/  LDL.LU R238, [R1+0x6c] ;  /* 0x00006c0001ee7983 */ /* 0x002f220000300800 */
[----:B------:R-:W-:-:S03]  /*12500*/  LOP3.LUT R7, R6, 0x50, RZ, 0x3c, !PT ;  /* 0x0000005006077812 */ /* 0x000fc600078e3cff */
[----:B------:R-:W-:Y:S04]  /*12510*/  STS.U16 [R3+UR4+0x3200], R230 ;  /* 0x003200e603007988 */ /* 0x000fe80008000404 */
[----:B------:R-:W-:Y:S04]  /*12520*/  STS.U16 [R3+UR4+0x3600], R221 ;  /* 0x003600dd03007988 */ /* 0x000fe80008000404 */
[----:B------:R-:W-:Y:S04]  /*12530*/  STS.U16 [R3+UR4+0x3a00], R212 ;  /* 0x003a00d403007988 */ /* 0x000fe80008000404 */
[----:B------:R-:W-:Y:S04]  /*12540*/  STS.U16 [R3+UR4+0x3e00], R12 ;  /* 0x003e000c03007988 */ /* 0x000fe80008000404 */
[----:B----4-:R-:W-:Y:S04]  /*12550*/  STS.U16 [R7+UR4+0x280], R238 ;  /* 0x000280ee07007988 */ /* 0x010fe80008000404 */
[----:B---3--:R-:W-:Y:S04]  /*12560*/  STS.U16 [R7+UR4+0x680], R246 ;  /* 0x000680f607007988 */ /* 0x008fe80008000404 */
[----:B------:R-:W-:Y:S04]  /*12570*/  STS.U16 [R7+UR4+0xa80], R241 ;  /* 0x000a80f107007988 */ /* 0x000fe80008000404 */
[----:B------:R0:W-:Y:S04]  /*12580*/  STS.U16 [R7+UR4+0xe80], R242 ;  /* 0x000e80f207007988 */ /* 0x0001e80008000404 */
[----:B------:R-:W-:Y:S04]  /*12590*/  STS.U16 [R7+UR4+0x1280], R236 ;  /* 0x001280ec07007988 */ /* 0x000fe80008000404 */
[----:B------:R-:W-:Y:S04]  /*125a0*/  STS.U16 [R7+UR4+0x1680], R239 ;  /* 0x001680ef07007988 */ /* 0x000fe80008000404 */
[----:B0-----:R-:W3:Y:S04]  /*125b0*/  LDL.LU R242, [R1+0x64] ;  /* 0x0000640001f27983 */ /* 0x001ee80000300800 */
[----:B--2---:R0:W-:Y:S04]  /*125c0*/  STS.U16 [R7+UR4+0x1a80], R227 ;  /* 0x001a80e307007988 */ /* 0x0041e80008000404 */
[----:B------:R1:W-:Y:S04]  /*125d0*/  STS.U16 [R7+UR4+0x1e80], R231 ;  /* 0x001e80e707007988 */ /* 0x0003e80008000404 */
[----:B0-----:R-:W2:Y:S04]  /*125e0*/  LDL.LU R227, [R1+0x8ec] ;  /* 0x0008ec0001e37983 */ /* 0x001ea80000300800 */
[----:B-1----:R-:W4:Y:S04]  /*125f0*/  LDL.LU R231, [R1+0x8e8] ;  /* 0x0008e80001e77983 */ /* 0x002f280000300800 */
[----:B------:R-:W-:Y:S04]  /*12600*/  STS.U16 [R7+UR4+0x2280], R229 ;  /* 0x002280e507007988 */ /* 0x000fe80008000404 */
[----:B------:R0:W-:Y:S04]  /*12610*/  STS.U16 [R7+UR4+0x2680], R2 ;  /* 0x0026800207007988 */ /* 0x0001e80008000404 */
[----:B------:R-:W-:Y:S04]  /*12620*/  STS.U16 [R7+UR4+0x2a80], R245 ;  /* 0x002a80f507007988 */ /* 0x000fe80008000404 */
[----:B------:R-:W-:Y:S01]  /*12630*/  STS.U16 [R7+UR4+0x2e80], R237 ;  /* 0x002e80ed07007988 */ /* 0x000fe20008000404 */
[----:B0-----:R-:W-:-:S03]  /*12640*/  LOP3.LUT R2, R6, 0x60, RZ, 0x3c, !PT ;  /* 0x0000006006027812 */ /* 0x001fc600078e3cff */
[----:B------:R-:W-:Y:S04]  /*12650*/  STS.U16 [R7+UR4+0x3280], R228 ;  /* 0x003280e407007988 */ /* 0x000fe80008000404 */
        /* <DEDUP_REMOVED lines=8> */
[----:B------:R-:W2:Y:S04]  /*126e0*/  LDL.LU R229, [R1+0x8e4] ;  /* 0x0008e40001e57983 */ /* 0x000ea80000300800 */
[----:B----4-:R0:W-:Y:S04]  /*126f0*/  STS.U16 [R2+UR4+0x1700], R231 ;  /* 0x001700e702007988 */ /* 0x0101e80008000404 */
[----:B------:R1:W-:Y:S04]  /*12700*/  STS.U16 [R2+UR4+0x1b00], R234 ;  /* 0x001b00ea02007988 */ /* 0x0003e80008000404 */
[----:B------:R4:W-:Y:S04]  /*12710*/  STS.U16 [R2+UR4+0x1f00], R4 ;  /* 0x001f000402007988 */ /* 0x0009e80008000404 */
[----:B0-----:R-:W2:Y:S04]  /*12720*/  LDL.LU R231, [R1+0x8e0] ;  /* 0x0008e00001e77983 */ /* 0x001ea80000300800 */
[----:B-1----:R-:W2:Y:S04]  /*12730*/  LDL.LU R234, [R1+0x8dc] ;  /* 0x0008dc0001ea7983 */ /* 0x002ea80000300800 */
[----:B----4-:R-:W4:Y:S04]  /*12740*/  LDL.LU R4, [R1+0x8d8] ;  /* 0x0008d80001047983 */ /* 0x010f280000300800 */
        /* <DEDUP_REMOVED lines=9> */
[----:B---3--:R0:W-:Y:S02]  /*127e0*/  STS.U16 [R5+UR4+0x380], R242 ;  /* 0x000380f205007988 */ /* 0x0081e40008000404 */
[----:B0-----:R-:W-:-:S02]  /*127f0*/  LOP3.LUT R242, R6, 0x10, RZ, 0x3c, !PT ;  /* 0x0000001006f27812 */ /* 0x001fc400078e3cff */
[----:B------:R-:W-:-:S06]  /*12800*/  PRMT R213, RZ, 0x7610, R213 ;  /* 0x00007610ffd57816 */ /* 0x000fcc00000000d5 */
[----:B------:R-:W3:Y:S04]  /*12810*/  @!P0 LDG.E.U16 R213, desc[UR6][R190.64] ;  /* 0x00000006bed58981 */ /* 0x000ee8000c1e1500 */
[----:B----4-:R0:W-:Y:S04]  /*12820*/  STS.U16 [R5+UR4+0x780], R4 ;  /* 0x0007800405007988 */ /* 0x0101e80008000404 */
[----:B--2---:R1:W-:Y:S04]  /*12830*/  STS.U16 [R5+UR4+0xb80], R234 ;  /* 0x000b80ea05007988 */ /* 0x0043e80008000404 */
[----:B------:R2:W-:Y:S04]  /*12840*/  STS.U16 [R5+UR4+0xf80], R231 ;  /* 0x000f80e705007988 */ /* 0x0005e80008000404 */
[----:B------:R4:W-:Y:S04]  /*12850*/  STS.U16 [R5+UR4+0x1380], R229 ;  /* 0x001380e505007988 */ /* 0x0009e80008000404 */
[----:B------:R4:W-:Y:S04]  /*12860*/  STS.U16 [R5+UR4+0x1780], R227 ;  /* 0x001780e305007988 */ /* 0x0009e80008000404 */
[----:B------:R4:W-:Y:S04]  /*12870*/  STS.U16 [R5+UR4+0x1b80], R224 ;  /* 0x001b80e005007988 */ /* 0x0009e80008000404 */
[----:B------:R3:W-:Y:S04]  /*12880*/  STS.U16 [R5+UR4+0x1f80], R222 ;  /* 0x001f80de05007988 */ /* 0x0007e80008000404 */
[----:B------:R3:W-:Y:S04]  /*12890*/  STS.U16 [R5+UR4+0x2380], R220 ;  /* 0x002380dc05007988 */ /* 0x0007e80008000404 */
        /* <DEDUP_REMOVED lines=46> */
[----:B0-----:R-:W3:Y:S04]  /*12b80*/  LDL.LU R4, [R1+0x8d4] ;  /* 0x0008d40001047983 */ /* 0x001ee80000300800 */
[----:B------:R-:W-:Y:S04]  /*12b90*/  STS.U16 [R217+UR4+0x9d00], R183 ;  /* 0x009d00b7d9007988 */ /* 0x000fe80008000404 */
[----:B-1----:R-:W3:Y:S04]  /*12ba0*/  LDL.LU R234, [R1+0x8d0] ;  /* 0x0008d00001ea7983 */ /* 0x002ee80000300800 */
[----:B------:R-:W-:Y:S04]  /*12bb0*/  STS.U16 [R217+UR4+0xa100], R184 ;  /* 0x00a100b8d9007988 */ /* 0x000fe80008000404 */
[----:B--2---:R-:W2:Y:S04]  /*12bc0*/  LDL.LU R231, [R1+0x8cc] ;  /* 0x0008cc0001e77983 */ /* 0x004ea80000300800 */
[----:B------:R-:W-:Y:S04]  /*12bd0*/  STS.U16 [R217+UR4+0xa500], R185 ;  /* 0x00a500b9d9007988 */ /* 0x000fe80008000404 */
[----:B----4-:R-:W4:Y:S04]  /*12be0*/  LDL.LU R229, [R1+0x8c8] ;  /* 0x0008c80001e57983 */ /* 0x010f280000300800 */
[----:B------:R-:W-:Y:S04]  /*12bf0*/  STS.U16 [R217+UR4+0xa900], R186 ;  /* 0x00a900bad9007988 */ /* 0x000fe80008000404 */
[----:B------:R-:W4:Y:S04]  /*12c00*/  LDL.LU R227, [R1+0x8c4] ;  /* 0x0008c40001e37983 */ /* 0x000f280000300800 */
[----:B------:R-:W-:Y:S04]  /*12c10*/  STS.U16 [R217+UR4+0xad00], R187 ;  /* 0x00ad00bbd9007988 */ /* 0x000fe80008000404 */
[----:B------:R-:W4:Y:S04]  /*12c20*/  LDL.LU R224, [R1+0x8c0] ;  /* 0x0008c00001e07983 */ /* 0x000f280000300800 */
[----:B------:R-:W-:Y:S04]  /*12c30*/  STS.U16 [R217+UR4+0xb100], R188 ;  /* 0x00b100bcd9007988 */ /* 0x000fe80008000404 */
[----:B---3--:R-:W3:Y:S04]  /*12c40*/  LDL.LU R222, [R1+0x8bc] ;  /* 0x0008bc0001de7983 */ /* 0x008ee80000300800 */
[----:B------:R-:W-:Y:S04]  /*12c50*/  STS.U16 [R217+UR4+0xb500], R189 ;  /* 0x00b500bdd9007988 */ /* 0x000fe80008000404 */
[----:B------:R-:W3:Y:S04]  /*12c60*/  LDL.LU R220, [R1+0x8b8] ;  /* 0x0008b80001dc7983 */ /* 0x000ee80000300800 */
[----:B------:R-:W-:Y:S04]  /*12c70*/  STS.U16 [R217+UR4+0xb900], R192 ;  /* 0x00b900c0d9007988 */ /* 0x000fe80008000404 */
[----:B------:R-:W-:Y:S04]  /*12c80*/  STL [R1+0x894], R6 ;  /* 0x0008940601007387 */ /* 0x000fe80000100800 */
[----:B------:R0:W-:Y:S04]  /*12c90*/  STS.U16 [R217+UR4+0xbd00], R193 ;  /* 0x00bd00c1d9007988 */ /* 0x0001e80008000404 */
[----:B0-----:R-:W3:Y:S04]  /*12ca0*/  LDL.LU R217, [R1+0x8b4] ;  /* 0x0008b40001d97983 */ /* 0x001ee80000300800 */
[----:B------:R-:W2:Y:S04]  /*12cb0*/  LDL R13, [R1+0x3e8] ;  /* 0x0003e800010d7983 */ /* 0x000ea80000100800 */
[----:B------:R-:W2:Y:S04]  /*12cc0*/  LDL R12, [R1+0x3ec] ;  /* 0x0003ec00010c7983 */ /* 0x000ea80000100800 */
[----:B------:R-:W4:Y:S04]  /*12cd0*/  LDL R23, [R1+0x3e0] ;  /* 0x0003e00001177983 */ /* 0x000f280000100800 */
[----:B------:R-:W3:Y:S04]  /*12ce0*/  LDL R22, [R1+0x3e4] ;  /* 0x0003e40001167983 */ /* 0x000ee80000100800 */
[----:B------:R-:W-:Y:S04]  /*12cf0*/  STS.U16 [R244+UR4+0x8180], R194 ;  /* 0x008180c2f4007988 */ /* 0x000fe80008000404 */
[----:B------:R-:W-:Y:S04]  /*12d00*/  STS.U16 [R244+UR4+0x8580], R210 ;  /* 0x008580d2f4007988 */ /* 0x000fe80008000404 */
[----:B------:R-:W4:Y:S04]  /*12d10*/  LDL R21, [R1+0x3d8] ;  /* 0x0003d80001157983 */ /* 0x000f280000100800 */
[----:B------:R-:W4:Y:S04]  /*12d20*/  LDL R20, [R1+0x3dc] ;  /* 0x0003dc0001147983 */ /* 0x000f280000100800 */
[----:B------:R-:W4:Y:S04]  /*12d30*/  LDL R15, [R1+0x39c] ;  /* 0x00039c00010f7983 */ /* 0x000f280000100800 */
[----:B------:R-:W4:Y:S04]  /*12d40*/  LDL R14, [R1+0x3a0] ;  /* 0x0003a000010e7983 */ /* 0x000f280000100800 */
[----:B------:R-:W4:Y:S04]  /*12d50*/  LDL R19, [R1+0x394] ;  /* 0x0003940001137983 */ /* 0x000f280000100800 */
[----:B------:R-:W4:Y:S04]  /*12d60*/  LDL R18, [R1+0x398] ;  /* 0x0003980001127983 */ /* 0x000f280000100800 */
[----:B------:R-:W-:Y:S04]  /*12d70*/  STS.U16 [R244+UR4+0x8980], R209 ;  /* 0x008980d1f4007988 */ /* 0x000fe80008000404 */
[----:B------:R-:W4:Y:S04]  /*12d80*/  LDL.LU R246, [R1+0x1d8] ;  /* 0x0001d80001f67983 */ /* 0x000f280000300800 */
        /* <DEDUP_REMOVED lines=24> */
[----:B------:R0:W-:Y:S04]  /*12f10*/  STS.U16 [R244+UR4+0xbd80], R196 ;  /* 0x00bd80c4f4007988 */ /* 0x0001e80008000404 */
[----:B------:R-:W4:Y:S04]  /*12f20*/  LDL.LU R247, [R1+0x150] ;  /* 0x0001500001f77983 */ /* 0x000f280000300800 */
[----:B0-----:R-:W4:Y:S04]  /*12f30*/  LDL.LU R244, [R1+0x164] ;  /* 0x0001640001f47983 */ /* 0x001f280000300800 */
[----:B------:R-:W4:Y:S04]  /*12f40*/  LDL.LU R241, [R1+0x154] ;  /* 0x0001540001f17983 */ /* 0x000f280000300800 */
        /* <DEDUP_REMOVED lines=25> */
[----:B------:R-:W4:Y:S01]  /*130e0*/  LDL.LU R200, [R1+0x18] ;  /* 0x0000180001c87983 */ /* 0x000f220000300800 */
[----:B------:R-:W-:-:S03]  /*130f0*/  PRMT R8, RZ, 0x7610, R8 ;  /* 0x00007610ff087816 */ /* 0x000fc60000000008 */
[----:B------:R-:W4:Y:S04]  /*13100*/  LDL.LU R199, [R1+0x10] ;  /* 0x0000100001c77983 */ /* 0x000f280000300800 */
[----:B------:R-:W4:Y:S04]  /*13110*/  LDL.LU R198, [R1+0x8] ;  /* 0x0000080001c67983 */ /* 0x000f280000300800 */
[----:B------:R-:W4:Y:S04]  /*13120*/  LDL.LU R197, [R1] ;  /* 0x0000000001c57983 */ /* 0x000f280000300800 */
[----:B------:R0:W-:Y:S04]  /*13130*/  STS.U16 [R3+UR4+0x8200], R195 ;  /* 0x008200c303007988 */ /* 0x0001e80008000404 */
[----:B------:R1:W-:Y:S04]  /*13140*/  STS.U16 [R3+UR4+0x8600], R211 ;  /* 0x008600d303007988 */ /* 0x0003e80008000404 */
[----:B------:R2:W-:Y:S04]  /*13150*/  STS.U16 [R3+UR4+0x8a00], R214 ;  /* 0x008a00d603007988 */ /* 0x0005e80008000404 */
[----:B0-----:R-:W4:Y:S04]  /*13160*/  LDL.LU R195, [R1+0xe8] ;  /* 0x0000e80001c37983 */ /* 0x001f280000300800 */
[----:B-1----:R-:W4:Y:S04]  /*13170*/  LDL.LU R211, [R1+0x114] ;  /* 0x0001140001d37983 */ /* 0x002f280000300800 */
[----:B--2---:R-:W2:Y:S04]  /*13180*/  LDL.LU R214, [R1+0x168] ;  /* 0x0001680001d67983 */ /* 0x004ea80000300800 */
[----:B------:R0:W-:Y:S04]  /*13190*/  STS.U16 [R3+UR4+0x8e00], R233 ;  /* 0x008e00e903007988 */ /* 0x0001e80008000404 */
[----:B------:R1:W-:Y:S04]  /*131a0*/  STS.U16 [R3+UR4+0x9200], R226 ;  /* 0x009200e203007988 */ /* 0x0003e80008000404 */
[----:B------:R3:W-:Y:S04]  /*131b0*/  STS.U16 [R3+UR4+0x9600], R219 ;  /* 0x009600db03007988 */ /* 0x0007e80008000404 */
[----:B0-----:R-:W2:Y:S04]  /*131c0*/  LDL.LU R233, [R1+0x110] ;  /* 0x0001100001e97983 */ /* 0x001ea80000300800 */
[----:B-1----:R-:W2:Y:S04]  /*131d0*/  LDL.LU R226, [R1+0x194] ;  /* 0x0001940001e27983 */ /* 0x002ea80000300800 */
[----:B---3--:R-:W3:Y:S04]  /*131e0*/  LDL.LU R219, [R1+0x128] ;  /* 0x0001280001db7983 */ /* 0x008ee80000300800 */
[----:B------:R0:W-:Y:S04]  /*131f0*/  STS.U16 [R3+UR4+0x9a00], R213 ;  /* 0x009a00d503007988 */ /* 0x0001e80008000404 */
[----:B------:R1:W3:Y:S04]  /*13200*/  @!P0 LDG.E.U16 R8, desc[UR6][R12.64] ;  /* 0x000000060c088981 */ /* 0x0002e8000c1e1500 */
[----:B0-----:R-:W3:Y:S04]  /*13210*/  LDL.LU R213, [R1+0x15c] ;  /* 0x00015c0001d57983 */ /* 0x001ee80000300800 */
[----:B------:R-:W2:Y:S01]  /*13220*/  LDL R17, [R1+0x38c] ;  /* 0x00038c0001117983 */ /* 0x000ea20000100800 */
[----:B-1----:R-:W-:-:S02]  /*13230*/  @!P0 IMAD.MOV.U32 R12, RZ, RZ, R22 ;  /* 0x000000ffff0c8224 */ /* 0x002fc400078e0016 */
[----:B----4-:R-:W-:Y:S01]  /*13240*/  @!P0 IMAD.MOV.U32 R13, RZ, RZ, R23 ;  /* 0x000000ffff0d8224 */ /* 0x010fe200078e0017 */
[----:B------:R-:W2:Y:S04]  /*13250*/  LDL R16, [R1+0x390] ;  /* 0x0003900001107983 */ /* 0x000ea80000100800 */
[----:B------:R-:W4:Y:S04]  /*13260*/  LDL R23, [R1+0x35c] ;  /* 0x00035c0001177983 */ /* 0x000f280000100800 */
[----:B------:R-:W3:Y:S01]  /*13270*/  LDL R22, [R1+0x360] ;  /* 0x0003600001167983 */ /* 0x000ee20000100800 */
[----:B------:R-:W-:-:S02]  /*13280*/  PRMT R9, RZ, 0x7610, R9 ;  /* 0x00007610ff097816 */ /* 0x000fc40000000009 */
[----:B------:R-:W-:Y:S01]  /*13290*/  PRMT R11, RZ, 0x7610, R11 ;  /* 0x00007610ff0b7816 */ /* 0x000fe2000000000b */
[----:B------:R-:W4:Y:S01]  /*132a0*/  LDL R153, [R1+0x34c] ;  /* 0x00034c0001997983 */ /* 0x000f220000100800 */
[----:B------:R-:W-:-:S03]  /*132b0*/  PRMT R10, RZ, 0x7610, R10 ;  /* 0x00007610ff0a7816 */ /* 0x000fc6000000000a */
[----:B------:R0:W4:Y:S04]  /*132c0*/  @!P0 LDG.E.U16 R9, desc[UR6][R12.64] ;  /* 0x000000060c098981 */ /* 0x000128000c1e1500 */
[----:B------:R1:W4:Y:S04]  /*132d0*/  @!P0 LDG.E.U16 R11, desc[UR6][R14.64] ;  /* 0x000000060e0b8981 */ /* 0x000328000c1e1500 */
[----:B------:R-:W4:Y:S01]  /*132e0*/  LDL R152, [R1+0x350] ;  /* 0x0003500001987983 */ /* 0x000f220000100800 */
[----:B0-----:R-:W-:Y:S02]  /*132f0*/  @!P0 IMAD.MOV.U32 R12, RZ, RZ, R20 ;  /* 0x000000ffff0c8224 */ /* 0x001fe400078e0014 */
[----:B------:R-:W-:Y:S01]  /*13300*/  @!P0 IMAD.MOV.U32 R13, RZ, RZ, R21 ;  /* 0x000000ffff0d8224 */ /* 0x000fe200078e0015 */
[----:B------:R-:W4:Y:S01]  /*13310*/  LDL R155, [R1+0x2dc] ;  /* 0x0002dc00019b7983 */ /* 0x000f220000100800 */
[----:B-1----:R-:W-:-:S02]  /*13320*/  @!P0 IMAD.MOV.U32 R14, RZ, RZ, R18 ;  /* 0x000000ffff0e8224 */ /* 0x002fc400078e0012 */
[----:B------:R-:W-:Y:S01]  /*13330*/  @!P0 IMAD.MOV.U32 R15, RZ, RZ, R19 ;  /* 0x000000ffff0f8224 */ /* 0x000fe200078e0013 */
[----:B------:R-:W4:Y:S04]  /*13340*/  LDL R18, [R1+0x358] ;  /* 0x0003580001127983 */ /* 0x000f280000100800 */
[----:B------:R-:W4:Y:S04]  /*13350*/  LDL R19, [R1+0x354] ;  /* 0x0003540001137983 */ /* 0x000f280000100800 */
[----:B------:R0:W4:Y:S04]  /*13360*/  @!P0 LDG.E.U16 R10, desc[UR6][R12.64] ;  /* 0x000000060c0a8981 */ /* 0x000128000c1e1500 */
[----:B------:R-:W4:Y:S04]  /*13370*/  LDL R154, [R1+0x2e0] ;  /* 0x0002e000019a7983 */ /* 0x000f280000100800 */
[----:B------:R-:W4:Y:S01]  /*13380*/  LDL R21, [R1+0x31c] ;  /* 0x00031c0001157983 */ /* 0x000f220000100800 */
[----:B0-----:R-:W-:-:S03]  /*13390*/  PRMT R13, RZ, 0x7610, R13 ;  /* 0x00007610ff0d7816 */ /* 0x001fc6000000000d */
[----:B------:R-:W4:Y:S04]  /*133a0*/  LDL R20, [R1+0x320] ;  /* 0x0003200001147983 */ /* 0x000f280000100800 */
        /* <DEDUP_REMOVED lines=10> */
[----:B--2---:R3:W2:Y:S02]  /*13450*/  @!P0 LDG.E.U16 R13, desc[UR6][R16.64] ;  /* 0x00000006100d8981 */ /* 0x0046a4000c1e1500 */
[----:B---3--:R-:W-:-:S02]  /*13460*/  @!P0 IMAD.MOV.U32 R16, RZ, RZ, R22 ;  /* 0x000000ffff108224 */ /* 0x008fc400078e0016 */
[----:B----4-:R-:W-:Y:S01]  /*13470*/  @!P0 IMAD.MOV.U32 R17, RZ, RZ, R23 ;  /* 0x000000ffff118224 */ /* 0x010fe200078e0017 */
[----:B------:R-:W3:Y:S04]  /*13480*/  LDL R22, [R1+0x310] ;  /* 0x0003100001167983 */ /* 0x000ee80000100800 */
[----:B------:R-:W3:Y:S01]  /*13490*/  LDL R23, [R1+0x30c] ;  /* 0x00030c0001177983 */ /* 0x000ee20000100800 */
[----:B------:R-:W-:-:S06]  /*134a0*/  PRMT R12, RZ, 0x7610, R12 ;  /* 0x00007610ff0c7816 */ /* 0x000fcc000000000c */
[----:B------:R0:W4:Y:S02]  /*134b0*/  @!P0 LDG.E.U16 R12, desc[UR6][R14.64] ;  /* 0x000000060e0c8981 */ /* 0x000124000c1e1500 */
[----:B0-----:R-:W-:Y:S02]  /*134c0*/  PRMT R14, RZ, 0x7610, R14 ;  /* 0x00007610ff0e7816 */ /* 0x001fe4000000000e */
[----:B------:R-:W-:-:S04]  /*134d0*/  PRMT R15, RZ, 0x7610, R15 ;  /* 0x00007610ff0f7816 */ /* 0x000fc8000000000f */
[----:B------:R0:W2:Y:S04]  /*134e0*/  @!P0 LDG.E.U16 R14, desc[UR6][R16.64] ;  /* 0x00000006100e8981 */ /* 0x0000a8000c1e1500 */
[----:B------:R1:W4:Y:S01]  /*134f0*/  @!P0 LDG.E.U16 R15, desc[UR6][R18.64] ;  /* 0x00000006120f8981 */ /* 0x000322000c1e1500 */
[----:B0-----:R-:W-:Y:S01]  /*13500*/  PRMT R16, RZ, 0x7610, R16 ;  /* 0x00007610ff107816 */ /* 0x001fe20000000010 */
[----:B-1----:R-:W-:Y:S02]  /*13510*/  @!P0 IMAD.MOV.U32 R18, RZ, RZ, R152 ;  /* 0x000000ffff128224 */ /* 0x002fe400078e0098 */
[----:B------:R-:W-:Y:S01]  /*13520*/  @!P0 IMAD.MOV.U32 R19, RZ, RZ, R153 ;  /* 0x000000ffff138224 */ /* 0x000fe200078e0099 */
[----:B------:R-:W2:Y:S04]  /*13530*/  LDL R152, [R1+0x2d8] ;  /* 0x0002d80001987983 */ /* 0x000ea80000100800 */
[----:B------:R0:W4:Y:S04]  /*13540*/  @!P0 LDG.E.U16 R16, desc[UR6][R18.64] ;  /* 0x0000000612108981 */ /* 0x000128000c1e1500 */
[----:B------:R-:W2:Y:S01]  /*13550*/  LDL R153, [R1+0x2d4] ;  /* 0x0002d40001997983 */ /* 0x000ea20000100800 */
[----:B0-----:R-:W-:-:S06]  /*13560*/  PRMT R19, RZ, 0x7610, R19 ;  /* 0x00007610ff137816 */ /* 0x001fcc0000000013 */
[----:B---3--:R0:W3:Y:S02]  /*13570*/  @!P0 LDG.E.U16 R19, desc[UR6][R22.64] ;  /* 0x0000000616138981 */ /* 0x0080e4000c1e1500 */
[----:B0-----:R-:W-:Y:S02]  /*13580*/  @!P0 IMAD.MOV.U32 R22, RZ, RZ, R154 ;  /* 0x000000ffff168224 */ /* 0x001fe400078e009a */
[----:B------:R-:W-:Y:S01]  /*13590*/  @!P0 IMAD.MOV.U32 R23, RZ, RZ, R155 ;  /* 0x000000ffff178224 */ /* 0x000fe200078e009b */
[----:B------:R-:W4:Y:S04]  /*135a0*/  LDL R154, [R1+0x2a0] ;  /* 0x0002a000019a7983 */ /* 0x000f280000100800 */
[----:B------:R-:W4:Y:S01]  /*135b0*/  LDL R155, [R1+0x29c] ;  /* 0x00029c00019b7983 */ /* 0x000f220000100800 */
[----:B------:R-:W-:-:S02]  /*135c0*/  PRMT R17, RZ, 0x7610, R17 ;  /* 0x00007610ff117816 */ /* 0x000fc40000000011 */
[----:B------:R-:W-:-:S04]  /*135d0*/  PRMT R18, RZ, 0x7610, R18 ;  /* 0x00007610ff127816 */ /* 0x000fc80000000012 */
[----:B------:R0:W3:Y:S02]  /*135e0*/  @!P0 LDG.E.U16 R17, desc[UR6][R20.64] ;  /* 0x0000000614118981 */ /* 0x0000e4000c1e1500 */
[----:B0-----:R-:W-:Y:S02]  /*135f0*/  @!P0 IMAD.MOV.U32 R20, RZ, RZ, R156 ;  /* 0x000000ffff148224 */ /* 0x001fe400078e009c */
[----:B------:R-:W-:Y:S01]  /*13600*/  @!P0 IMAD.MOV.U32 R21, RZ, RZ, R157 ;  /* 0x000000ffff158224 */ /* 0x000fe200078e009d */
[----:B------:R-:W3:Y:S04]  /*13610*/  LDL R156, [R1+0x290] ;  /* 0x00029000019c7983 */ /* 0x000ee80000100800 */
[----:B------:R0:W3:Y:S04]  /*13620*/  @!P0 LDG.E.U16 R18, desc[UR6][R20.64] ;  /* 0x0000000614128981 */ /* 0x0000e8000c1e1500 */
[----:B------:R-:W3:Y:S01]  /*13630*/  LDL R157, [R1+0x28c] ;  /* 0x00028c00019d7983 */ /* 0x000ee20000100800 */
[----:B0-----:R-:W-:-:S02]  /*13640*/  PRMT R20, RZ, 0x7610, R20 ;  /* 0x00007610ff147816 */ /* 0x001fc40000000014 */
[----:B------:R-:W-:-:S04]  /*13650*/  PRMT R21, RZ, 0x7610, R21 ;  /* 0x00007610ff157816 */ /* 0x000fc80000000015 */
[----:B------:R0:W3:Y:S04]  /*13660*/  @!P0 LDG.E.U16 R20, desc[UR6][R22.64] ;  /* 0x0000000616148981 */ /* 0x0000e8000c1e1500 */
[----:B--2---:R1:W2:Y:S01]  /*13670*/  @!P0 LDG.E.U16 R21, desc[UR6][R152.64] ;  /* 0x0000000698158981 */ /* 0x0042a2000c1e1500 */
[----:B0-----:R-:W-:Y:S01]  /*13680*/  PRMT R23, RZ, 0x7610, R23 ;  /* 0x00007610ff177816 */ /* 0x001fe20000000017 */
[----:B-1----:R-:W-:Y:S02]  /*13690*/  @!P0 IMAD.MOV.U32 R152, RZ, RZ, R158 ;  /* 0x000000ffff988224 */ /* 0x002fe400078e009e */
[----:B------:R-:W-:Y:S01]  /*136a0*/  @!P0 IMAD.MOV.U32 R153, RZ, RZ, R159 ;  /* 0x000000ffff998224 */ /* 0x000fe200078e009f */
[----:B------:R-:W2:Y:S04]  /*136b0*/  LDL R158, [R1+0x258] ;  /* 0x00025800019e7983 */ /* 0x000ea80000100800 */
[----:B------:R-:W2:Y:S04]  /*136c0*/  LDL R159, [R1+0x254] ;  /* 0x00025400019f7983 */ /* 0x000ea80000100800 */
[----:B----4-:R0:W4:Y:S02]  /*136d0*/  @!P0 LDG.E.U16 R23, desc[UR6][R154.64] ;  /* 0x000000069a178981 */ /* 0x010124000c1e1500 */
[----:B0-----:R-:W-:-:S02]  /*136e0*/  @!P0 IMAD.MOV.U32 R154, RZ, RZ, R160 ;  /* 0x000000ffff9a8224 */ /* 0x001fc400078e00a0 */
[----:B------:R-:W-:Y:S01]  /*136f0*/  @!P0 IMAD.MOV.U32 R155, RZ, RZ, R161 ;  /* 0x000000ffff9b8224 */ /* 0x000fe200078e00a1 */
[----:B------:R-:W4:Y:S04]  /*13700*/  LDL R160, [R1+0x228] ;  /* 0x0002280001a07983 */ /* 0x000f280000100800 */
[----:B------:R-:W4:Y:S01]  /*13710*/  LDL R161, [R1+0x224] ;  /* 0x0002240001a17983 */ /* 0x000f220000100800 */
[----:B------:R-:W-:-:S06]  /*13720*/  PRMT R22, RZ, 0x7610, R22 ;  /* 0x00007610ff167816 */ /* 0x000fcc0000000016 */
[----:B------:R0:W4:Y:S02]  /*13730*/  @!P0 LDG.E.U16 R22, desc[UR6][R152.64] ;  /* 0x0000000698168981 */ /* 0x000124000c1e1500 */
[----:B0-----:R-:W-:Y:S02]  /*13740*/  PRMT R152, RZ, 0x7610, R152 ;  /* 0x00007610ff987816 */ /* 0x001fe40000000098 */
[----:B------:R-:W-:-:S04]  /*13750*/  PRMT R153, RZ, 0x7610, R153 ;  /* 0x00007610ff997816 */ /* 0x000fc80000000099 */
[----:B------:R0:W4:Y:S04]  /*13760*/  @!P0 LDG.E.U16 R152, desc[UR6][R154.64] ;  /* 0x000000069a988981 */ /* 0x000128000c1e1500 */
[----:B---3--:R1:W3:Y:S01]  /*13770*/  @!P0 LDG.E.U16 R153, desc[UR6][R156.64] ;  /* 0x000000069c998981 */ /* 0x0082e2000c1e1500 */
[----:B0-----:R-:W-:Y:S02]  /*13780*/  PRMT R154, RZ, 0x7610, R154 ;  /* 0x00007610ff9a7816 */ /* 0x001fe4000000009a */
[----:B------:R-:W-:Y:S01]  /*13790*/  PRMT R155, RZ, 0x7610, R155 ;  /* 0x00007610ff9b7816 */ /* 0x000fe2000000009b */
[----:B-1----:R-:W-:Y:S02]  /*137a0*/  @!P0 IMAD.MOV.U32 R156, RZ, RZ, R162 ;  /* 0x000000ffff9c8224 */ /* 0x002fe400078e00a2 */
[----:B------:R-:W-:Y:S01]  /*137b0*/  @!P0 IMAD.MOV.U32 R157, RZ, RZ, R163 ;  /* 0x000000ffff9d8224 */ /* 0x000fe200078e00a3 */
[----:B------:R-:W3:Y:S04]  /*137c0*/  LDL R162, [R1+0x218] ;  /* 0x0002180001a27983 */ /* 0x000ee80000100800 */
[----:B------:R0:W3:Y:S04]  /*137d0*/  @!P0 LDG.E.U16 R154, desc[UR6][R156.64] ;  /* 0x000000069c9a8981 */ /* 0x0000e8000c1e1500 */
[----:B--2---:R1:W2:Y:S04]  /*137e0*/  @!P0 LDG.E.U16 R155, desc[UR6][R158.64] ;  /* 0x000000069e9b8981 */ /* 0x0042a8000c1e1500 */
[----:B------:R-:W3:Y:S01]  /*137f0*/  LDL R163, [R1+0x214] ;  /* 0x0002140001a37983 */ /* 0x000ee20000100800 */
[----:B0-----:R-:W-:-:S03]  /*13800*/  PRMT R157, RZ, 0x7610, R157 ;  /* 0x00007610ff9d7816 */ /* 0x001fc6000000009d */
[----:B------:R-:W1:Y:S04]  /*13810*/  LDL R158, [R1+0x24c] ;  /* 0x00024c00019e7983 */ /* 0x000e680000100800 */
[----:B------:R-:W1:Y:S04]  /*13820*/  LDL R159, [R1+0x250] ;  /* 0x00025000019f7983 */ /* 0x000e680000100800 */
[----:B----4-:R-:W4:Y:S04]  /*13830*/  @!P0 LDG.E.U16 R157, desc[UR6][R160.64] ;  /* 0x00000006a09d8981 */ /* 0x010f28000c1e1500 */
[----:B------:R-:W2:Y:S04]  /*13840*/  LDL R160, [R1+0x21c] ;  /* 0x00021c0001a07983 */ /* 0x000ea80000100800 */
[----:B------:R-:W2:Y:S01]  /*13850*/  LDL R161, [R1+0x220] ;  /* 0x0002200001a17983 */ /* 0x000ea20000100800 */
[----:B------:R-:W-:-:S02]  /*13860*/  PRMT R156, RZ, 0x7610, R156 ;  /* 0x00007610ff9c7816 */ /* 0x000fc4000000009c */
[----:B-1----:R-:W-:-:S04]  /*13870*/  @!P0 LOP3.LUT R159, R159, R158, RZ, 0x3c, !PT ;  /* 0x0000009e9f9f8212 */ /* 0x002fc800078e3cff */
[----:B------:R-:W-:-:S04]  /*13880*/  @!P0 LOP3.LUT R158, R159, R158, RZ, 0x3c, !PT ;  /* 0x0000009e9f9e8212 */ /* 0x000fc800078e3cff */
[----:B------:R-:W-:-:S05]  /*13890*/  @!P0 LOP3.LUT R159, R159, R158, RZ, 0x3c, !PT ;  /* 0x0000009e9f9f8212 */ /* 0x000fca00078e3cff */
[----:B------:R0:W4:Y:S02]  /*138a0*/  @!P0 LDG.E.U16 R156, desc[UR6][R158.64] ;  /* 0x000000069e9c8981 */ /* 0x000124000c1e1500 */
[----:B0-----:R-:W-:Y:S02]  /*138b0*/  PRMT R158, RZ, 0x7610, R158 ;  /* 0x00007610ff9e7816 */ /* 0x001fe4000000009e */
[----:B--2---:R-:W-:-:S04]  /*138c0*/  @!P0 LOP3.LUT R161, R161, R160, RZ, 0x3c, !PT ;  /* 0x000000a0a1a18212 */ /* 0x004fc800078e3cff */
[----:B------:R-:W-:-:S04]  /*138d0*/  @!P0 LOP3.LUT R160, R161, R160, RZ, 0x3c, !PT ;  /* 0x000000a0a1a08212 */ /* 0x000fc800078e3cff */
[----:B------:R-:W-:-:S05]  /*138e0*/  @!P0 LOP3.LUT R161, R161, R160, RZ, 0x3c, !PT ;  /* 0x000000a0a1a18212 */ /* 0x000fca00078e3cff */
[----:B------:R0:W2:Y:S02]  /*138f0*/  @!P0 LDG.E.U16 R158, desc[UR6][R160.64] ;  /* 0x00000006a09e8981 */ /* 0x0000a4000c1e1500 */
[----:B0-----:R-:W-:-:S06]  /*13900*/  PRMT R161, RZ, 0x7610, R161 ;  /* 0x00007610ffa17816 */ /* 0x001fcc00000000a1 */
[----:B------:R0:W2:Y:S04]  /*13910*/  @!P0 LDG.E.U16 R161, desc[UR6][R164.64] ;  /* 0x00000006a4a18981 */ /* 0x0000a8000c1e1500 */
[----:B------:R-:W0:Y:S01]  /*13920*/  LDL R165, [R1+0x1e0] ;  /* 0x0001e00001a57983 */ /* 0x000e220000100800 */
[----:B------:R-:W-:-:S06]  /*13930*/  PRMT R159, RZ, 0x7610, R159 ;  /* 0x00007610ff9f7816 */ /* 0x000fcc000000009f */
[----:B---3--:R1:W3:Y:S04]  /*13940*/  @!P0 LDG.E.U16 R159, desc[UR6][R162.64] ;  /* 0x00000006a29f8981 */ /* 0x0082e8000c1e1500 */
[----:B------:R-:W1:Y:S04]  /*13950*/  LDL R162, [R1+0x20c] ;  /* 0x00020c0001a27983 */ /* 0x000e680000100800 */
[----:B------:R-:W1:Y:S04]  /*13960*/  LDL R163, [R1+0x210] ;  /* 0x0002100001a37983 */ /* 0x000e680000100800 */
[----:B------:R4:W-:Y:S01]  /*13970*/  STL [R1+0x898], R6 ;  /* 0x0008980601007387 */ /* 0x0009e20000100800 */
[----:B0-----:R-:W-:-:S02]  /*13980*/  @!P0 IMAD.MOV.U32 R164, RZ, RZ, R165 ;  /* 0x000000ffffa48224 */ /* 0x001fc400078e00a5 */
[----:B------:R-:W-:Y:S02]  /*13990*/  @!P0 IMAD.MOV.U32 R165, RZ, RZ, R6 ;  /* 0x000000ffffa58224 */ /* 0x000fe400078e0006 */
[----:B----4-:R-:W4:Y:S01]  /*139a0*/  LDL.LU R6, [R1+0x1d0] ;  /* 0x0001d00001067983 */ /* 0x010f220000300800 */
[----:B------:R-:W-:Y:S02]  /*139b0*/  PRMT R160, RZ, 0x7610, R160 ;  /* 0x00007610ffa07816 */ /* 0x000fe400000000a0 */
[----:B-1----:R-:W-:-:S04]  /*139c0*/  @!P0 LOP3.LUT R163, R163, R162, RZ, 0x3c, !PT ;  /* 0x000000a2a3a38212 */ /* 0x002fc800078e3cff */
[----:B------:R-:W-:-:S04]  /*139d0*/  @!P0 LOP3.LUT R162, R163, R162, RZ, 0x3c, !PT ;  /* 0x000000a2a3a28212 */ /* 0x000fc800078e3cff */
[----:B------:R-:W-:-:S05]  /*139e0*/  @!P0 LOP3.LUT R163, R163, R162, RZ, 0x3c, !PT ;  /* 0x000000a2a3a38212 */ /* 0x000fca00078e3cff */
[----:B------:R0:W3:Y:S02]  /*139f0*/  @!P0 LDG.E.U16 R160, desc[UR6][R162.64] ;  /* 0x00000006a2a08981 */ /* 0x0000e4000c1e1500 */
[----:B0-----:R-:W-:Y:S02]  /*13a00*/  PRMT R162, RZ, 0x7610, R162 ;  /* 0x00007610ffa27816 */ /* 0x001fe400000000a2 */
[----:B------:R-:W-:-:S04]  /*13a10*/  PRMT R163, RZ, 0x7610, R163 ;  /* 0x00007610ffa37816 */ /* 0x000fc800000000a3 */
[----:B------:R0:W3:Y:S01]  /*13a20*/  @!P0 LDG.E.U16 R162, desc[UR6][R164.64] ;  /* 0x00000006a4a28981 */ /* 0x0000e2000c1e1500 */
[----:B------:R-:W-:Y:S01]  /*13a30*/  PRMT R166, RZ, 0x7610, R166 ;  /* 0x00007610ffa67816 */ /* 0x000fe200000000a6 */
[----:B0-----:R-:W-:Y:S02]  /*13a40*/  @!P0 IMAD.MOV.U32 R164, RZ, RZ, R246 ;  /* 0x000000ffffa48224 */ /* 0x001fe400078e00f6 */
[----:B------:R-:W-:-:S05]  /*13a50*/  @!P0 IMAD.MOV.U32 R165, RZ, RZ, R239 ;  /* 0x000000ffffa58224 */ /* 0x000fca00078e00ef */
[----:B------:R0:W3:Y:S01]  /*13a60*/  @!P0 LDG.E.U16 R163, desc[UR6][R164.64] ;  /* 0x00000006a4a38981 */ /* 0x0000e2000c1e1500 */
[----:B------:R-:W-:Y:S01]  /*13a70*/  PRMT R167, RZ, 0x7610, R167 ;  /* 0x00007610ffa77816 */ /* 0x000fe200000000a7 */
[----:B0-----:R-:W-:Y:S01]  /*13a80*/  @!P0 IMAD.MOV.U32 R165, RZ, RZ, R252 ;  /* 0x000000ffffa58224 */ /* 0x001fe200078e00fc */
[----:B------:R-:W-:Y:S02]  /*13a90*/  PRMT R168, RZ, 0x7610, R168 ;  /* 0x00007610ffa87816 */ /* 0x000fe400000000a8 */
[----:B------:R-:W-:Y:S02]  /*13aa0*/  PRMT R169, RZ, 0x7610, R169 ;  /* 0x00007610ffa97816 */ /* 0x000fe400000000a9 */
[----:B------:R-:W-:Y:S02]  /*13ab0*/  PRMT R170, RZ, 0x7610, R170 ;  /* 0x00007610ffaa7816 */ /* 0x000fe400000000aa */
[----:B------:R-:W-:Y:S02]  /*13ac0*/  PRMT R171, RZ, 0x7610, R171 ;  /* 0x00007610ffab7816 */ /* 0x000fe400000000ab */
[----:B------:R-:W-:-:S02]  /*13ad0*/  PRMT R172, RZ, 0x7610, R172 ;  /* 0x00007610ffac7816 */ /* 0x000fc400000000ac */
[----:B------:R-:W-:Y:S02]  /*13ae0*/  PRMT R173, RZ, 0x7610, R173 ;  /* 0x00007610ffad7816 */ /* 0x000fe400000000ad */
        /* <DEDUP_REMOVED lines=20> */
[----:B------:R-:W-:Y:S01]  /*13c30*/  PRMT R194, RZ, 0x7610, R194 ;  /* 0x00007610ffc27816 */ /* 0x000fe200000000c2 */
[----:B----4-:R-:W-:-:S05]  /*13c40*/  @!P0 IMAD.MOV.U32 R164, RZ, RZ, R6 ;  /* 0x000000ffffa48224 */ /* 0x010fca00078e0006 */
[----:B------:R0:W4:Y:S02]  /*13c50*/  @!P0 LDG.E.U16 R166, desc[UR6][R164.64] ;  /* 0x00000006a4a68981 */ /* 0x000124000c1e1500 */
[----:B0-----:R-:W-:Y:S02]  /*13c60*/  @!P0 IMAD.MOV.U32 R164, RZ, RZ, R236 ;  /* 0x000000ffffa48224 */ /* 0x001fe400078e00ec */
[----:B------:R-:W-:-:S05]  /*13c70*/  @!P0 IMAD.MOV.U32 R165, RZ, RZ, R248 ;  /* 0x000000ffffa58224 */ /* 0x000fca00078e00f8 */
[----:B------:R0:W3:Y:S02]  /*13c80*/  @!P0 LDG.E.U16 R167, desc[UR6][R164.64] ;  /* 0x00000006a4a78981 */ /* 0x0000e4000c1e1500 */
[----:B0-----:R-:W-:Y:S02]  /*13c90*/  @!P0 IMAD.MOV.U32 R164, RZ, RZ, R230 ;  /* 0x000000ffffa48224 */ /* 0x001fe400078e00e6 */
[----:B------:R-:W-:-:S05]  /*13ca0*/  @!P0 IMAD.MOV.U32 R165, RZ, RZ, R251 ;  /* 0x000000ffffa58224 */ /* 0x000fca00078e00fb */
[----:B------:R0:W4:Y:S02]  /*13cb0*/  @!P0 LDG.E.U16 R168, desc[UR6][R164.64] ;  /* 0x00000006a4a88981 */ /* 0x000124000c1e1500 */
        /* <DEDUP_REMOVED lines=77> */
[----:B------:R-:W4:Y:S04]  /*14190*/  @!P0 LDG.E.U16 R194, desc[UR6][R164.64] ;  /* 0x00000006a4c28981 */ /* 0x000f28000c1e1500 */
[----:B------:R-:W-:Y:S04]  /*141a0*/  STS.U16 [R3+UR4+0x9e00], R157 ;  /* 0x009e009d03007988 */ /* 0x000fe80008000404 */
[----:B--2---:R-:W-:Y:S04]  /*141b0*/  STS.U16 [R3+UR4+0xa200], R161 ;  /* 0x00a200a103007988 */ /* 0x004fe80008000404 */
[----:B---3--:R-:W-:Y:S04]  /*141c0*/  STS.U16 [R3+UR4+0xa600], R167 ;  /* 0x00a600a703007988 */ /* 0x008fe80008000404 */
[----:B----4-:R-:W-:Y:S04]  /*141d0*/  STS.U16 [R3+UR4+0xaa00], R171 ;  /* 0x00aa00ab03007988 */ /* 0x010fe80008000404 */
[----:B------:R-:W-:Y:S04]  /*141e0*/  STS.U16 [R3+UR4+0xae00], R173 ;  /* 0x00ae00ad03007988 */ /* 0x000fe80008000404 */
[----:B------:R-:W-:Y:S04]  /*141f0*/  STS.U16 [R3+UR4+0xb200], R174 ;  /* 0x00b200ae03007988 */ /* 0x000fe80008000404 */
[----:B------:R-:W-:Y:S04]  /*14200*/  STS.U16 [R3+UR4+0xb600], R175 ;  /* 0x00b600af03007988 */ /* 0x000fe80008000404 */
[----:B------:R-:W-:Y:S04]  /*14210*/  STS.U16 [R3+UR4+0xba00], R176 ;  /* 0x00ba00b003007988 */ /* 0x000fe80008000404 */
        /* <DEDUP_REMOVED lines=15> */
[----:B------:R-:W-:Y:S01]  /*14310*/  STS.U16 [R7+UR4+0xba80], R182 ;  /* 0x00ba80b607007988 */ /* 0x000fe20008000404 */
[----:B------:R-:W-:-:S03]  /*14320*/  UMOV UR37, 0x40000040 ;  /* 0x4000004000257882 */ /* 0x000fc60000000000 */
[----:B0-----:R-:W2:Y:S04]  /*14330*/  LDL.LU R3, [R1+0x8b0] ;  /* 0x0008b00001037983 */ /* 0x001ea80000300800 */
        /* <DEDUP_REMOVED lines=31> */
[----:B0-----:R-:W4:Y:S04]  /*14530*/  LDL.LU R2, [R1+0x8a8] ;  /* 0x0008a80001027983 */ /* 0x001f280000300800 */
[----:B------:R-:W2:Y:S04]  /*14540*/  LDL.LU R167, [R1+0x824] ;  /* 0x0008240001a77983 */ /* 0x000ea80000300800 */
[----:B------:R-:W3:Y:S04]  /*14550*/  LDL.LU R161, [R1+0x820] ;  /* 0x0008200001a17983 */ /* 0x000ee80000300800 */
[----:B------:R-:W-:Y:S04]  /*14560*/  STS.U16 [R5+UR4+0xb780], R192 ;  /* 0x00b780c005007988 */ /* 0x000fe80008000404 */
[----:B------:R-:W4:Y:S04]  /*14570*/  LDL.LU R157, [R1+0x81c] ;  /* 0x00081c00019d7983 */ /* 0x000f280000300800 */
[----:B------:R-:W2:Y:S04]  /*14580*/  LDL.LU R164, [R1+0x818] ;  /* 0x0008180001a47983 */ /* 0x000ea80000300800 */
[----:B------:R-:W3:Y:S04]  /*14590*/  LDL.LU R165, [R1+0x814] ;  /* 0x0008140001a57983 */ /* 0x000ee80000300800 */
[----:B------:R-:W-:Y:S04]  /*145a0*/  STS.U16 [R5+UR4+0xbb80], R193 ;  /* 0x00bb80c105007988 */ /* 0x000fe80008000404 */
[----:B------:R0:W-:Y:S01]  /*145b0*/  STS.U16 [R5+UR4+0xbf80], R194 ;  /* 0x00bf80c205007988 */ /* 0x0001e20008000404 */
[----:B------:R1:W-:Y:S06]  /*145c0*/  MEMBAR.ALL.CTA ;  /* 0x0000000000007992 */ /* 0x0003ec0000008000 */
[----:B-1----:R-:W1:Y:S04]  /*145d0*/  FENCE.VIEW.ASYNC.S ;  /* 0x00000000000073c6 */ /* 0x002e680000000000 */
[----:B0-----:R-:W3:Y:S04]  /*145e0*/  LDL.LU R5, [R1+0x8a4] ;  /* 0x0008a40001057983 */ /* 0x001ee80000300800 */
[----:B------:R-:W3:Y:S04]  /*145f0*/  LDL R9, [R1+0x844] ;  /* 0x0008440001097983 */ /* 0x000ee80000100800 */
[----:B------:R-:W3:Y:S01]  /*14600*/  LDL.LU R171, [R1+0x7f4] ;  /* 0x0007f40001ab7983 */ /* 0x000ee20000300800 */
[----:B-1----:R-:W-:Y:S06]  /*14610*/  BAR.SYNC.DEFER_BLOCKING 0x0 ;  /* 0x0000000000007b1d */ /* 0x002fec0000010000 */
[----:B------:R-:W-:-:S06]  /*14620*/  WARPGROUP.ARRIVE ;  /* 0x00000000000079c5 */ /* 0x000fcc0000000000 */
[----:B------:R-:W-:-:S12]  /*14630*/  HGMMA.64x128x16.F32.BF16 R88, gdesc[UR36].tnspA, R88 ;  /* 0x21e00000245879f0 */ /* 0x000fd80008701858 */
[----:B------:R-:W-:-:S12]  /*14640*/  HGMMA.64x128x16.F32.BF16 R88, gdesc[UR8].tnspA, R88 ;  /* 0x21e00000085879f0 */ /* 0x000fd80008701858 */
[----:B------:R-:W-:-:S12]  /*14650*/  HGMMA.64x128x16.F32.BF16 R88, gdesc[UR12].tnspA, R88 ;  /* 0x21e000000c5879f0 */ /* 0x000fd80008701858 */
[----:B------:R-:W-:-:S12]  /*14660*/  HGMMA.64x128x16.F32.BF16 R88, gdesc[UR16].tnspA, R88 ;  /* 0x21e00000105879f0 */ /* 0x000fd80008701858 */
[----:B------:R-:W-:-:S12]  /*14670*/  HGMMA.64x128x16.F32.BF16 R88, gdesc[UR20].tnspA, R88 ;  /* 0x21e00000145879f0 */ /* 0x000fd80008701858 */
[----:B------:R-:W-:Y:S01]  /*14680*/  HGMMA.64x128x16.F32.BF16 R88, gdesc[UR24].tnspA, R88 ;  /* 0x21e00000185879f0 */ /* 0x000fe20008701858 */
[----:B------:R-:W-:-:S11]  /*14690*/  UIADD3.64 UR48, UR8, 0x380, URZ ;  /* 0x0000038008307897 */ /* 0x000fd6000fffe03f */
[----:B------:R-:W-:Y:S01]  /*146a0*/  HGMMA.64x128x16.F32.BF16 R88, gdesc[UR28].tnspA, R88 ;  /* 0x21e000001c5879f0 */ /* 0x000fe20008701858 */
[----:B------:R-:W-:Y:S01]  /*146b0*/  UMOV UR50, UR38 ;  /* 0x0000002600327c82 */ /* 0x000fe20008000000 */
[----:B------:R-:W-:Y:S01]  /*146c0*/  UMOV UR51, UR39 ;  /* 0x0000002700337c82 */ /* 0x000fe20008000000 */
[----:B------:R-:W-:-:S09]  /*146d0*/  UIADD3.64 UR52, UR8, 0x400, URZ ;  /* 0x0000040008347897 */ /* 0x000fd2000fffe03f */
[----:B------:R-:W-:-:S12]  /*146e0*/  HGMMA.64x128x16.F32.BF16 R88, gdesc[UR32].tnspA, R88 ;  /* 0x21e00000205879f0 */ /* 0x000fd80008701858 */
[----:B------:R-:W-:Y:S01]  /*146f0*/  HGMMA.64x128x16.F32.BF16 R24, gdesc[UR48].tnspA, R24 ;  /* 0x21e00000301879f0 */ /* 0x000fe20008701818 */
[----:B------:R-:W-:Y:S01]  /*14700*/  UMOV UR54, UR10 ;  /* 0x0000000a00367c82 */ /* 0x000fe20008000000 */
[----:B------:R-:W-:Y:S01]  /*14710*/  UMOV UR55, UR11 ;  /* 0x0000000b00377c82 */ /* 0x000fe20008000000 */
[----:B------:R-:W-:-:S09]  /*14720*/  UIADD3.64 UR56, UR8, 0x480, URZ ;  /* 0x0000048008387897 */ /* 0x000fd2000fffe03f */
[----:B------:R-:W-:Y:S01]  /*14730*/  HGMMA.64x128x16.F32.BF16 R24, gdesc[UR52].tnspA, R24 ;  /* 0x21e00000341879f0 */ /* 0x000fe20008701818 */
[----:B------:R-:W-:Y:S01]  /*14740*/  UMOV UR58, UR14 ;  /* 0x0000000e003a7c82 */ /* 0x000fe20008000000 */
[----:B------:R-:W-:Y:S01]  /*14750*/  UMOV UR59, UR15 ;  /* 0x0000000f003b7c82 */ /* 0x000fe20008000000 */
[----:B----4-:R-:W-:Y:S02]  /*14760*/  R2UR UR53, R157 ;  /* 0x000000009d3572ca */ /* 0x010fe400000e0000 */
[----:B--2---:R-:W-:Y:S01]  /*14770*/  R2UR UR52, R164 ;  /* 0x00000000a43472ca */ /* 0x004fe200000e0000 */
[----:B------:R-:W2:Y:S04]  /*14780*/  LDL.LU R157, [R1+0x7dc] ;  /* 0x0007dc00019d7983 */ /* 0x000ea80000300800 */
[----:B------:R-:W4:Y:S01]  /*14790*/  LDL.LU R164, [R1+0x7d4] ;  /* 0x0007d40001a47983 */ /* 0x000f220000300800 */
[----:B------:R-:W-:-:S02]  /*147a0*/  R2UR UR49, R167 ;  /* 0x00000000a73172ca */ /* 0x000fc400000e0000 */
[----:B---3--:R-:W-:Y:S01]  /*147b0*/  R2UR UR48, R161 ;  /* 0x00000000a13072ca */ /* 0x008fe200000e0000 */
[----:B------:R-:W-:Y:S01]  /*147c0*/  HGMMA.64x128x16.F32.BF16 R24, gdesc[UR56].tnspA, R24 ;  /* 0x21e00000381879f0 */ /* 0x000fe20008701818 */
[----:B------:R-:W-:Y:S02]  /*147d0*/  R2UR UR56, R5 ;  /* 0x00000000053872ca */ /* 0x000fe400000e0000 */
[----:B------:R-:W0:Y:S01]  /*147e0*/  LDC R5, c[0x0][0x238] ;  /* 0x00008e00ff057b82 */ /* 0x000e220000000800 */
[----:B------:R-:W-:Y:S02]  /*147f0*/  R2UR UR57, R165 ;  /* 0x00000000a53972ca */ /* 0x000fe400000e0000 */
[----:B------:R-:W3:Y:S04]  /*14800*/  LDL.LU R165, [R1+0x7cc] ;  /* 0x0007cc0001a57983 */ /* 0x000ee80000300800 */
[----:B------:R-:W3:Y:S04]  /*14810*/  LDL.LU R162, [R1+0x7f0] ;  /* 0x0007f00001a27983 */ /* 0x000ee80000300800 */
[----:B------:R-:W3:Y:S04]  /*14820*/  LDL.LU R158, [R1+0x7c4] ;  /* 0x0007c400019e7983 */ /* 0x000ee80000300800 */
[----:B------:R-:W3:Y:S04]  /*14830*/  LDL.LU R154, [R1+0x7e8] ;  /* 0x0007e800019a7983 */ /* 0x000ee80000300800 */
[----:B------:R-:W3:Y:S04]  /*14840*/  LDL.LU R23, [R1+0x7bc] ;  /* 0x0007bc0001177983 */ /* 0x000ee80000300800 */
[----:B------:R-:W3:Y:S01]  /*14850*/  LDL.LU R20, [R1+0x7e0] ;  /* 0x0007e00001147983 */ /* 0x000ee20000300800 */
[----:B0-----:R-:W-:-:S03]  /*14860*/  IMAD.SHL.U32 R5, R5, 0x80, RZ ;  /* 0x0000008005057824 */ /* 0x001fc600078e00ff */
[----:B------:R-:W3:Y:S01]  /*14870*/  LDL.LU R14, [R1+0x7b4] ;  /* 0x0007b400010e7983 */ /* 0x000ee20000300800 */
[----:B------:R-:W-:-:S03]  /*14880*/  IMAD.SHL.U32 R5, R5, 0x2, RZ ;  /* 0x0000000205057824 */ /* 0x000fc600078e00ff */
[----:B------:R-:W3:Y:S02]  /*14890*/  LDL.LU R167, [R1+0x7d8] ;  /* 0x0007d80001a77983 */ /* 0x000ee40000300800 */
[-C--:B------:R-:W-:Y:S02]  /*148a0*/  IADD3 R3, P4, R3, R5.reuse, RZ ;  /* 0x0000000503037210 */ /* 0x080fe40007f9e0ff */
[----:B------:R-:W3:Y:S01]  /*148b0*/  LDL.LU R11, [R1+0x7ac] ;  /* 0x0007ac00010b7983 */ /* 0x000ee20000300800 */
[----:B------:R-:W-:-:S03]  /*148c0*/  IADD3 R171, P3, R171, R5, RZ ;  /* 0x00000005abab7210 */ /* 0x000fc60007f7e0ff */
[----:B------:R-:W3:Y:S01]  /*148d0*/  LDL.LU R8, [R1+0x7d0] ;  /* 0x0007d00001087983 */ /* 0x000ee20000300800 */
[----:B------:R-:W-:-:S03]  /*148e0*/  IADD3 R4, P5, R4, R5, RZ ;  /* 0x0000000504047210 */ /* 0x000fc60007fbe0ff */
[----:B------:R-:W3:Y:S04]  /*148f0*/  LDL.LU R177, [R1+0x7a4] ;  /* 0x0007a40001b17983 */ /* 0x000ee80000300800 */
[----:B------:R-:W3:Y:S04]  /*14900*/  LDL.LU R176, [R1+0x7c8] ;  /* 0x0007c80001b07983 */ /* 0x000ee80000300800 */
[----:B------:R-:W3:Y:S04]  /*14910*/  LDL.LU R161, [R1+0x79c] ;  /* 0x00079c0001a17983 */ /* 0x000ee80000300800 */
[----:B------:R0:W-:Y:S04]  /*14920*/  STL [R1+0x7ec], R3 ;  /* 0x0007ec0301007387 */ /* 0x0001e80000100800 */
[----:B0-----:R-:W3:Y:S04]  /*14930*/  LDL.LU R3, [R1+0x8a0] ;  /* 0x0008a00001037983 */ /* 0x001ee80000300800 */
[----:B------:R-:W-:Y:S04]  /*14940*/  STL [R1+0x7f4], R171 ;  /* 0x0007f4ab01007387 */ /* 0x000fe80000100800 */
[----:B------:R0:W-:Y:S04]  /*14950*/  STL [R1+0x7e4], R4 ;  /* 0x0007e40401007387 */ /* 0x0001e80000100800 */
[----:B0-----:R-:W3:Y:S04]  /*14960*/  LDL.LU R4, [R1+0x89c] ;  /* 0x00089c0001047983 */ /* 0x001ee80000300800 */
[----:B------:R-:W3:Y:S04]  /*14970*/  LDL.LU R17, [R1+0x7c0] ;  /* 0x0007c00001117983 */ /* 0x000ee80000300800 */
[----:B------:R-:W3:Y:S01]  /*14980*/  LDL.LU R175, [R1+0x794] ;  /* 0x0007940001af7983 */ /* 0x000ee20000300800 */
[----:B------:R-:W-:-:S02]  /*14990*/  IADD3 R7, P2, R7, R5, RZ ;  /* 0x0000000507077210 */ /* 0x000fc40007f5e0ff */
[-C--:B--2---:R-:W-:Y:S02]  /*149a0*/  IADD3 R157, P6, R157, R5.reuse, RZ ;  /* 0x000000059d9d7210 */ /* 0x084fe40007fde0ff */
[----:B----4-:R-:W-:-:S03]  /*149b0*/  IADD3 R164, P1, R164, R5, RZ ;  /* 0x00000005a4a47210 */ /* 0x010fc60007f3e0ff */
[----:B------:R0:W-:Y:S04]  /*149c0*/  STL [R1+0x7dc], R157 ;  /* 0x0007dc9d01007387 */ /* 0x0001e80000100800 */
[----:B------:R-:W2:Y:S04]  /*149d0*/  LDL.LU R174, [R1+0x7b8] ;  /* 0x0007b80001ae7983 */ /* 0x000ea80000300800 */
[----:B------:R1:W-:Y:S04]  /*149e0*/  STL [R1+0x7d4], R164 ;  /* 0x0007d4a401007387 */ /* 0x0003e80000100800 */
[----:B0-----:R-:W4:Y:S04]  /*149f0*/  LDL.LU R157, [R1+0x78c] ;  /* 0x00078c00019d7983 */ /* 0x001f280000300800 */
[----:B------:R-:W4:Y:S04]  /*14a00*/  LDL.LU R173, [R1+0x7b0] ;  /* 0x0007b00001ad7983 */ /* 0x000f280000300800 */
[----:B------:R-:W4:Y:S04]  /*14a10*/  LDL.LU R171, [R1+0x784] ;  /* 0x0007840001ab7983 */ /* 0x000f280000300800 */
[----:B-1----:R-:W4:Y:S01]  /*14a20*/  LDL.LU R164, [R1+0x7a8] ;  /* 0x0007a80001a47983 */ /* 0x002f220000300800 */
[----:B---3--:R-:W-:Y:S01]  /*14a30*/  IMAD.X R3, R3, 0x1, R4, P2 ;  /* 0x0000000103037824 */ /* 0x008fe200010e0604 */
[----:B------:R-:W-:-:S05]  /*14a40*/  IADD3 R165, P2, R165, R5, RZ ;  /* 0x00000005a5a57210 */ /* 0x000fca0007f5e0ff */
[----:B------:R0:W-:Y:S04]  /*14a50*/  STL [R1+0x7cc], R165 ;  /* 0x0007cca501007387 */ /* 0x0001e80000100800 */
[----:B0-----:R-:W3:Y:S01]  /*14a60*/  LDL.LU R165, [R1+0x77c] ;  /* 0x00077c0001a57983 */ /* 0x001ee20000300800 */
[--C-:B------:R-:W-:Y:S01]  /*14a70*/  IMAD.X R162, R162, 0x1, R4.reuse, P3 ;  /* 0x00000001a2a27824 */ /* 0x100fe200018e0604 */
[-C--:B------:R-:W-:Y:S01]  /*14a80*/  IADD3 R158, P3, R158, R5.reuse, RZ ;  /* 0x000000059e9e7210 */ /* 0x080fe20007f7e0ff */
[--C-:B------:R-:W-:Y:S01]  /*14a90*/  IMAD.X R154, R154, 0x1, R4.reuse, P4 ;  /* 0x000000019a9a7824 */ /* 0x100fe200020e0604 */
[-C--:B------:R-:W-:Y:S01]  /*14aa0*/  IADD3 R23, P4, R23, R5.reuse, RZ ;  /* 0x0000000517177210 */ /* 0x080fe20007f9e0ff */
[--C-:B------:R-:W-:Y:S01]  /*14ab0*/  IMAD.X R167, R167, 0x1, R4.reuse, P6 ;  /* 0x00000001a7a77824 */ /* 0x100fe200030e0604 */
[----:B------:R-:W-:Y:S01]  /*14ac0*/  STL [R1+0x7f0], R162 ;  /* 0x0007f0a201007387 */ /* 0x000fe20000100800 */
[----:B------:R-:W-:Y:S01]  /*14ad0*/  IMAD.X R20, R20, 0x1, R4, P5 ;  /* 0x0000000114147824 */ /* 0x000fe200028e0604 */
[----:B------:R-:W-:-:S02]  /*14ae0*/  IADD3 R14, P5, R14, R5, RZ ;  /* 0x000000050e0e7210 */ /* 0x000fc40007fbe0ff */
[----:B------:R-:W-:Y:S01]  /*14af0*/  STL [R1+0x7c4], R158 ;  /* 0x0007c49e01007387 */ /* 0x000fe20000100800 */
[-C--:B------:R-:W-:Y:S01]  /*14b00*/  IADD3 R11, P6, R11, R5.reuse, RZ ;  /* 0x000000050b0b7210 */ /* 0x080fe20007fde0ff */
[----:B------:R-:W-:Y:S02]  /*14b10*/  IMAD.X R8, R8, 0x1, R4, P1 ;  /* 0x0000000108087824 */ /* 0x000fe400008e0604 */
[----:B------:R-:W-:Y:S01]  /*14b20*/  STL [R1+0x7e8], R154 ;  /* 0x0007e89a01007387 */ /* 0x000fe20000100800 */
[----:B------:R-:W-:-:S03]  /*14b30*/  IADD3 R177, P1, R177, R5, RZ ;  /* 0x00000005b1b17210 */ /* 0x000fc60007f3e0ff */
[----:B------:R-:W-:Y:S04]  /*14b40*/  STL [R1+0x7bc], R23 ;  /* 0x0007bc1701007387 */ /* 0x000fe80000100800 */
[----:B------:R0:W-:Y:S01]  /*14b50*/  STL [R1+0x7d8], R167 ;  /* 0x0007d8a701007387 */ /* 0x0001e20000100800 */
[----:B------:R-:W-:-:S03]  /*14b60*/  IMAD.X R176, R176, 0x1, R4, P2 ;  /* 0x00000001b0b07824 */ /* 0x000fc600010e0604 */
[----:B------:R-:W-:Y:S01]  /*14b70*/  STL [R1+0x7e0], R20 ;  /* 0x0007e01401007387 */ /* 0x000fe20000100800 */
[----:B------:R-:W-:-:S03]  /*14b80*/  IADD3 R161, P2, R161, R5, RZ ;  /* 0x00000005a1a17210 */ /* 0x000fc60007f5e0ff */
[----:B0-----:R-:W3:Y:S04]  /*14b90*/  LDL.LU R167, [R1+0x7a0] ;  /* 0x0007a00001a77983 */ /* 0x001ee80000300800 */
[----:B------:R0:W-:Y:S04]  /*14ba0*/  STL [R1+0x7b4], R14 ;  /* 0x0007b40e01007387 */ /* 0x0001e80000100800 */
[----:B------:R1:W-:Y:S04]  /*14bb0*/  STL [R1+0x7ac], R11 ;  /* 0x0007ac0b01007387 */ /* 0x0003e80000100800 */
[----:B------:R1:W-:Y:S04]  /*14bc0*/  STL [R1+0x7d0], R8 ;  /* 0x0007d00801007387 */ /* 0x0003e80000100800 */
[----:B------:R-:W3:Y:S04]  /*14bd0*/  LDL.LU R172, [R1+0x774] ;  /* 0x0007740001ac7983 */ /* 0x000ee80000300800 */
[----:B------:R1:W-:Y:S04]  /*14be0*/  STL [R1+0x7a4], R177 ;  /* 0x0007a4b101007387 */ /* 0x0003e80000100800 */
[----:B------:R-:W3:Y:S04]  /*14bf0*/  LDL.LU R168, [R1+0x798] ;  /* 0x0007980001a87983 */ /* 0x000ee80000300800 */
[----:B------:R1:W-:Y:S04]  /*14c00*/  STL [R1+0x7c8], R176 ;  /* 0x0007c8b001007387 */ /* 0x0003e80000100800 */
[----:B0-----:R-:W3:Y:S04]  /*14c10*/  LDL.LU R14, [R1+0x76c] ;  /* 0x00076c00010e7983 */ /* 0x001ee80000300800 */
[----:B------:R0:W-:Y:S04]  /*14c20*/  STL [R1+0x79c], R161 ;  /* 0x00079ca101007387 */ /* 0x0001e80000100800 */
[----:B-1----:R-:W3:Y:S04]  /*14c30*/  LDL.LU R11, [R1+0x790] ;  /* 0x00079000010b7983 */ /* 0x002ee80000300800 */
[----:B------:R-:W3:Y:S01]  /*14c40*/  LDL.LU R8, [R1+0x764] ;  /* 0x0007640001087983 */ /* 0x000ee20000300800 */
[----:B------:R-:W-:-:S03]  /*14c50*/  IMAD.X R17, R17, 0x1, R4, P3 ;  /* 0x0000000111117824 */ /* 0x000fc600018e0604 */
[----:B------:R-:W3:Y:S01]  /*14c60*/  LDL.LU R177, [R1+0x788] ;  /* 0x0007880001b17983 */ /* 0x000ee20000300800 */
[----:B------:R-:W-:-:S03]  /*14c70*/  IADD3 R175, P3, R175, R5, RZ ;  /* 0x00000005afaf7210 */ /* 0x000fc60007f7e0ff */
[----:B------:R-:W3:Y:S04]  /*14c80*/  LDL.LU R176, [R1+0x75c] ;  /* 0x00075c0001b07983 */ /* 0x000ee80000300800 */
[----:B0-----:R-:W3:Y:S04]  /*14c90*/  LDL.LU R161, [R1+0x780] ;  /* 0x0007800001a17983 */ /* 0x001ee80000300800 */
[----:B------:R-:W-:Y:S01]  /*14ca0*/  STL [R1+0x7c0], R17 ;  /* 0x0007c01101007387 */ /* 0x000fe20000100800 */
[----:B--2---:R-:W-:Y:S01]  /*14cb0*/  IMAD.X R174, R174, 0x1, R4, P4 ;  /* 0x00000001aeae7824 */ /* 0x004fe200020e0604 */
[----:B----4-:R-:W-:-:S05]  /*14cc0*/  IADD3 R157, P4, R157, R5, RZ ;  /* 0x000000059d9d7210 */ /* 0x010fca0007f9e0ff */
[----:B------:R0:W-:Y:S04]  /*14cd0*/  STL [R1+0x78c], R157 ;  /* 0x00078c9d01007387 */ /* 0x0001e80000100800 */
[----:B------:R-:W-:Y:S01]  /*14ce0*/  STL [R1+0x794], R175 ;  /* 0x000794af01007387 */ /* 0x000fe20000100800 */
[--C-:B------:R-:W-:Y:S02]  /*14cf0*/  IMAD.X R173, R173, 0x1, R4.reuse, P5 ;  /* 0x00000001adad7824 */ /* 0x100fe400028e0604 */
[----:B------:R-:W-:Y:S01]  /*14d00*/  IMAD.X R164, R164, 0x1, R4, P6 ;  /* 0x00000001a4a47824 */ /* 0x000fe200030e0604 */
[----:B0-----:R-:W2:Y:S01]  /*14d10*/  LDL.LU R157, [R1+0x754] ;  /* 0x00075400019d7983 */ /* 0x001ea20000300800 */
[----:B------:R-:W-:-:S03]  /*14d20*/  IADD3 R171, P5, R171, R5, RZ ;  /* 0x00000005abab7210 */ /* 0x000fc60007fbe0ff */
[----:B------:R-:W-:Y:S04]  /*14d30*/  STL [R1+0x7b8], R174 ;  /* 0x0007b8ae01007387 */ /* 0x000fe80000100800 */
[----:B------:R0:W-:Y:S04]  /*14d40*/  STL [R1+0x7a8], R164 ;  /* 0x0007a8a401007387 */ /* 0x0001e80000100800 */
[----:B------:R-:W-:Y:S04]  /*14d50*/  STL [R1+0x7b0], R173 ;  /* 0x0007b0ad01007387 */ /* 0x000fe80000100800 */
[----:B0-----:R-:W4:Y:S04]  /*14d60*/  LDL.LU R164, [R1+0x778] ;  /* 0x0007780001a47983 */ /* 0x001f280000300800 */
[----:B------:R-:W-:Y:S04]  /*14d70*/  STL [R1+0x784], R171 ;  /* 0x000784ab01007387 */ /* 0x000fe80000100800 */
[----:B------:R-:W4:Y:S04]  /*14d80*/  LDL.LU R162, [R1+0x74c] ;  /* 0x00074c0001a27983 */ /* 0x000f280000300800 */
[----:B------:R-:W4:Y:S04]  /*14d90*/  LDL.LU R158, [R1+0x770] ;  /* 0x00077000019e7983 */ /* 0x000f280000300800 */
[----:B------:R-:W4:Y:S01]  /*14da0*/  LDL.LU R154, [R1+0x744] ;  /* 0x00074400019a7983 */ /* 0x000f220000300800 */
[----:B---3--:R-:W-:-:S05]  /*14db0*/  IADD3 R165, P6, R165, R5, RZ ;  /* 0x00000005a5a57210 */ /* 0x008fca0007fde0ff */
[----:B------:R0:W-:Y:S04]  /*14dc0*/  STL [R1+0x77c], R165 ;  /* 0x00077ca501007387 */ /* 0x0001e80000100800 */
[----:B------:R-:W3:Y:S04]  /*14dd0*/  LDL.LU R23, [R1+0x768] ;  /* 0x0007680001177983 */ /* 0x000ee80000300800 */
[----:B------:R-:W3:Y:S04]  /*14de0*/  LDL.LU R20, [R1+0x73c] ;  /* 0x00073c0001147983 */ /* 0x000ee80000300800 */
[----:B------:R-:W3:Y:S04]  /*14df0*/  LDL.LU R17, [R1+0x760] ;  /* 0x0007600001117983 */ /* 0x000ee80000300800 */
[----:B0-----:R-:W3:Y:S04]  /*14e00*/  LDL.LU R165, [R1+0x734] ;  /* 0x0007340001a57983 */ /* 0x001ee80000300800 */
[----:B------:R-:W3:Y:S04]  /*14e10*/  LDL.LU R175, [R1+0x758] ;  /* 0x0007580001af7983 */ /* 0x000ee80000300800 */
[----:B------:R-:W3:Y:S01]  /*14e20*/  LDL.LU R174, [R1+0x72c] ;  /* 0x00072c0001ae7983 */ /* 0x000ee20000300800 */
[----:B------:R-:W-:-:S03]  /*14e30*/  IMAD.X R167, R167, 0x1, R4, P1 ;  /* 0x00000001a7a77824 */ /* 0x000fc600008e0604 */
[----:B------:R-:W3:Y:S04]  /*14e40*/  LDL.LU R173, [R1+0x750] ;  /* 0x0007500001ad7983 */ /* 0x000ee80000300800 */
[----:B------:R0:W-:Y:S04]  /*14e50*/  STL [R1+0x7a0], R167 ;  /* 0x0007a0a701007387 */ /* 0x0001e80000100800 */
[----:B------:R-:W3:Y:S04]  /*14e60*/  LDL.LU R171, [R1+0x724] ;  /* 0x0007240001ab7983 */ /* 0x000ee80000300800 */
[----:B0-----:R-:W3:Y:S01]  /*14e70*/  LDL.LU R167, [R1+0x748] ;  /* 0x0007480001a77983 */ /* 0x001ee20000300800 */
[----:B------:R-:W-:Y:S01]  /*14e80*/  IADD3 R172, P1, R172, R5, RZ ;  /* 0x00000005acac7210 */ /* 0x000fe20007f3e0ff */
[----:B------:R-:W-:-:S04]  /*14e90*/  IMAD.X R168, R168, 0x1, R4, P2 ;  /* 0x00000001a8a87824 */ /* 0x000fc800010e0604 */
[----:B------:R-:W-:Y:S01]  /*14ea0*/  STL [R1+0x774], R172 ;  /* 0x000774ac01007387 */ /* 0x000fe20000100800 */
[----:B------:R-:W-:-:S03]  /*14eb0*/  IADD3 R14, P2, R14, R5, RZ ;  /* 0x000000050e0e7210 */ /* 0x000fc60007f5e0ff */
[----:B------:R-:W-:Y:S01]  /*14ec0*/  STL [R1+0x798], R168 ;  /* 0x000798a801007387 */ /* 0x000fe20000100800 */
[----:B------:R-:W-:-:S03]  /*14ed0*/  IMAD.X R11, R11, 0x1, R4, P3 ;  /* 0x000000010b0b7824 */ /* 0x000fc600018e0604 */
[----:B------:R0:W-:Y:S01]  /*14ee0*/  STL [R1+0x76c], R14 ;  /* 0x00076c0e01007387 */ /* 0x0001e20000100800 */
[----:B------:R-:W-:-:S03]  /*14ef0*/  IADD3 R8, P3, R8, R5, RZ ;  /* 0x0000000508087210 */ /* 0x000fc60007f7e0ff */
[----:B------:R1:W-:Y:S01]  /*14f00*/  STL [R1+0x790], R11 ;  /* 0x0007900b01007387 */ /* 0x0003e20000100800 */
[----:B------:R-:W-:-:S03]  /*14f10*/  IMAD.X R177, R177, 0x1, R4, P4 ;  /* 0x00000001b1b17824 */ /* 0x000fc600020e0604 */
[----:B------:R1:W-:Y:S01]  /*14f20*/  STL [R1+0x764], R8 ;  /* 0x0007640801007387 */ /* 0x0003e20000100800 */
[----:B------:R-:W-:-:S03]  /*14f30*/  IADD3 R176, P4, R176, R5, RZ ;  /* 0x00000005b0b07210 */ /* 0x000fc60007f9e0ff */
[----:B0-----:R-:W3:Y:S01]  /*14f40*/  LDL.LU R14, [R1+0x71c] ;  /* 0x00071c00010e7983 */ /* 0x001ee20000300800 */
[----:B------:R-:W-:-:S03]  /*14f50*/  IMAD.X R161, R161, 0x1, R4, P5 ;  /* 0x00000001a1a17824 */ /* 0x000fc600028e0604 */
[----:B------:R-:W-:Y:S04]  /*14f60*/  STL [R1+0x788], R177 ;  /* 0x000788b101007387 */ /* 0x000fe80000100800 */
[----:B-1----:R-:W3:Y:S04]  /*14f70*/  LDL.LU R11, [R1+0x740] ;  /* 0x00074000010b7983 */ /* 0x002ee80000300800 */
[----:B------:R-:W-:Y:S04]  /*14f80*/  STL [R1+0x75c], R176 ;  /* 0x00075cb001007387 */ /* 0x000fe80000100800 */
[----:B------:R-:W3:Y:S04]  /*14f90*/  LDL.LU R8, [R1+0x714] ;  /* 0x0007140001087983 */ /* 0x000ee80000300800 */
[----:B------:R0:W-:Y:S04]  /*14fa0*/  STL [R1+0x780], R161 ;  /* 0x000780a101007387 */ /* 0x0001e80000100800 */
[----:B0-----:R-:W3:Y:S04]  /*14fb0*/  LDL.LU R161, [R1+0x738] ;  /* 0x0007380001a17983 */ /* 0x001ee80000300800 */
[----:B------:R-:W3:Y:S04]  /*14fc0*/  LDL.LU R177, [R1+0x70c] ;  /* 0x00070c0001b17983 */ /* 0x000ee80000300800 */
[----:B------:R-:W3:Y:S01]  /*14fd0*/  LDL.LU R176, [R1+0x730] ;  /* 0x0007300001b07983 */ /* 0x000ee20000300800 */
[----:B--2---:R-:W-:-:S05]  /*14fe0*/  IADD3 R157, P5, R157, R5, RZ ;  /* 0x000000059d9d7210 */ /* 0x004fca0007fbe0ff */
[----:B------:R0:W-:Y:S04]  /*14ff0*/  STL [R1+0x754], R157 ;  /* 0x0007549d01007387 */ /* 0x0001e80000100800 */
[----:B0-----:R-:W2:Y:S01]  /*15000*/  LDL.LU R157, [R1+0x704] ;  /* 0x00070400019d7983 */ /* 0x001ea20000300800 */
[----:B----4-:R-:W-:-:S05]  /*15010*/  IMAD.X R164, R164, 0x1, R4, P6 ;  /* 0x00000001a4a47824 */ /* 0x010fca00030e0604 */
[----:B------:R0:W-:Y:S01]  /*15020*/  STL [R1+0x778], R164 ;  /* 0x000778a401007387 */ /* 0x0001e20000100800 */
[-C--:B------:R-:W-:Y:S01]  /*15030*/  IADD3 R162, P6, R162, R5.reuse, RZ ;  /* 0x00000005a2a27210 */ /* 0x080fe20007fde0ff */
[----:B------:R-:W-:Y:S02]  /*15040*/  IMAD.X R158, R158, 0x1, R4, P1 ;  /* 0x000000019e9e7824 */ /* 0x000fe400008e0604 */
[----:B0-----:R-:W4:Y:S01]  /*15050*/  LDL.LU R164, [R1+0x728] ;  /* 0x0007280001a47983 */ /* 0x001f220000300800 */
[----:B------:R-:W-:-:S03]  /*15060*/  IADD3 R154, P1, R154, R5, RZ ;  /* 0x000000059a9a7210 */ /* 0x000fc60007f3e0ff */
[----:B------:R-:W-:Y:S04]  /*15070*/  STL [R1+0x74c], R162 ;  /* 0x00074ca201007387 */ /* 0x000fe80000100800 */
[----:B------:R-:W-:Y:S04]  /*15080*/  STL [R1+0x770], R158 ;  /* 0x0007709e01007387 */ /* 0x000fe80000100800 */
[----:B------:R-:W-:Y:S01]  /*15090*/  STL [R1+0x744], R154 ;  /* 0x0007449a01007387 */ /* 0x000fe20000100800 */
[--C-:B---3--:R-:W-:Y:S01]  /*150a0*/  IMAD.X R23, R23, 0x1, R4.reuse, P2 ;  /* 0x0000000117177824 */ /* 0x108fe200010e0604 */
[-C--:B------:R-:W-:Y:S01]  /*150b0*/  IADD3 R20, P2, R20, R5.reuse, RZ ;  /* 0x0000000514147210 */ /* 0x080fe20007f5e0ff */
[----:B------:R-:W-:Y:S01]  /*150c0*/  IMAD.X R17, R17, 0x1, R4, P3 ;  /* 0x0000000111117824 */ /* 0x000fe200018e0604 */
[----:B------:R-:W-:-:S02]  /*150d0*/  IADD3 R165, P3, R165, R5, RZ ;  /* 0x00000005a5a57210 */ /* 0x000fc40007f7e0ff */
[----:B------:R-:W-:Y:S04]  /*150e0*/  STL [R1+0x768], R23 ;  /* 0x0007681701007387 */ /* 0x000fe80000100800 */
[----:B------:R0:W-:Y:S04]  /*150f0*/  STL [R1+0x734], R165 ;  /* 0x000734a501007387 */ /* 0x0001e80000100800 */
[----:B------:R-:W-:Y:S04]  /*15100*/  STL [R1+0x73c], R20 ;  /* 0x00073c1401007387 */ /* 0x000fe80000100800 */
[----:B0-----:R-:W3:Y:S01]  /*15110*/  LDL.LU R165, [R1+0x6fc] ;  /* 0x0006fc0001a57983 */ /* 0x001ee20000300800 */
[--C-:B------:R-:W-:Y:S01]  /*15120*/  IMAD.X R175, R175, 0x1, R4.reuse, P4 ;  /* 0x00000001afaf7824 */ /* 0x100fe200020e0604 */
[-C--:B------:R-:W-:Y:S01]  /*15130*/  IADD3 R174, P4, R174, R5.reuse, RZ ;  /* 0x00000005aeae7210 */ /* 0x080fe20007f9e0ff */
[----:B------:R-:W-:Y:S01]  /*15140*/  IMAD.X R173, R173, 0x1, R4, P5 ;  /* 0x00000001adad7824 */ /* 0x000fe200028e0604 */
[----:B------:R0:W-:Y:S01]  /*15150*/  STL [R1+0x760], R17 ;  /* 0x0007601101007387 */ /* 0x0001e20000100800 */
[----:B------:R-:W-:-:S03]  /*15160*/  IADD3 R171, P5, R171, R5, RZ ;  /* 0x00000005abab7210 */ /* 0x000fc60007fbe0ff */
[----:B------:R1:W-:Y:S01]  /*15170*/  STL [R1+0x758], R175 ;  /* 0x000758af01007387 */ /* 0x0003e20000100800 */
[----:B------:R-:W-:-:S03]  /*15180*/  IMAD.X R167, R167, 0x1, R4, P6 ;  /* 0x00000001a7a77824 */ /* 0x000fc600030e0604 */
        /* <DEDUP_REMOVED lines=8> */
[----:B------:R-:W3:Y:S04]  /*15210*/  LDL.LU R174, [R1+0x710] ;  /* 0x0007100001ae7983 */ /* 0x000ee80000300800 */
[----:B------:R-:W3:Y:S01]  /*15220*/  LDL.LU R173, [R1+0x6e4] ;  /* 0x0006e40001ad7983 */ /* 0x000ee20000300800 */
[----:B------:R-:W-:-:S03]  /*15230*/  IADD3 R14, P6, R14, R5, RZ ;  /* 0x000000050e0e7210 */ /* 0x000fc60007fde0ff */
[----:B------:R-:W3:Y:S04]  /*15240*/  LDL.LU R171, [R1+0x708] ;  /* 0x0007080001ab7983 */ /* 0x000ee80000300800 */
[----:B0-----:R-:W3:Y:S01]  /*15250*/  LDL.LU R167, [R1+0x6dc] ;  /* 0x0006dc0001a77983 */ /* 0x001ee20000300800 */
[----:B------:R-:W-:-:S03]  /*15260*/  IMAD.X R11, R11, 0x1, R4, P1 ;  /* 0x000000010b0b7824 */ /* 0x000fc600008e0604 */
[----:B------:R-:W-:Y:S01]  /*15270*/  STL [R1+0x71c], R14 ;  /* 0x00071c0e01007387 */ /* 0x000fe20000100800 */
[----:B------:R-:W-:Y:S01]  /*15280*/  IADD3 R8, P1, R8, R5, RZ ;  /* 0x0000000508087210 */ /* 0x000fe20007f3e0ff */
[----:B------:R-:W-:-:S05]  /*15290*/  IMAD.X R161, R161, 0x1, R4, P2 ;  /* 0x00000001a1a17824 */ /* 0x000fca00010e0604 */
[----:B------:R0:W-:Y:S01]  /*152a0*/  STL [R1+0x738], R161 ;  /* 0x000738a101007387 */ /* 0x0001e20000100800 */
[-C--:B------:R-:W-:Y:S01]  /*152b0*/  IADD3 R177, P2, R177, R5.reuse, RZ ;  /* 0x00000005b1b17210 */ /* 0x080fe20007f5e0ff */
[----:B------:R-:W-:Y:S02]  /*152c0*/  IMAD.X R176, R176, 0x1, R4, P3 ;  /* 0x00000001b0b07824 */ /* 0x000fe400018e0604 */
[----:B------:R-:W-:Y:S04]  /*152d0*/  STL [R1+0x740], R11 ;  /* 0x0007400b01007387 */ /* 0x000fe80000100800 */
[----:B0-----:R-:W3:Y:S04]  /*152e0*/  LDL.LU R161, [R1+0x700] ;  /* 0x0007000001a17983 */ /* 0x001ee80000300800 */
[----:B------:R-:W-:Y:S01]  /*152f0*/  STL [R1+0x714], R8 ;  /* 0x0007140801007387 */ /* 0x000fe20000100800 */
[----:B--2---:R-:W-:-:S05]  /*15300*/  IADD3 R157, P3, R157, R5, RZ ;  /* 0x000000059d9d7210 */ /* 0x004fca0007f7e0ff */
[----:B------:R0:W-:Y:S04]  /*15310*/  STL [R1+0x704], R157 ;  /* 0x0007049d01007387 */ /* 0x0001e80000100800 */
[----:B------:R-:W-:Y:S04]  /*15320*/  STL [R1+0x70c], R177 ;  /* 0x00070cb101007387 */ /* 0x000fe80000100800 */
[----:B0-----:R-:W2:Y:S01]  /*15330*/  LDL.LU R157, [R1+0x6d4] ;  /* 0x0006d400019d7983 */ /* 0x001ea20000300800 */
[----:B----4-:R-:W-:-:S03]  /*15340*/  IMAD.X R164, R164, 0x1, R4, P4 ;  /* 0x00000001a4a47824 */ /* 0x010fc600020e0604 */
[----:B------:R-:W-:Y:S04]  /*15350*/  STL [R1+0x730], R176 ;  /* 0x000730b001007387 */ /* 0x000fe80000100800 */
[----:B------:R-:W4:Y:S04]  /*15360*/  LDL.LU R162, [R1+0x6f8] ;  /* 0x0006f80001a27983 */ /* 0x000f280000300800 */
[----:B------:R-:W4:Y:S04]  /*15370*/  LDL.LU R158, [R1+0x6cc] ;  /* 0x0006cc00019e7983 */ /* 0x000f280000300800 */
[----:B------:R-:W4:Y:S04]  /*15380*/  LDL.LU R154, [R1+0x6f0] ;  /* 0x0006f000019a7983 */ /* 0x000f280000300800 */
[----:B------:R0:W-:Y:S04]  /*15390*/  STL [R1+0x728], R164 ;  /* 0x000728a401007387 */ /* 0x0001e80000100800 */
[----:B------:R-:W4:Y:S04]  /*153a0*/  LDL.LU R23, [R1+0x6c4] ;  /* 0x0006c40001177983 */ /* 0x000f280000300800 */
[----:B------:R-:W4:Y:S04]  /*153b0*/  LDL.LU R20, [R1+0x6e8] ;  /* 0x0006e80001147983 */ /* 0x000f280000300800 */
[----:B------:R-:W4:Y:S04]  /*153c0*/  LDL.LU R14, [R1+0x6bc] ;  /* 0x0006bc00010e7983 */ /* 0x000f280000300800 */
[----:B0-----:R-:W4:Y:S04]  /*153d0*/  LDL.LU R164, [R1+0x6e0] ;  /* 0x0006e00001a47983 */ /* 0x001f280000300800 */
[----:B------:R-:W4:Y:S04]  /*153e0*/  LDL.LU R11, [R1+0x6b4] ;  /* 0x0006b400010b7983 */ /* 0x000f280000300800 */
[----:B------:R-:W4:Y:S04]  /*153f0*/  LDL.LU R8, [R1+0x6d8] ;  /* 0x0006d80001087983 */ /* 0x000f280000300800 */
[----:B------:R-:W4:Y:S01]  /*15400*/  LDL.LU R177, [R1+0x6ac] ;  /* 0x0006ac0001b17983 */ /* 0x000f220000300800 */
[----:B---3--:R-:W-:-:S05]  /*15410*/  IADD3 R165, P4, R165, R5, RZ ;  /* 0x00000005a5a57210 */ /* 0x008fca0007f9e0ff */
[----:B------:R0:W-:Y:S04]  /*15420*/  STL [R1+0x6fc], R165 ;  /* 0x0006fca501007387 */ /* 0x0001e80000100800 */
[----:B------:R-:W3:Y:S04]  /*15430*/  LDL.LU R176, [R1+0x6d0] ;  /* 0x0006d00001b07983 */ /* 0x000ee80000300800 */
[----:B0-----:R-:W3:Y:S01]  /*15440*/  LDL.LU R165, [R1+0x6a4] ;  /* 0x0006a40001a57983 */ /* 0x001ee20000300800 */
[----:B------:R-:W-:Y:S01]  /*15450*/  IMAD.X R172, R172, 0x1, R4, P5 ;  /* 0x00000001acac7824 */ /* 0x000fe200028e0604 */
[----:B------:R-:W-:-:S04]  /*15460*/  IADD3 R168, P5, R168, R5, RZ ;  /* 0x00000005a8a87210 */ /* 0x000fc80007fbe0ff */
[----:B------:R-:W-:Y:S01]  /*15470*/  STL [R1+0x720], R172 ;  /* 0x000720ac01007387 */ /* 0x000fe20000100800 */
[----:B------:R-:W-:-:S03]  /*15480*/  IMAD.X R17, R17, 0x1, R4, P6 ;  /* 0x0000000111117824 */ /* 0x000fc600030e0604 */
[----:B------:R-:W-:Y:S01]  /*15490*/  STL [R1+0x6f4], R168 ;  /* 0x0006f4a801007387 */ /* 0x000fe20000100800 */
[----:B------:R-:W-:-:S03]  /*154a0*/  IADD3 R175, P6, R175, R5, RZ ;  /* 0x00000005afaf7210 */ /* 0x000fc60007fde0ff */
[----:B------:R0:W-:Y:S01]  /*154b0*/  STL [R1+0x718], R17 ;  /* 0x0007181101007387 */ /* 0x0001e20000100800 */
[----:B------:R-:W-:-:S03]  /*154c0*/  IMAD.X R174, R174, 0x1, R4, P1 ;  /* 0x00000001aeae7824 */ /* 0x000fc600008e0604 */
[----:B------:R1:W-:Y:S01]  /*154d0*/  STL [R1+0x6ec], R175 ;  /* 0x0006ecaf01007387 */ /* 0x0003e20000100800 */
[----:B------:R-:W-:-:S03]  /*154e0*/  IADD3 R173, P1, R173, R5, RZ ;  /* 0x00000005adad7210 */ /* 0x000fc60007f3e0ff */
[----:B------:R1:W-:Y:S01]  /*154f0*/  STL [R1+0x710], R174 ;  /* 0x000710ae01007387 */ /* 0x0003e20000100800 */
[----:B------:R-:W-:-:S03]  /*15500*/  IMAD.X R171, R171, 0x1, R4, P2 ;  /* 0x00000001abab7824 */ /* 0x000fc600010e0604 */
[----:B0-----:R-:W3:Y:S01]  /*15510*/  LDL.LU R17, [R1+0x6c8] ;  /* 0x0006c80001117983 */ /* 0x001ee20000300800 */
[----:B------:R-:W-:-:S03]  /*15520*/  IADD3 R167, P2, R167, R5, RZ ;  /* 0x00000005a7a77210 */ /* 0x000fc60007f5e0ff */
        /* <DEDUP_REMOVED lines=8> */
[----:B------:R-:W-:-:S05]  /*155b0*/  IMAD.X R161, R161, 0x1, R4, P3 ;  /* 0x00000001a1a17824 */ /* 0x000fca00018e0604 */
[----:B------:R0:W-:Y:S04]  /*155c0*/  STL [R1+0x700], R161 ;  /* 0x000700a101007387 */ /* 0x0001e80000100800 */
[----:B0-----:R-:W3:Y:S01]  /*155d0*/  LDL.LU R161, [R1+0x6b0] ;  /* 0x0006b00001a17983 */ /* 0x001ee20000300800 */
[----:B--2---:R-:W-:-:S05]  /*155e0*/  IADD3 R157, P3, R157, R5, RZ ;  /* 0x000000059d9d7210 */ /* 0x004fca0007f7e0ff */
[----:B------:R0:W-:Y:S01]  /*155f0*/  STL [R1+0x6d4], R157 ;  /* 0x0006d49d01007387 */ /* 0x0001e20000100800 */
[--C-:B----4-:R-:W-:Y:S01]  /*15600*/  IMAD.X R162, R162, 0x1, R4.reuse, P4 ;  /* 0x00000001a2a27824 */ /* 0x110fe200020e0604 */
[----:B------:R-:W-:Y:S02]  /*15610*/  IADD3 R158, P4, R158, R5, RZ ;  /* 0x000000059e9e7210 */ /* 0x000fe40007f9e0ff */
[----:B0-----:R-:W2:Y:S01]  /*15620*/  LDL.LU R157, [R1+0x684] ;  /* 0x00068400019d7983 */ /* 0x001ea20000300800 */
[----:B------:R-:W-:-:S03]  /*15630*/  IMAD.X R154, R154, 0x1, R4, P5 ;  /* 0x000000019a9a7824 */ /* 0x000fc600028e0604 */
[----:B------:R-:W-:Y:S01]  /*15640*/  STL [R1+0x6f8], R162 ;  /* 0x0006f8a201007387 */ /* 0x000fe20000100800 */
[----:B------:R-:W-:-:S03]  /*15650*/  IADD3 R23, P5, R23, R5, RZ ;  /* 0x0000000517177210 */ /* 0x000fc60007fbe0ff */
[----:B------:R-:W-:Y:S01]  /*15660*/  STL [R1+0x6cc], R158 ;  /* 0x0006cc9e01007387 */ /* 0x000fe20000100800 */
[----:B------:R-:W-:-:S03]  /*15670*/  IMAD.X R20, R20, 0x1, R4, P6 ;  /* 0x0000000114147824 */ /* 0x000fc600030e0604 */
[----:B------:R-:W-:Y:S01]  /*15680*/  STL [R1+0x6f0], R154 ;  /* 0x0006f09a01007387 */ /* 0x000fe20000100800 */
[-C--:B------:R-:W-:Y:S01]  /*15690*/  IADD3 R14, P6, R14, R5.reuse, RZ ;  /* 0x000000050e0e7210 */ /* 0x080fe20007fde0ff */
[----:B------:R-:W-:Y:S02]  /*156a0*/  IMAD.X R164, R164, 0x1, R4, P1 ;  /* 0x00000001a4a47824 */ /* 0x000fe400008e0604 */
[----:B------:R-:W-:Y:S01]  /*156b0*/  STL [R1+0x6c4], R23 ;  /* 0x0006c41701007387 */ /* 0x000fe20000100800 */
[----:B------:R-:W-:-:S03]  /*156c0*/  IADD3 R11, P1, R11, R5, RZ ;  /* 0x000000050b0b7210 */ /* 0x000fc60007f3e0ff */
[----:B------:R0:W-:Y:S01]  /*156d0*/  STL [R1+0x6e0], R164 ;  /* 0x0006e0a401007387 */ /* 0x0001e20000100800 */
[----:B------:R-:W-:-:S03]  /*156e0*/  IMAD.X R8, R8, 0x1, R4, P2 ;  /* 0x0000000108087824 */ /* 0x000fc600010e0604 */
[----:B------:R-:W-:Y:S01]  /*156f0*/  STL [R1+0x6e8], R20 ;  /* 0x0006e81401007387 */ /* 0x000fe20000100800 */
[----:B------:R-:W-:-:S03]  /*15700*/  IADD3 R177, P2, R177, R5, RZ ;  /* 0x00000005b1b17210 */ /* 0x000fc60007f5e0ff */
[----:B0-----:R-:W4:Y:S04]  /*15710*/  LDL.LU R164, [R1+0x6a8] ;  /* 0x0006a80001a47983 */ /* 0x001f280000300800 */
[----:B------:R0:W-:Y:S04]  /*15720*/  STL [R1+0x6bc], R14 ;  /* 0x0006bc0e01007387 */ /* 0x0001e80000100800 */
[----:B------:R1:W-:Y:S04]  /*15730*/  STL [R1+0x6b4], R11 ;  /* 0x0006b40b01007387 */ /* 0x0003e80000100800 */
[----:B------:R1:W-:Y:S04]  /*15740*/  STL [R1+0x6d8], R8 ;  /* 0x0006d80801007387 */ /* 0x0003e80000100800 */
[----:B------:R-:W4:Y:S04]  /*15750*/  LDL.LU R172, [R1+0x67c] ;  /* 0x00067c0001ac7983 */ /* 0x000f280000300800 */
[----:B------:R1:W-:Y:S04]  /*15760*/  STL [R1+0x6ac], R177 ;  /* 0x0006acb101007387 */ /* 0x0003e80000100800 */
[----:B------:R-:W4:Y:S01]  /*15770*/  LDL.LU R168, [R1+0x6a0] ;  /* 0x0006a00001a87983 */ /* 0x000f220000300800 */
[----:B---3--:R-:W-:Y:S01]  /*15780*/  IMAD.X R176, R176, 0x1, R4, P3 ;  /* 0x00000001b0b07824 */ /* 0x008fe200018e0604 */
[----:B------:R-:W-:-:S04]  /*15790*/  IADD3 R165, P3, R165, R5, RZ ;  /* 0x00000005a5a57210 */ /* 0x000fc80007f7e0ff */
[----:B------:R3:W-:Y:S04]  /*157a0*/  STL [R1+0x6d0], R176 ;  /* 0x0006d0b001007387 */ /* 0x0007e80000100800 */
[----:B0-----:R-:W4:Y:S04]  /*157b0*/  LDL.LU R14, [R1+0x674] ;  /* 0x00067400010e7983 */ /* 0x001f280000300800 */
[----:B------:R0:W-:Y:S04]  /*157c0*/  STL [R1+0x6a4], R165 ;  /* 0x0006a4a501007387 */ /* 0x0001e80000100800 */
[----:B-1----:R-:W4:Y:S04]  /*157d0*/  LDL.LU R11, [R1+0x698] ;  /* 0x00069800010b7983 */ /* 0x002f280000300800 */
[----:B------:R-:W4:Y:S04]  /*157e0*/  LDL.LU R8, [R1+0x66c] ;  /* 0x00066c0001087983 */ /* 0x000f280000300800 */
[----:B------:R-:W4:Y:S04]  /*157f0*/  LDL.LU R177, [R1+0x690] ;  /* 0x0006900001b17983 */ /* 0x000f280000300800 */
[----:B---3--:R-:W3:Y:S04]  /*15800*/  LDL.LU R176, [R1+0x664] ;  /* 0x0006640001b07983 */ /* 0x008ee80000300800 */
[----:B0-----:R-:W3:Y:S01]  /*15810*/  LDL.LU R165, [R1+0x688] ;  /* 0x0006880001a57983 */ /* 0x001ee20000300800 */
[----:B------:R-:W-:-:S05]  /*15820*/  IMAD.X R17, R17, 0x1, R4, P4 ;  /* 0x0000000111117824 */ /* 0x000fca00020e0604 */
[----:B------:R-:W-:Y:S01]  /*15830*/  STL [R1+0x6c8], R17 ;  /* 0x0006c81101007387 */ /* 0x000fe20000100800 */
[-C--:B------:R-:W-:Y:S01]  /*15840*/  IADD3 R175, P4, R175, R5.reuse, RZ ;  /* 0x00000005afaf7210 */ /* 0x080fe20007f9e0ff */
[----:B------:R-:W-:Y:S01]  /*15850*/  IMAD.X R174, R174, 0x1, R4, P5 ;  /* 0x00000001aeae7824 */ /* 0x000fe200028e0604 */
[----:B------:R-:W-:-:S05]  /*15860*/  IADD3 R167, P5, R167, R5, RZ ;  /* 0x00000005a7a77210 */ /* 0x000fca0007fbe0ff */
[----:B------:R0:W-:Y:S01]  /*15870*/  STL [R1+0x694], R167 ;  /* 0x000694a701007387 */ /* 0x0001e20000100800 */
[----:B------:R-:W-:-:S03]  /*15880*/  IMAD.X R173, R173, 0x1, R4, P6 ;  /* 0x00000001adad7824 */ /* 0x000fc600030e0604 */
[----:B------:R-:W-:Y:S01]  /*15890*/  STL [R1+0x69c], R175 ;  /* 0x00069caf01007387 */ /* 0x000fe20000100800 */
[----:B------:R-:W-:-:S03]  /*158a0*/  IADD3 R171, P6, R171, R5, RZ ;  /* 0x00000005abab7210 */ /* 0x000fc60007fde0ff */
[----:B0-----:R-:W3:Y:S04]  /*158b0*/  LDL.LU R167, [R1+0x65c] ;  /* 0x00065c0001a77983 */ /* 0x001ee80000300800 */
[----:B------:R-:W-:Y:S01]  /*158c0*/  STL [R1+0x6c0], R174 ;  /* 0x0006c0ae01007387 */ /* 0x000fe20000100800 */
[----:B------:R-:W-:-:S05]  /*158d0*/  IMAD.X R161, R161, 0x1, R4, P1 ;  /* 0x00000001a1a17824 */ /* 0x000fca00008e0604 */
[----:B------:R0:W-:Y:S04]  /*158e0*/  STL [R1+0x6b0], R161 ;  /* 0x0006b0a101007387 */ /* 0x0001e80000100800 */
[----:B------:R-:W-:Y:S04]  /*158f0*/  STL [R1+0x6b8], R173 ;  /* 0x0006b8ad01007387 */ /* 0x000fe80000100800 */
[----:B0-----:R-:W3:Y:S04]  /*15900*/  LDL.LU R161, [R1+0x680] ;  /* 0x0006800001a17983 */ /* 0x001ee80000300800 */
[----:B------:R-:W-:Y:S04]  /*15910*/  STL [R1+0x68c], R171 ;  /* 0x00068cab01007387 */ /* 0x000fe80000100800 */
[----:B------:R-:W3:Y:S04]  /*15920*/  LDL.LU R162, [R1+0x654] ;  /* 0x0006540001a27983 */ /* 0x000ee80000300800 */
[----:B------:R-:W3:Y:S01]  /*15930*/  LDL.LU R158, [R1+0x678] ;  /* 0x00067800019e7983 */ /* 0x000ee20000300800 */
[----:B--2---:R-:W-:-:S03]  /*15940*/  IADD3 R157, P1, R157, R5, RZ ;  /* 0x000000059d9d7210 */ /* 0x004fc60007f3e0ff */
[----:B------:R-:W2:Y:S04]  /*15950*/  LDL.LU R154, [R1+0x64c] ;  /* 0x00064c00019a7983 */ /* 0x000ea80000300800 */
[----:B------:R0:W-:Y:S04]  /*15960*/  STL [R1+0x684], R157 ;  /* 0x0006849d01007387 */ /* 0x0001e80000100800 */
[----:B------:R-:W2:Y:S04]  /*15970*/  LDL.LU R23, [R1+0x670] ;  /* 0x0006700001177983 */ /* 0x000ea80000300800 */
[----:B------:R-:W2:Y:S04]  /*15980*/  LDL.LU R20, [R1+0x644] ;  /* 0x0006440001147983 */ /* 0x000ea80000300800 */
[----:B------:R-:W2:Y:S04]  /*15990*/  LDL.LU R17, [R1+0x668] ;  /* 0x0006680001117983 */ /* 0x000ea80000300800 */
[----:B0-----:R-:W2:Y:S04]  /*159a0*/  LDL.LU R157, [R1+0x63c] ;  /* 0x00063c00019d7983 */ /* 0x001ea80000300800 */
[----:B------:R-:W2:Y:S04]  /*159b0*/  LDL.LU R175, [R1+0x660] ;  /* 0x0006600001af7983 */ /* 0x000ea80000300800 */
[----:B------:R-:W2:Y:S04]  /*159c0*/  LDL.LU R174, [R1+0x634] ;  /* 0x0006340001ae7983 */ /* 0x000ea80000300800 */
[----:B------:R-:W2:Y:S01]  /*159d0*/  LDL.LU R173, [R1+0x658] ;  /* 0x0006580001ad7983 */ /* 0x000ea20000300800 */
[----:B----4-:R-:W-:-:S05]  /*159e0*/  IMAD.X R164, R164, 0x1, R4, P2 ;  /* 0x00000001a4a47824 */ /* 0x010fca00010e0604 */
[----:B------:R0:W-:Y:S04]  /*159f0*/  STL [R1+0x6a8], R164 ;  /* 0x0006a8a401007387 */ /* 0x0001e80000100800 */
[----:B------:R-:W4:Y:S04]  /*15a00*/  LDL.LU R171, [R1+0x62c] ;  /* 0x00062c0001ab7983 */ /* 0x000f280000300800 */
[----:B0-----:R-:W4:Y:S01]  /*15a10*/  LDL.LU R164, [R1+0x650] ;  /* 0x0006500001a47983 */ /* 0x001f220000300800 */
[----:B------:R-:W-:Y:S01]  /*15a20*/  IADD3 R172, P2, R172, R5, RZ ;  /* 0x00000005acac7210 */ /* 0x000fe20007f5e0ff */
[----:B------:R-:W-:-:S04]  /*15a30*/  IMAD.X R168, R168, 0x1, R4, P3 ;  /* 0x00000001a8a87824 */ /* 0x000fc800018e0604 */
[----:B------:R-:W-:Y:S04]  /*15a40*/  STL [R1+0x67c], R172 ;  /* 0x00067cac01007387 */ /* 0x000fe80000100800 */
[----:B------:R-:W-:Y:S01]  /*15a50*/  STL [R1+0x6a0], R168 ;  /* 0x0006a0a801007387 */ /* 0x000fe20000100800 */
[----:B------:R-:W-:Y:S01]  /*15a60*/  IADD3 R14, P3, R14, R5, RZ ;  /* 0x000000050e0e7210 */ /* 0x000fe20007f7e0ff */
[----:B------:R-:W-:-:S04]  /*15a70*/  IMAD.X R11, R11, 0x1, R4, P4 ;  /* 0x000000010b0b7824 */ /* 0x000fc800020e0604 */
[----:B------:R0:W-:Y:S01]  /*15a80*/  STL [R1+0x674], R14 ;  /* 0x0006740e01007387 */ /* 0x0001e20000100800 */
[----:B------:R-:W-:-:S03]  /*15a90*/  IADD3 R8, P4, R8, R5, RZ ;  /* 0x0000000508087210 */ /* 0x000fc60007f9e0ff */
[----:B------:R1:W-:Y:S01]  /*15aa0*/  STL [R1+0x698], R11 ;  /* 0x0006980b01007387 */ /* 0x0003e20000100800 */
[----:B------:R-:W-:-:S03]  /*15ab0*/  IMAD.X R177, R177, 0x1, R4, P5 ;  /* 0x00000001b1b17824 */ /* 0x000fc600028e0604 */
[----:B------:R1:W-:Y:S01]  /*15ac0*/  STL [R1+0x66c], R8 ;  /* 0x00066c0801007387 */ /* 0x0003e20000100800 */
[----:B---3--:R-:W-:-:S03]  /*15ad0*/  IADD3 R176, P5, R176, R5, RZ ;  /* 0x00000005b0b07210 */ /* 0x008fc60007fbe0ff */
        /* <DEDUP_REMOVED lines=10> */
[----:B------:R-:W-:-:S05]  /*15b80*/  IADD3 R167, P6, R167, R5, RZ ;  /* 0x00000005a7a77210 */ /* 0x000fca0007fde0ff */
[----:B------:R0:W-:Y:S04]  /*15b90*/  STL [R1+0x65c], R167 ;  /* 0x00065ca701007387 */ /* 0x0001e80000100800 */
[----:B0-----:R-:W3:Y:S01]  /*15ba0*/  LDL.LU R167, [R1+0x60c] ;  /* 0x00060c0001a77983 */ /* 0x001ee20000300800 */
[----:B------:R-:W-:-:S05]  /*15bb0*/  IMAD.X R161, R161, 0x1, R4, P1 ;  /* 0x00000001a1a17824 */ /* 0x000fca00008e0604 */
[----:B------:R0:W-:Y:S01]  /*15bc0*/  STL [R1+0x680], R161 ;  /* 0x000680a101007387 */ /* 0x0001e20000100800 */
[-C--:B------:R-:W-:Y:S01]  /*15bd0*/  IADD3 R162, P1, R162, R5.reuse, RZ ;  /* 0x00000005a2a27210 */ /* 0x080fe20007f3e0ff */
[----:B------:R-:W-:Y:S02]  /*15be0*/  IMAD.X R158, R158, 0x1, R4, P2 ;  /* 0x000000019e9e7824 */ /* 0x000fe400010e0604 */
[----:B0-----:R-:W3:Y:S01]  /*15bf0*/  LDL.LU R161, [R1+0x630] ;  /* 0x0006300001a17983 */ /* 0x001ee20000300800 */
[----:B--2---:R-:W-:-:S03]  /*15c00*/  IADD3 R154, P2, R154, R5, RZ ;  /* 0x000000059a9a7210 */ /* 0x004fc60007f5e0ff */
[----:B------:R-:W-:Y:S01]  /*15c10*/  STL [R1+0x654], R162 ;  /* 0x000654a201007387 */ /* 0x000fe20000100800 */
[----:B------:R-:W-:-:S03]  /*15c20*/  IMAD.X R23, R23, 0x1, R4, P3 ;  /* 0x0000000117177824 */ /* 0x000fc600018e0604 */
[----:B------:R-:W-:Y:S01]  /*15c30*/  STL [R1+0x678], R158 ;  /* 0x0006789e01007387 */ /* 0x000fe20000100800 */
[-C--:B------:R-:W-:Y:S01]  /*15c40*/  IADD3 R20, P3, R20, R5.reuse, RZ ;  /* 0x0000000514147210 */ /* 0x080fe20007f7e0ff */
[----:B------:R-:W-:Y:S02]  /*15c50*/  IMAD.X R17, R17, 0x1, R4, P4 ;  /* 0x0000000111117824 */ /* 0x000fe400020e0604 */
[----:B------:R-:W-:Y:S01]  /*15c60*/  STL [R1+0x64c], R154 ;  /* 0x00064c9a01007387 */ /* 0x000fe20000100800 */
[----:B------:R-:W-:-:S03]  /*15c70*/  IADD3 R157, P4, R157, R5, RZ ;  /* 0x000000059d9d7210 */ /* 0x000fc60007f9e0ff */
[----:B------:R-:W-:Y:S01]  /*15c80*/  STL [R1+0x670], R23 ;  /* 0x0006701701007387 */ /* 0x000fe20000100800 */
[----:B------:R-:W-:-:S03]  /*15c90*/  IMAD.X R175, R175, 0x1, R4, P5 ;  /* 0x00000001afaf7824 */ /* 0x000fc600028e0604 */
[----:B------:R0:W-:Y:S01]  /*15ca0*/  STL [R1+0x63c], R157 ;  /* 0x00063c9d01007387 */ /* 0x0001e20000100800 */
[----:B------:R-:W-:-:S03]  /*15cb0*/  IADD3 R174, P5, R174, R5, RZ ;  /* 0x00000005aeae7210 */ /* 0x000fc60007fbe0ff */
[----:B------:R-:W-:Y:S01]  /*15cc0*/  STL [R1+0x644], R20 ;  /* 0x0006441401007387 */ /* 0x000fe20000100800 */
[----:B------:R-:W-:-:S03]  /*15cd0*/  IMAD.X R173, R173, 0x1, R4, P6 ;  /* 0x00000001adad7824 */ /* 0x000fc600030e0604 */
[----:B0-----:R-:W2:Y:S04]  /*15ce0*/  LDL.LU R157, [R1+0x604] ;  /* 0x00060400019d7983 */ /* 0x001ea80000300800 */
[----:B------:R0:W-:Y:S01]  /*15cf0*/  STL [R1+0x668], R17 ;  /* 0x0006681101007387 */ /* 0x0001e20000100800 */
[----:B----4-:R-:W-:-:S03]  /*15d00*/  IADD3 R171, P6, R171, R5, RZ ;  /* 0x00000005abab7210 */ /* 0x010fc60007fde0ff */
[----:B------:R1:W-:Y:S04]  /*15d10*/  STL [R1+0x660], R175 ;  /* 0x000660af01007387 */ /* 0x0003e80000100800 */
[----:B------:R4:W-:Y:S01]  /*15d20*/  STL [R1+0x634], R174 ;  /* 0x000634ae01007387 */ /* 0x0009e20000100800 */
[----:B------:R-:W-:-:S03]  /*15d30*/  IMAD.X R164, R164, 0x1, R4, P1 ;  /* 0x00000001a4a47824 */ /* 0x000fc600008e0604 */
[----:B------:R-:W2:Y:S04]  /*15d40*/  LDL.LU R172, [R1+0x628] ;  /* 0x0006280001ac7983 */ /* 0x000ea80000300800 */
[----:B------:R4:W-:Y:S04]  /*15d50*/  STL [R1+0x658], R173 ;  /* 0x000658ad01007387 */ /* 0x0009e80000100800 */
[----:B------:R-:W2:Y:S04]  /*15d60*/  LDL.LU R168, [R1+0x5fc] ;  /* 0x0005fc0001a87983 */ /* 0x000ea80000300800 */
[----:B------:R4:W-:Y:S04]  /*15d70*/  STL [R1+0x62c], R171 ;  /* 0x00062cab01007387 */ /* 0x0009e80000100800 */
[----:B0-----:R-:W2:Y:S04]  /*15d80*/  LDL.LU R17, [R1+0x620] ;  /* 0x0006200001117983 */ /* 0x001ea80000300800 */
[----:B------:R0:W-:Y:S04]  /*15d90*/  STL [R1+0x650], R164 ;  /* 0x000650a401007387 */ /* 0x0001e80000100800 */
[----:B-1----:R-:W2:Y:S04]  /*15da0*/  LDL.LU R175, [R1+0x5f4] ;  /* 0x0005f40001af7983 */ /* 0x002ea80000300800 */
[----:B----4-:R-:W4:Y:S04]  /*15db0*/  LDL.LU R174, [R1+0x618] ;  /* 0x0006180001ae7983 */ /* 0x010f280000300800 */
[----:B------:R-:W4:Y:S04]  /*15dc0*/  LDL.LU R173, [R1+0x5ec] ;  /* 0x0005ec0001ad7983 */ /* 0x000f280000300800 */
[----:B------:R-:W4:Y:S04]  /*15dd0*/  LDL.LU R171, [R1+0x610] ;  /* 0x0006100001ab7983 */ /* 0x000f280000300800 */
[----:B0-----:R-:W4:Y:S01]  /*15de0*/  LDL.LU R164, [R1+0x5e4] ;  /* 0x0005e40001a47983 */ /* 0x001f220000300800 */
[----:B---3--:R-:W-:-:S05]  /*15df0*/  IADD3 R14, P1, R14, R5, RZ ;  /* 0x000000050e0e7210 */ /* 0x008fca0007f3e0ff */
[----:B------:R-:W-:Y:S01]  /*15e00*/  STL [R1+0x624], R14 ;  /* 0x0006240e01007387 */ /* 0x000fe20000100800 */
[--C-:B------:R-:W-:Y:S02]  /*15e10*/  IMAD.X R11, R11, 0x1, R4.reuse, P2 ;  /* 0x000000010b0b7824 */ /* 0x100fe400010e0604 */
[----:B------:R-:W-:-:S05]  /*15e20*/  IMAD.X R165, R165, 0x1, R4, P3 ;  /* 0x00000001a5a57824 */ /* 0x000fca00018e0604 */
[----:B------:R0:W-:Y:S04]  /*15e30*/  STL [R1+0x640], R165 ;  /* 0x000640a501007387 */ /* 0x0001e80000100800 */
[----:B------:R-:W-:Y:S04]  /*15e40*/  STL [R1+0x648], R11 ;  /* 0x0006480b01007387 */ /* 0x000fe80000100800 */
[----:B0-----:R-:W3:Y:S01]  /*15e50*/  LDL.LU R165, [R1+0x608] ;  /* 0x0006080001a57983 */ /* 0x001ee20000300800 */
[-C--:B------:R-:W-:Y:S01]  /*15e60*/  IADD3 R8, P2, R8, R5.reuse, RZ ;  /* 0x0000000508087210 */ /* 0x080fe20007f5e0ff */
[----:B------:R-:W-:Y:S01]  /*15e70*/  IMAD.X R176, R176, 0x1, R4, P4 ;  /* 0x00000001b0b07824 */ /* 0x000fe200020e0604 */
[----:B------:R-:W-:-:S03]  /*15e80*/  IADD3 R177, P3, R177, R5, RZ ;  /* 0x00000005b1b17210 */ /* 0x000fc60007f7e0ff */
[----:B------:R-:W-:Y:S01]  /*15e90*/  STL [R1+0x61c], R8 ;  /* 0x00061c0801007387 */ /* 0x000fe20000100800 */
[----:B------:R-:W-:-:S05]  /*15ea0*/  IADD3 R167, P4, R167, R5, RZ ;  /* 0x00000005a7a77210 */ /* 0x000fca0007f9e0ff */
[----:B------:R0:W-:Y:S04]  /*15eb0*/  STL [R1+0x60c], R167 ;  /* 0x00060ca701007387 */ /* 0x0001e80000100800 */
[----:B------:R-:W-:Y:S04]  /*15ec0*/  STL [R1+0x614], R177 ;  /* 0x000614b101007387 */ /* 0x000fe80000100800 */
[----:B0-----:R-:W3:Y:S04]  /*15ed0*/  LDL.LU R167, [R1+0x5dc] ;  /* 0x0005dc0001a77983 */ /* 0x001ee80000300800 */
[----:B------:R-:W-:Y:S04]  /*15ee0*/  STL [R1+0x638], R176 ;  /* 0x000638b001007387 */ /* 0x000fe80000100800 */
[----:B------:R-:W3:Y:S01]  /*15ef0*/  LDL.LU R162, [R1+0x600] ;  /* 0x0006000001a27983 */ /* 0x000ee20000300800 */
[----:B------:R-:W-:-:S03]  /*15f00*/  IMAD.X R161, R161, 0x1, R4, P5 ;  /* 0x00000001a1a17824 */ /* 0x000fc600028e0604 */
[----:B------:R-:W3:Y:S04]  /*15f10*/  LDL.LU R158, [R1+0x5d4] ;  /* 0x0005d400019e7983 */ /* 0x000ee80000300800 */
[----:B------:R-:W3:Y:S04]  /*15f20*/  LDL.LU R154, [R1+0x5f8] ;  /* 0x0005f800019a7983 */ /* 0x000ee80000300800 */
[----:B------:R0:W-:Y:S04]  /*15f30*/  STL [R1+0x630], R161 ;  /* 0x000630a101007387 */ /* 0x0001e80000100800 */
[----:B------:R-:W3:Y:S04]  /*15f40*/  LDL.LU R23, [R1+0x5cc] ;  /* 0x0005cc0001177983 */ /* 0x000ee80000300800 */
[----:B------:R-:W3:Y:S04]  /*15f50*/  LDL.LU R20, [R1+0x5f0] ;  /* 0x0005f00001147983 */ /* 0x000ee80000300800 */
[----:B------:R-:W3:Y:S04]  /*15f60*/  LDL.LU R14, [R1+0x5c4] ;  /* 0x0005c400010e7983 */ /* 0x000ee80000300800 */
[----:B0-----:R-:W3:Y:S04]  /*15f70*/  LDL.LU R161, [R1+0x5e8] ;  /* 0x0005e80001a17983 */ /* 0x001ee80000300800 */
[----:B------:R-:W3:Y:S04]  /*15f80*/  LDL.LU R11, [R1+0x5bc] ;  /* 0x0005bc00010b7983 */ /* 0x000ee80000300800 */
[----:B------:R-:W3:Y:S01]  /*15f90*/  LDL.LU R8, [R1+0x5e0] ;  /* 0x0005e00001087983 */ /* 0x000ee20000300800 */
[----:B--2---:R-:W-:-:S03]  /*15fa0*/  IADD3 R157, P5, R157, R5, RZ ;  /* 0x000000059d9d7210 */ /* 0x004fc60007fbe0ff */
[----:B------:R-:W2:Y:S04]  /*15fb0*/  LDL.LU R177, [R1+0x5b4] ;  /* 0x0005b40001b17983 */ /* 0x000ea80000300800 */
[----:B------:R0:W-:Y:S04]  /*15fc0*/  STL [R1+0x604], R157 ;  /* 0x0006049d01007387 */ /* 0x0001e80000100800 */
[----:B------:R-:W2:Y:S04]  /*15fd0*/  LDL.LU R176, [R1+0x5d8] ;  /* 0x0005d80001b07983 */ /* 0x000ea80000300800 */
[----:B0-----:R-:W2:Y:S01]  /*15fe0*/  LDL.LU R157, [R1+0x5ac] ;  /* 0x0005ac00019d7983 */ /* 0x001ea20000300800 */
[----:B------:R-:W-:Y:S01]  /*15ff0*/  IMAD.X R172, R172, 0x1, R4, P6 ;  /* 0x00000001acac7824 */ /* 0x000fe200030e0604 */
[----:B------:R-:W-:-:S04]  /*16000*/  IADD3 R168, P6, R168, R5, RZ ;  /* 0x00000005a8a87210 */ /* 0x000fc80007fde0ff */
[----:B------:R-:W-:Y:S01]  /*16010*/  STL [R1+0x628], R172 ;  /* 0x000628ac01007387 */ /* 0x000fe20000100800 */
[----:B------:R-:W-:-:S03]  /*16020*/  IMAD.X R17, R17, 0x1, R4, P1 ;  /* 0x0000000111117824 */ /* 0x000fc600008e0604 */
[----:B------:R-:W-:Y:S01]  /*16030*/  STL [R1+0x5fc], R168 ;  /* 0x0005fca801007387 */ /* 0x000fe20000100800 */
[----:B------:R-:W-:-:S03]  /*16040*/  IADD3 R175, P1, R175, R5, RZ ;  /* 0x00000005afaf7210 */ /* 0x000fc60007f3e0ff */
[----:B------:R0:W-:Y:S01]  /*16050*/  STL [R1+0x620], R17 ;  /* 0x0006201101007387 */ /* 0x0001e20000100800 */
[----:B----4-:R-:W-:-:S03]  /*16060*/  IMAD.X R174, R174, 0x1, R4, P2 ;  /* 0x00000001aeae7824 */ /* 0x010fc600010e0604 */
[----:B------:R1:W-:Y:S01]  /*16070*/  STL [R1+0x5f4], R175 ;  /* 0x0005f4af01007387 */ /* 0x0003e20000100800 */
[----:B------:R-:W-:-:S03]  /*16080*/  IADD3 R173, P2, R173, R5, RZ ;  /* 0x00000005adad7210 */ /* 0x000fc60007f5e0ff */
[----:B------:R4:W-:Y:S01]  /*16090*/  STL [R1+0x618], R174 ;  /* 0x000618ae01007387 */ /* 0x0009e20000100800 */
[----:B------:R-:W-:-:S03]  /*160a0*/  IMAD.X R171, R171, 0x1, R4, P3 ;  /* 0x00000001abab7824 */ /* 0x000fc600018e0604 */
[----:B0-----:R-:W2:Y:S01]  /*160b0*/  LDL.LU R17, [R1+0x5d0] ;  /* 0x0005d00001117983 */ /* 0x001ea20000300800 */
[----:B------:R-:W-:-:S03]  /*160c0*/  IADD3 R164, P3, R164, R5, RZ ;  /* 0x00000005a4a47210 */ /* 0x000fc60007f7e0ff */
[----:B------:R-:W-:Y:S04]  /*160d0*/  STL [R1+0x5ec], R173 ;  /* 0x0005ecad01007387 */ /* 0x000fe80000100800 */
[----:B-1----:R-:W2:Y:S04]  /*160e0*/  LDL.LU R175, [R1+0x5a4] ;  /* 0x0005a40001af7983 */ /* 0x002ea80000300800 */
[----:B------:R-:W-:Y:S04]  /*160f0*/  STL [R1+0x610], R171 ;  /* 0x000610ab01007387 */ /* 0x000fe80000100800 */
[----:B----4-:R-:W4:Y:S04]  /*16100*/  LDL.LU R174, [R1+0x5c8] ;  /* 0x0005c80001ae7983 */ /* 0x010f280000300800 */
[----:B------:R0:W-:Y:S04]  /*16110*/  STL [R1+0x5e4], R164 ;  /* 0x0005e4a401007387 */ /* 0x0001e80000100800 */
[----:B0-----:R-:W4:Y:S04]  /*16120*/  LDL.LU R164, [R1+0x59c] ;  /* 0x00059c0001a47983 */ /* 0x001f280000300800 */
[----:B------:R-:W4:Y:S04]  /*16130*/  LDL.LU R173, [R1+0x5c0] ;  /* 0x0005c00001ad7983 */ /* 0x000f280000300800 */
[----:B------:R-:W4:Y:S01]  /*16140*/  LDL.LU R171, [R1+0x594] ;  /* 0x0005940001ab7983 */ /* 0x000f220000300800 */
[----:B---3--:R-:W-:-:S05]  /*16150*/  IMAD.X R165, R165, 0x1, R4, P4 ;  /* 0x00000001a5a57824 */ /* 0x008fca00020e0604 */
[----:B------:R0:W-:Y:S04]  /*16160*/  STL [R1+0x608], R165 ;  /* 0x000608a501007387 */ /* 0x0001e80000100800 */
[----:B0-----:R-:W3:Y:S01]  /*16170*/  LDL.LU R165, [R1+0x5b8] ;  /* 0x0005b80001a57983 */ /* 0x001ee20000300800 */
[----:B------:R-:W-:-:S05]  /*16180*/  IADD3 R167, P4, R167, R5, RZ ;  /* 0x00000005a7a77210 */ /* 0x000fca0007f9e0ff */
[----:B------:R0:W-:Y:S01]  /*16190*/  STL [R1+0x5dc], R167 ;  /* 0x0005dca701007387 */ /* 0x0001e20000100800 */
[--C-:B------:R-:W-:Y:S01]  /*161a0*/  IMAD.X R162, R162, 0x1, R4.reuse, P5 ;  /* 0x00000001a2a27824 */ /* 0x100fe200028e0604 */
[----:B------:R-:W-:Y:S02]  /*161b0*/  IADD3 R158, P5, R158, R5, RZ ;  /* 0x000000059e9e7210 */ /* 0x000fe40007fbe0ff */
[----:B0-----:R-:W3:Y:S01]  /*161c0*/  LDL.LU R167, [R1+0x58c] ;  /* 0x00058c0001a77983 */ /* 0x001ee20000300800 */
        /* <DEDUP_REMOVED lines=13> */
[----:B--2---:R-:W-:-:S03]  /*162a0*/  IADD3 R177, P3, R177, R5, RZ ;  /* 0x00000005b1b17210 */ /* 0x004fc60007f7e0ff */
[----:B0-----:R-:W2:Y:S04]  /*162b0*/  LDL.LU R161, [R1+0x5b0] ;  /* 0x0005b00001a17983 */ /* 0x001ea80000300800 */
[----:B------:R0:W-:Y:S01]  /*162c0*/  STL [R1+0x5c4], R14 ;  /* 0x0005c40e01007387 */ /* 0x0001e20000100800 */
[----:B------:R-:W-:-:S03]  /*162d0*/  IMAD.X R176, R176, 0x1, R4, P4 ;  /* 0x00000001b0b07824 */ /* 0x000fc600020e0604 */
[----:B------:R1:W-:Y:S01]  /*162e0*/  STL [R1+0x5bc], R11 ;  /* 0x0005bc0b01007387 */ /* 0x0003e20000100800 */
[----:B------:R-:W-:-:S03]  /*162f0*/  IADD3 R157, P4, R157, R5, RZ ;  /* 0x000000059d9d7210 */ /* 0x000fc60007f9e0ff */
[----:B------:R1:W-:Y:S04]  /*16300*/  STL [R1+0x5e0], R8 ;  /* 0x0005e00801007387 */ /* 0x0003e80000100800 */
[----:B------:R-:W2:Y:S04]  /*16310*/  LDL.LU R172, [R1+0x584] ;  /* 0x0005840001ac7983 */ /* 0x000ea80000300800 */
[----:B------:R1:W-:Y:S04]  /*16320*/  STL [R1+0x5b4], R177 ;  /* 0x0005b4b101007387 */ /* 0x0003e80000100800 */
[----:B------:R-:W2:Y:S04]  /*16330*/  LDL.LU R168, [R1+0x5a8] ;  /* 0x0005a80001a87983 */ /* 0x000ea80000300800 */
[----:B------:R1:W-:Y:S04]  /*16340*/  STL [R1+0x5d8], R176 ;  /* 0x0005d8b001007387 */ /* 0x0003e80000100800 */
[----:B0-----:R-:W2:Y:S04]  /*16350*/  LDL.LU R14, [R1+0x57c] ;  /* 0x00057c00010e7983 */ /* 0x001ea80000300800 */
[----:B------:R0:W-:Y:S04]  /*16360*/  STL [R1+0x5ac], R157 ;  /* 0x0005ac9d01007387 */ /* 0x0001e80000100800 */
[----:B-1----:R-:W2:Y:S04]  /*16370*/  LDL.LU R11, [R1+0x5a0] ;  /* 0x0005a000010b7983 */ /* 0x002ea80000300800 */
[----:B------:R-:W2:Y:S04]  /*16380*/  LDL.LU R8, [R1+0x574] ;  /* 0x0005740001087983 */ /* 0x000ea80000300800 */
[----:B------:R-:W2:Y:S01]  /*16390*/  LDL.LU R177, [R1+0x598] ;  /* 0x0005980001b17983 */ /* 0x000ea20000300800 */
[----:B------:R-:W-:-:S03]  /*163a0*/  IMAD.X R17, R17, 0x1, R4, P5 ;  /* 0x0000000111117824 */ /* 0x000fc600028e0604 */
[----:B------:R-:W2:Y:S04]  /*163b0*/  LDL.LU R176, [R1+0x56c] ;  /* 0x00056c0001b07983 */ /* 0x000ea80000300800 */
[----:B0-----:R-:W2:Y:S01]  /*163c0*/  LDL.LU R157, [R1+0x590] ;  /* 0x00059000019d7983 */ /* 0x001ea20000300800 */
[----:B------:R-:W-:-:S03]  /*163d0*/  IADD3 R175, P5, R175, R5, RZ ;  /* 0x00000005afaf7210 */ /* 0x000fc60007fbe0ff */
[----:B------:R-:W-:Y:S01]  /*163e0*/  STL [R1+0x5d0], R17 ;  /* 0x0005d01101007387 */ /* 0x000fe20000100800 */
[----:B----4-:R-:W-:Y:S01]  /*163f0*/  IMAD.X R174, R174, 0x1, R4, P6 ;  /* 0x00000001aeae7824 */ /* 0x010fe200030e0604 */
[----:B------:R-:W-:-:S05]  /*16400*/  IADD3 R164, P6, R164, R5, RZ ;  /* 0x00000005a4a47210 */ /* 0x000fca0007fde0ff */
[----:B------:R0:W-:Y:S04]  /*16410*/  STL [R1+0x59c], R164 ;  /* 0x00059ca401007387 */ /* 0x0001e80000100800 */
[----:B------:R-:W-:Y:S01]  /*16420*/  STL [R1+0x5a4], R175 ;  /* 0x0005a4af01007387 */ /* 0x000fe20000100800 */
[----:B------:R-:W-:-:S03]  /*16430*/  IMAD.X R173, R173, 0x1, R4, P1 ;  /* 0x00000001adad7824 */ /* 0x000fc600008e0604 */
[----:B0-----:R-:W4:Y:S04]  /*16440*/  LDL.LU R164, [R1+0x564] ;  /* 0x0005640001a47983 */ /* 0x001f280000300800 */
[----:B------:R-:W-:Y:S01]  /*16450*/  STL [R1+0x5c8], R174 ;  /* 0x0005c8ae01007387 */ /* 0x000fe20000100800 */
[----:B---3--:R-:W-:-:S05]  /*16460*/  IMAD.X R165, R165, 0x1, R4, P2 ;  /* 0x00000001a5a57824 */ /* 0x008fca00010e0604 */
[----:B------:R0:W-:Y:S04]  /*16470*/  STL [R1+0x5b8], R165 ;  /* 0x0005b8a501007387 */ /* 0x0001e80000100800 */
[----:B------:R-:W-:Y:S04]  /*16480*/  STL [R1+0x5c0], R173 ;  /* 0x0005c0ad01007387 */ /* 0x000fe80000100800 */
[----:B0-----:R-:W3:Y:S01]  /*16490*/  LDL.LU R165, [R1+0x588] ;  /* 0x0005880001a57983 */ /* 0x001ee20000300800 */
[----:B------:R-:W-:-:S05]  /*164a0*/  IADD3 R171, P1, R171, R5, RZ ;  /* 0x00000005abab7210 */ /* 0x000fca0007f3e0ff */
[----:B------:R0:W-:Y:S04]  /*164b0*/  STL [R1+0x594], R171 ;  /* 0x000594ab01007387 */ /* 0x0001e80000100800 */
[----:B------:R-:W3:Y:S04]  /*164c0*/  LDL.LU R162, [R1+0x55c] ;  /* 0x00055c0001a27983 */ /* 0x000ee80000300800 */
[----:B------:R-:W3:Y:S04]  /*164d0*/  LDL.LU R158, [R1+0x580] ;  /* 0x00058000019e7983 */ /* 0x000ee80000300800 */
[----:B------:R-:W3:Y:S01]  /*164e0*/  LDL.LU R154, [R1+0x554] ;  /* 0x00055400019a7983 */ /* 0x000ee20000300800 */
[----:B------:R-:W-:-:S05]  /*164f0*/  IADD3 R167, P2, R167, R5, RZ ;  /* 0x00000005a7a77210 */ /* 0x000fca0007f5e0ff */
[----:B------:R1:W-:Y:S04]  /*16500*/  STL [R1+0x58c], R167 ;  /* 0x00058ca701007387 */ /* 0x0003e80000100800 */
[----:B------:R-:W3:Y:S04]  /*16510*/  LDL.LU R23, [R1+0x578] ;  /* 0x0005780001177983 */ /* 0x000ee80000300800 */
[----:B------:R-:W3:Y:S04]  /*16520*/  LDL.LU R20, [R1+0x54c] ;  /* 0x00054c0001147983 */ /* 0x000ee80000300800 */
[----:B------:R-:W3:Y:S04]  /*16530*/  LDL.LU R17, [R1+0x570] ;  /* 0x0005700001117983 */ /* 0x000ee80000300800 */
[----:B0-----:R-:W3:Y:S04]  /*16540*/  LDL.LU R171, [R1+0x544] ;  /* 0x0005440001ab7983 */ /* 0x001ee80000300800 */
[----:B------:R-:W3:Y:S04]  /*16550*/  LDL.LU R175, [R1+0x568] ;  /* 0x0005680001af7983 */ /* 0x000ee80000300800 */
[----:B------:R-:W3:Y:S04]  /*16560*/  LDL.LU R174, [R1+0x53c] ;  /* 0x00053c0001ae7983 */ /* 0x000ee80000300800 */
[----:B------:R-:W3:Y:S01]  /*16570*/  LDL.LU R173, [R1+0x560] ;  /* 0x0005600001ad7983 */ /* 0x000ee20000300800 */
[----:B--2---:R-:W-:-:S05]  /*16580*/  IMAD.X R161, R161, 0x1, R4, P3 ;  /* 0x00000001a1a17824 */ /* 0x004fca00018e0604 */
[----:B------:R0:W-:Y:S04]  /*16590*/  STL [R1+0x5b0], R161 ;  /* 0x0005b0a101007387 */ /* 0x0001e80000100800 */
[----:B-1----:R-:W2:Y:S04]  /*165a0*/  LDL.LU R167, [R1+0x534] ;  /* 0x0005340001a77983 */ /* 0x002ea80000300800 */
[----:B0-----:R-:W2:Y:S01]  /*165b0*/  LDL.LU R161, [R1+0x558] ;  /* 0x0005580001a17983 */ /* 0x001ea20000300800 */
        /* <DEDUP_REMOVED lines=12> */
[----:B0-----:R-:W2:Y:S01]  /*16680*/  LDL.LU R14, [R1+0x52c] ;  /* 0x00052c00010e7983 */ /* 0x001ea20000300800 */
[----:B------:R-:W-:-:S03]  /*16690*/  IMAD.X R157, R157, 0x1, R4, P1 ;  /* 0x000000019d9d7824 */ /* 0x000fc600008e0604 */
[----:B------:R-:W-:Y:S04]  /*166a0*/  STL [R1+0x598], R177 ;  /* 0x000598b101007387 */ /* 0x000fe80000100800 */
[----:B-1----:R-:W2:Y:S04]  /*166b0*/  LDL.LU R11, [R1+0x550] ;  /* 0x00055000010b7983 */ /* 0x002ea80000300800 */
[----:B------:R-:W-:Y:S04]  /*166c0*/  STL [R1+0x56c], R176 ;  /* 0x00056cb001007387 */ /* 0x000fe80000100800 */
[----:B------:R-:W2:Y:S04]  /*166d0*/  LDL.LU R8, [R1+0x524] ;  /* 0x0005240001087983 */ /* 0x000ea80000300800 */
[----:B------:R0:W-:Y:S04]  /*166e0*/  STL [R1+0x590], R157 ;  /* 0x0005909d01007387 */ /* 0x0001e80000100800 */
[----:B0-----:R-:W2:Y:S04]  /*166f0*/  LDL.LU R157, [R1+0x548] ;  /* 0x00054800019d7983 */ /* 0x001ea80000300800 */
[----:B------:R-:W2:Y:S04]  /*16700*/  LDL.LU R177, [R1+0x51c] ;  /* 0x00051c0001b17983 */ /* 0x000ea80000300800 */
[----:B------:R-:W2:Y:S01]  /*16710*/  LDL.LU R176, [R1+0x540] ;  /* 0x0005400001b07983 */ /* 0x000ea20000300800 */
[----:B----4-:R-:W-:-:S05]  /*16720*/  IADD3 R164, P1, R164, R5, RZ ;  /* 0x00000005a4a47210 */ /* 0x010fca0007f3e0ff */
[----:B------:R0:W-:Y:S04]  /*16730*/  STL [R1+0x564], R164 ;  /* 0x000564a401007387 */ /* 0x0001e80000100800 */
[----:B0-----:R-:W4:Y:S01]  /*16740*/  LDL.LU R164, [R1+0x514] ;  /* 0x0005140001a47983 */ /* 0x001f220000300800 */
[----:B---3--:R-:W-:-:S05]  /*16750*/  IMAD.X R165, R165, 0x1, R4, P2 ;  /* 0x00000001a5a57824 */ /* 0x008fca00010e0604 */
[----:B------:R0:W-:Y:S04]  /*16760*/  STL [R1+0x588], R165 ;  /* 0x000588a501007387 */ /* 0x0001e80000100800 */
[----:B0-----:R-:W3:Y:S01]  /*16770*/  LDL.LU R165, [R1+0x538] ;  /* 0x0005380001a57983 */ /* 0x001ee20000300800 */
[-C--:B------:R-:W-:Y:S01]  /*16780*/  IADD3 R162, P2, R162, R5.reuse, RZ ;  /* 0x00000005a2a27210 */ /* 0x080fe20007f5e0ff */
[----:B------:R-:W-:Y:S01]  /*16790*/  IMAD.X R158, R158, 0x1, R4, P3 ;  /* 0x000000019e9e7824 */ /* 0x000fe200018e0604 */
[----:B------:R-:W-:-:S03]  /*167a0*/  IADD3 R154, P3, R154, R5, RZ ;  /* 0x000000059a9a7210 */ /* 0x000fc60007f7e0ff */
[----:B------:R-:W-:Y:S04]  /*167b0*/  STL [R1+0x55c], R162 ;  /* 0x00055ca201007387 */ /* 0x000fe80000100800 */
[----:B------:R-:W-:Y:S04]  /*167c0*/  STL [R1+0x580], R158 ;  /* 0x0005809e01007387 */ /* 0x000fe80000100800 */
[----:B------:R-:W-:Y:S01]  /*167d0*/  STL [R1+0x554], R154 ;  /* 0x0005549a01007387 */ /* 0x000fe20000100800 */
[--C-:B------:R-:W-:Y:S01]  /*167e0*/  IMAD.X R23, R23, 0x1, R4.reuse, P4 ;  /* 0x0000000117177824 */ /* 0x100fe200020e0604 */
[-C--:B------:R-:W-:Y:S01]  /*167f0*/  IADD3 R20, P4, R20, R5.reuse, RZ ;  /* 0x0000000514147210 */ /* 0x080fe20007f9e0ff */
[----:B------:R-:W-:Y:S01]  /*16800*/  IMAD.X R17, R17, 0x1, R4, P5 ;  /* 0x0000000111117824 */ /* 0x000fe200028e0604 */
[----:B------:R-:W-:-:S02]  /*16810*/  IADD3 R171, P5, R171, R5, RZ ;  /* 0x00000005abab7210 */ /* 0x000fc40007fbe0ff */
[----:B------:R-:W-:Y:S01]  /*16820*/  STL [R1+0x578], R23 ;  /* 0x0005781701007387 */ /* 0x000fe20000100800 */
[----:B------:R-:W-:-:S03]  /*16830*/  IMAD.X R175, R175, 0x1, R4, P6 ;  /* 0x00000001afaf7824 */ /* 0x000fc600030e0604 */
[----:B------:R0:W-:Y:S01]  /*16840*/  STL [R1+0x544], R171 ;  /* 0x000544ab01007387 */ /* 0x0001e20000100800 */
[----:B------:R-:W-:-:S03]  /*16850*/  IADD3 R174, P6, R174, R5, RZ ;  /* 0x00000005aeae7210 */ /* 0x000fc60007fde0ff */
[----:B------:R-:W-:Y:S01]  /*16860*/  STL [R1+0x54c], R20 ;  /* 0x00054c1401007387 */ /* 0x000fe20000100800 */
[----:B------:R-:W-:-:S03]  /*16870*/  IMAD.X R173, R173, 0x1, R4, P1 ;  /* 0x00000001adad7824 */ /* 0x000fc600008e0604 */
[----:B0-----:R-:W3:Y:S04]  /*16880*/  LDL.LU R171, [R1+0x50c] ;  /* 0x00050c0001ab7983 */ /* 0x001ee80000300800 */
[----:B------:R-:W-:Y:S04]  /*16890*/  STL [R1+0x570], R17 ;  /* 0x0005701101007387 */ /* 0x000fe80000100800 */
[----:B------:R0:W-:Y:S01]  /*168a0*/  STL [R1+0x568], R175 ;  /* 0x000568af01007387 */ /* 0x0001e20000100800 */
[----:B--2---:R-:W-:-:S03]  /*168b0*/  IADD3 R167, P1, R167, R5, RZ ;  /* 0x00000005a7a77210 */ /* 0x004fc60007f3e0ff */
[----:B------:R1:W-:Y:S01]  /*168c0*/  STL [R1+0x53c], R174 ;  /* 0x00053cae01007387 */ /* 0x0003e20000100800 */
[----:B------:R-:W-:-:S03]  /*168d0*/  IMAD.X R161, R161, 0x1, R4, P2 ;  /* 0x00000001a1a17824 */ /* 0x000fc600010e0604 */
[----:B------:R-:W2:Y:S04]  /*168e0*/  LDL.LU R172, [R1+0x530] ;  /* 0x0005300001ac7983 */ /* 0x000ea80000300800 */
[----:B------:R1:W-:Y:S04]  /*168f0*/  STL [R1+0x560], R173 ;  /* 0x000560ad01007387 */ /* 0x0003e80000100800 */
[----:B------:R-:W2:Y:S04]  /*16900*/  LDL.LU R168, [R1+0x504] ;  /* 0x0005040001a87983 */ /* 0x000ea80000300800 */
[----:B------:R1:W-:Y:S04]  /*16910*/  STL [R1+0x534], R167 ;  /* 0x000534a701007387 */ /* 0x0003e80000100800 */
[----:B------:R-:W2:Y:S04]  /*16920*/  LDL.LU R162, [R1+0x528] ;  /* 0x0005280001a27983 */ /* 0x000ea80000300800 */
[----:B------:R1:W-:Y:S04]  /*16930*/  STL [R1+0x558], R161 ;  /* 0x000558a101007387 */ /* 0x0003e80000100800 */
[----:B0-----:R-:W2:Y:S04]  /*16940*/  LDL.LU R175, [R1+0x4fc] ;  /* 0x0004fc0001af7983 */ /* 0x001ea80000300800 */
[----:B-1----:R-:W2:Y:S04]  /*16950*/  LDL.LU R174, [R1+0x520] ;  /* 0x0005200001ae7983 */ /* 0x002ea80000300800 */
[----:B------:R-:W2:Y:S04]  /*16960*/  LDL.LU R173, [R1+0x4f4] ;  /* 0x0004f40001ad7983 */ /* 0x000ea80000300800 */
[----:B------:R-:W2:Y:S01]  /*16970*/  LDL.LU R167, [R1+0x518] ;  /* 0x0005180001a77983 */ /* 0x000ea20000300800 */
[----:B------:R-:W-:-:S03]  /*16980*/  IADD3 R14, P2, R14, R5, RZ ;  /* 0x000000050e0e7210 */ /* 0x000fc60007f5e0ff */
[----:B------:R-:W2:Y:S01]  /*16990*/  LDL.LU R161, [R1+0x4ec] ;  /* 0x0004ec0001a17983 */ /* 0x000ea20000300800 */
        /* <DEDUP_REMOVED lines=8> */
[----:B0-----:R-:W2:Y:S04]  /*16a20*/  LDL.LU R157, [R1+0x510] ;  /* 0x00051000019d7983 */ /* 0x001ea80000300800 */
[----:B------:R-:W-:Y:S01]  /*16a30*/  STL [R1+0x524], R8 ;  /* 0x0005240801007387 */ /* 0x000fe20000100800 */
[----:B----4-:R-:W-:-:S05]  /*16a40*/  IADD3 R164, P5, R164, R5, RZ ;  /* 0x00000005a4a47210 */ /* 0x010fca0007fbe0ff */
[----:B------:R0:W-:Y:S04]  /*16a50*/  STL [R1+0x514], R164 ;  /* 0x000514a401007387 */ /* 0x0001e80000100800 */
[----:B------:R-:W-:Y:S04]  /*16a60*/  STL [R1+0x51c], R177 ;  /* 0x00051cb101007387 */ /* 0x000fe80000100800 */
[----:B0-----:R-:W4:Y:S04]  /*16a70*/  LDL.LU R164, [R1+0x4e4] ;  /* 0x0004e40001a47983 */ /* 0x001f280000300800 */
[----:B------:R-:W-:Y:S04]  /*16a80*/  STL [R1+0x540], R176 ;  /* 0x000540b001007387 */ /* 0x000fe80000100800 */
[----:B------:R-:W4:Y:S04]  /*16a90*/  LDL.LU R158, [R1+0x508] ;  /* 0x00050800019e7983 */ /* 0x000f280000300800 */
[----:B------:R-:W4:Y:S04]  /*16aa0*/  LDL.LU R154, [R1+0x4dc] ;  /* 0x0004dc00019a7983 */ /* 0x000f280000300800 */
[----:B------:R-:W4:Y:S01]  /*16ab0*/  LDL.LU R23, [R1+0x500] ;  /* 0x0005000001177983 */ /* 0x000f220000300800 */
[----:B---3--:R-:W-:-:S05]  /*16ac0*/  IMAD.X R165, R165, 0x1, R4, P6 ;  /* 0x00000001a5a57824 */ /* 0x008fca00030e0604 */
        /* <DEDUP_REMOVED lines=8> */
[----:B------:R-:W-:-:S05]  /*16b50*/  IADD3 R171, P6, R171, R5, RZ ;  /* 0x00000005abab7210 */ /* 0x000fca0007fde0ff */
[----:B------:R0:W-:Y:S04]  /*16b60*/  STL [R1+0x50c], R171 ;  /* 0x00050cab01007387 */ /* 0x0001e80000100800 */
[----:B------:R-:W3:Y:S04]  /*16b70*/  LDL.LU R176, [R1+0x4e0] ;  /* 0x0004e00001b07983 */ /* 0x000ee80000300800 */
[----:B0-----:R-:W3:Y:S01]  /*16b80*/  LDL.LU R171, [R1+0x4b4] ;  /* 0x0004b40001ab7983 */ /* 0x001ee20000300800 */
[----:B--2---:R-:W-:Y:S01]  /*16b90*/  IMAD.X R172, R172, 0x1, R4, P1 ;  /* 0x00000001acac7824 */ /* 0x004fe200008e0604 */
[----:B------:R-:W-:-:S04]  /*16ba0*/  IADD3 R168, P1, R168, R5, RZ ;  /* 0x00000005a8a87210 */ /* 0x000fc80007f3e0ff */
[----:B------:R-:W-:Y:S01]  /*16bb0*/  STL [R1+0x530], R172 ;  /* 0x000530ac01007387 */ /* 0x000fe20000100800 */
        /* <DEDUP_REMOVED lines=10> */
[----:B------:R0:W-:Y:S04]  /*16c60*/  STL [R1+0x518], R167 ;  /* 0x000518a701007387 */ /* 0x0001e80000100800 */
[----:B------:R-:W-:Y:S04]  /*16c70*/  STL [R1+0x4f4], R173 ;  /* 0x0004f4ad01007387 */ /* 0x000fe80000100800 */
[----:B0-----:R-:W2:Y:S04]  /*16c80*/  LDL.LU R167, [R1+0x4d8] ;  /* 0x0004d80001a77983 */ /* 0x001ea80000300800 */
[----:B------:R-:W2:Y:S04]  /*16c90*/  LDL.LU R175, [R1+0x4ac] ;  /* 0x0004ac0001af7983 */ /* 0x000ea80000300800 */
[----:B------:R0:W-:Y:S04]  /*16ca0*/  STL [R1+0x4ec], R161 ;  /* 0x0004eca101007387 */ /* 0x0001e80000100800 */
[----:B0-----:R-:W2:Y:S04]  /*16cb0*/  LDL.LU R161, [R1+0x4d0] ;  /* 0x0004d00001a17983 */ /* 0x001ea80000300800 */
[----:B------:R-:W2:Y:S04]  /*16cc0*/  LDL.LU R174, [R1+0x4a4] ;  /* 0x0004a40001ae7983 */ /* 0x000ea80000300800 */
[----:B------:R-:W2:Y:S01]  /*16cd0*/  LDL.LU R173, [R1+0x4c8] ;  /* 0x0004c80001ad7983 */ /* 0x000ea20000300800 */
[----:B------:R-:W-:-:S05]  /*16ce0*/  IMAD.X R157, R157, 0x1, R4, P5 ;  /* 0x000000019d9d7824 */ /* 0x000fca00028e0604 */
[----:B------:R0:W-:Y:S04]  /*16cf0*/  STL [R1+0x510], R157 ;  /* 0x0005109d01007387 */ /* 0x0001e80000100800 */
[----:B0-----:R-:W2:Y:S01]  /*16d00*/  LDL.LU R157, [R1+0x49c] ;  /* 0x00049c00019d7983 */ /* 0x001ea20000300800 */
[----:B----4-:R-:W-:-:S05]  /*16d10*/  IADD3 R164, P5, R164, R5, RZ ;  /* 0x00000005a4a47210 */ /* 0x010fca0007fbe0ff */
[----:B------:R0:W-:Y:S01]  /*16d20*/  STL [R1+0x4e4], R164 ;  /* 0x0004e4a401007387 */ /* 0x0001e20000100800 */
[--C-:B------:R-:W-:Y:S01]  /*16d30*/  IMAD.X R158, R158, 0x1, R4.reuse, P6 ;  /* 0x000000019e9e7824 */ /* 0x100fe200030e0604 */
[----:B------:R-:W-:Y:S02]  /*16d40*/  IADD3 R154, P6, R154, R5, RZ ;  /* 0x000000059a9a7210 */ /* 0x000fe40007fde0ff */
[----:B0-----:R-:W4:Y:S01]  /*16d50*/  LDL.LU R164, [R1+0x4c0] ;  /* 0x0004c00001a47983 */ /* 0x001f220000300800 */
[----:B------:R-:W-:-:S03]  /*16d60*/  IMAD.X R23, R23, 0x1, R4, P1 ;  /* 0x0000000117177824 */ /* 0x000fc600008e0604 */
[----:B------:R-:W-:Y:S04]  /*16d70*/  STL [R1+0x508], R158 ;  /* 0x0005089e01007387 */ /* 0x000fe80000100800 */
[----:B------:R-:W-:Y:S04]  /*16d80*/  STL [R1+0x4dc], R154 ;  /* 0x0004dc9a01007387 */ /* 0x000fe80000100800 */
[----:B------:R-:W-:Y:S01]  /*16d90*/  STL [R1+0x500], R23 ;  /* 0x0005001701007387 */ /* 0x000fe20000100800 */
[----:B---3--:R-:W-:Y:S01]  /*16da0*/  IADD3 R20, P1, R20, R5, RZ ;  /* 0x0000000514147210 */ /* 0x008fe20007f3e0ff */
[----:B------:R-:W-:-:S04]  /*16db0*/  IMAD.X R17, R17, 0x1, R4, P2 ;  /* 0x0000000111117824 */ /* 0x000fc800010e0604 */
[----:B------:R-:W-:Y:S01]  /*16dc0*/  STL [R1+0x4d4], R20 ;  /* 0x0004d41401007387 */ /* 0x000fe20000100800 */
[----:B------:R-:W-:-:S05]  /*16dd0*/  IMAD.X R165, R165, 0x1, R4, P3 ;  /* 0x00000001a5a57824 */ /* 0x000fca00018e0604 */
[----:B------:R0:W-:Y:S04]  /*16de0*/  STL [R1+0x4f0], R165 ;  /* 0x0004f0a501007387 */ /* 0x0001e80000100800 */
[----:B------:R-:W-:Y:S04]  /*16df0*/  STL [R1+0x4f8], R17 ;  /* 0x0004f81101007387 */ /* 0x000fe80000100800 */
[----:B0-----:R-:W3:Y:S01]  /*16e00*/  LDL.LU R165, [R1+0x494] ;  /* 0x0004940001a57983 */ /* 0x001ee20000300800 */
[-C--:B------:R-:W-:Y:S01]  /*16e10*/  IADD3 R14, P2, R14, R5.reuse, RZ ;  /* 0x000000050e0e7210 */ /* 0x080fe20007f5e0ff */
[----:B------:R-:W-:Y:S01]  /*16e20*/  IMAD.X R8, R8, 0x1, R4, P4 ;  /* 0x0000000108087824 */ /* 0x000fe200020e0604 */
[----:B------:R-:W-:-:S02]  /*16e30*/  IADD3 R11, P3, R11, R5, RZ ;  /* 0x000000050b0b7210 */ /* 0x000fc40007f7e0ff */
[----:B------:R-:W-:Y:S01]  /*16e40*/  IADD3 R177, P4, R177, R5, RZ ;  /* 0x00000005b1b17210 */ /* 0x000fe20007f9e0ff */
[----:B------:R-:W-:Y:S04]  /*16e50*/  STL [R1+0x4cc], R14 ;  /* 0x0004cc0e01007387 */ /* 0x000fe80000100800 */
[----:B------:R-:W-:Y:S04]  /*16e60*/  STL [R1+0x4c4], R11 ;  /* 0x0004c40b01007387 */ /* 0x000fe80000100800 */
[----:B------:R0:W-:Y:S04]  /*16e70*/  STL [R1+0x4e8], R8 ;  /* 0x0004e80801007387 */ /* 0x0001e80000100800 */
[----:B------:R-:W3:Y:S01]  /*16e80*/  LDL.LU R179, [R1+0x4b8] ;  /* 0x0004b80001b37983 */ /* 0x000ee20000300800 */
[----:B------:R-:W-:-:S03]  /*16e90*/  IMAD.X R176, R176, 0x1, R4, P5 ;  /* 0x00000001b0b07824 */ /* 0x000fc600028e0604 */
[----:B------:R1:W-:Y:S04]  /*16ea0*/  STL [R1+0x4bc], R177 ;  /* 0x0004bcb101007387 */ /* 0x0003e80000100800 */
[----:B------:R-:W3:Y:S01]  /*16eb0*/  LDL.LU R172, [R1+0x48c] ;  /* 0x00048c0001ac7983 */ /* 0x000ee20000300800 */
[----:B------:R-:W-:-:S03]  /*16ec0*/  IADD3 R171, P5, R171, R5, RZ ;  /* 0x00000005abab7210 */ /* 0x000fc60007fbe0ff */
[----:B------:R1:W-:Y:S04]  /*16ed0*/  STL [R1+0x4e0], R176 ;  /* 0x0004e0b001007387 */ /* 0x0003e80000100800 */
[----:B------:R-:W3:Y:S04]  /*16ee0*/  LDL.LU R168, [R1+0x4b0] ;  /* 0x0004b00001a87983 */ /* 0x000ee80000300800 */
[----:B------:R1:W-:Y:S04]  /*16ef0*/  STL [R1+0x4b4], R171 ;  /* 0x0004b4ab01007387 */ /* 0x0003e80000100800 */
[----:B------:R-:W3:Y:S04]  /*16f00*/  LDL.LU R162, [R1+0x484] ;  /* 0x0004840001a27983 */ /* 0x000ee80000300800 */
[----:B0-----:R-:W3:Y:S04]  /*16f10*/  LDL.LU R8, [R1+0x4a8] ;  /* 0x0004a80001087983 */ /* 0x001ee80000300800 */
[----:B-1----:R-:W3:Y:S04]  /*16f20*/  LDL.LU R177, [R1+0x47c] ;  /* 0x00047c0001b17983 */ /* 0x002ee80000300800 */
[----:B------:R-:W3:Y:S04]  /*16f30*/  LDL.LU R176, [R1+0x4a0] ;  /* 0x0004a00001b07983 */ /* 0x000ee80000300800 */
[----:B------:R-:W3:Y:S01]  /*16f40*/  LDL.LU R171, [R1+0x474] ;  /* 0x0004740001ab7983 */ /* 0x000ee20000300800 */
[----:B--2---:R-:W-:-:S05]  /*16f50*/  IMAD.X R167, R167, 0x1, R4, P6 ;  /* 0x00000001a7a77824 */ /* 0x004fca00030e0604 */
[----:B------:R0:W-:Y:S01]  /*16f60*/  STL [R1+0x4d8], R167 ;  /* 0x0004d8a701007387 */ /* 0x0001e20000100800 */
[----:B------:R-:W-:-:S03]  /*16f70*/  IADD3 R175, P6, R175, R5, RZ ;  /* 0x00000005afaf7210 */ /* 0x000fc60007fde0ff */
[----:B0-----:R-:W2:Y:S01]  /*16f80*/  LDL.LU R167, [R1+0x498] ;  /* 0x0004980001a77983 */ /* 0x001ea20000300800 */
[----:B------:R-:W-:Y:S01]  /*16f90*/  IMAD.X R161, R161, 0x1, R4, P1 ;  /* 0x00000001a1a17824 */ /* 0x000fe200008e0604 */
[----:B------:R-:W-:-:S04]  /*16fa0*/  IADD3 R174, P1, R174, R5, RZ ;  /* 0x00000005aeae7210 */ /* 0x000fc80007f3e0ff */
[----:B------:R0:W-:Y:S01]  /*16fb0*/  STL [R1+0x4d0], R161 ;  /* 0x0004d0a101007387 */ /* 0x0001e20000100800 */
[----:B------:R-:W-:-:S03]  /*16fc0*/  IMAD.X R173, R173, 0x1, R4, P2 ;  /* 0x00000001adad7824 */ /* 0x000fc600010e0604 */
[----:B0-----:R-:W2:Y:S04]  /*16fd0*/  LDL.LU R161, [R1+0x46c] ;  /* 0x00046c0001a17983 */ /* 0x001ea80000300800 */
[----:B------:R-:W-:Y:S01]  /*16fe0*/  STL [R1+0x4ac], R175 ;  /* 0x0004acaf01007387 */ /* 0x000fe20000100800 */
[----:B------:R-:W-:-:S05]  /*16ff0*/  IADD3 R157, P2, R157, R5, RZ ;  /* 0x000000059d9d7210 */ /* 0x000fca0007f5e0ff */
[----:B------:R0:W-:Y:S04]  /*17000*/  STL [R1+0x49c], R157 ;  /* 0x00049c9d01007387 */ /* 0x0001e80000100800 */
[----:B------:R-:W-:Y:S04]  /*17010*/  STL [R1+0x4a4], R174 ;  /* 0x0004a4ae01007387 */ /* 0x000fe80000100800 */
[----:B0-----:R-:W2:Y:S04]  /*17020*/  LDL.LU R157, [R1+0x490] ;  /* 0x00049000019d7983 */ /* 0x001ea80000300800 */
[----:B------:R-:W-:Y:S04]  /*17030*/  STL [R1+0x4c8], R173 ;  /* 0x0004c8ad01007387 */ /* 0x000fe80000100800 */
[----:B------:R-:W2:Y:S01]  /*17040*/  LDL.LU R158, [R1+0x464] ;  /* 0x00046400019e7983 */ /* 0x000ea20000300800 */
[----:B----4-:R-:W-:-:S03]  /*17050*/  IMAD.X R164, R164, 0x1, R4, P3 ;  /* 0x00000001a4a47824 */ /* 0x010fc600018e0604 */
        /* <DEDUP_REMOVED lines=24> */
[--C-:B------:R-:W-:Y:S01]  /*171e0*/  IMAD.X R176, R176, 0x1, R4.reuse, P1 ;  /* 0x00000001b0b07824 */ /* 0x100fe200008e0604 */
[----:B------:R-:W-:Y:S01]  /*171f0*/  IADD3 R171, P1, R171, R5, RZ ;  /* 0x00000005abab7210 */ /* 0x000fe20007f3e0ff */
[----:B------:R-:W-:Y:S04]  /*17200*/  STL [R1+0x4a8], R8 ;  /* 0x0004a80801007387 */ /* 0x000fe80000100800 */
[----:B------:R0:W-:Y:S04]  /*17210*/  STL [R1+0x474], R171 ;  /* 0x000474ab01007387 */ /* 0x0001e80000100800 */
[----:B------:R-:W-:Y:S04]  /*17220*/  STL [R1+0x47c], R177 ;  /* 0x00047cb101007387 */ /* 0x000fe80000100800 */
[----:B0-----:R-:W3:Y:S04]  /*17230*/  LDL.LU R171, [R1+0x434] ;  /* 0x0004340001ab7983 */ /* 0x001ee80000300800 */
[----:B------:R-:W-:Y:S04]  /*17240*/  STL [R1+0x4a0], R176 ;  /* 0x0004a0b001007387 */ /* 0x000fe80000100800 */
[----:B------:R-:W3:Y:S01]  /*17250*/  LDL.LU R8, [R1+0x458] ;  /* 0x0004580001087983 */ /* 0x000ee20000300800 */
[----:B--2---:R-:W-:-:S05]  /*17260*/  IMAD.X R167, R167, 0x1, R4, P2 ;  /* 0x00000001a7a77824 */ /* 0x004fca00010e0604 */
[----:B------:R0:W-:Y:S04]  /*17270*/  STL [R1+0x498], R167 ;  /* 0x000498a701007387 */ /* 0x0001e80000100800 */
[----:B0-----:R-:W2:Y:S01]  /*17280*/  LDL.LU R167, [R1+0x42c] ;  /* 0x00042c0001a77983 */ /* 0x001ea20000300800 */
[----:B------:R-:W-:-:S03]  /*17290*/  IADD3 R161, P2, R161, R5, RZ ;  /* 0x00000005a1a17210 */ /* 0x000fc60007f5e0ff */
[----:B------:R-:W2:Y:S04]  /*172a0*/  LDL.LU R177, [R1+0x450] ;  /* 0x0004500001b17983 */ /* 0x000ea80000300800 */
[----:B------:R-:W2:Y:S04]  /*172b0*/  LDL.LU R176, [R1+0x424] ;  /* 0x0004240001b07983 */ /* 0x000ea80000300800 */
[----:B------:R0:W-:Y:S04]  /*172c0*/  STL [R1+0x46c], R161 ;  /* 0x00046ca101007387 */ /* 0x0001e80000100800 */
[----:B0-----:R-:W2:Y:S01]  /*172d0*/  LDL.LU R161, [R1+0x448] ;  /* 0x0004480001a17983 */ /* 0x001ea20000300800 */
[----:B------:R-:W-:-:S05]  /*172e0*/  IMAD.X R157, R157, 0x1, R4, P3 ;  /* 0x000000019d9d7824 */ /* 0x000fca00018e0604 */
[----:B------:R0:W-:Y:S01]  /*172f0*/  STL [R1+0x490], R157 ;  /* 0x0004909d01007387 */ /* 0x0001e20000100800 */
[-C--:B------:R-:W-:Y:S01]  /*17300*/  IADD3 R158, P3, R158, R5.reuse, RZ ;  /* 0x000000059e9e7210 */ /* 0x080fe20007f7e0ff */
[----:B----4-:R-:W-:Y:S02]  /*17310*/  IMAD.X R154, R154, 0x1, R4, P4 ;  /* 0x000000019a9a7824 */ /* 0x010fe400020e0604 */
[----:B0-----:R-:W4:Y:S01]  /*17320*/  LDL.LU R157, [R1+0x41c] ;  /* 0x00041c00019d7983 */ /* 0x001f220000300800 */
        /* <DEDUP_REMOVED lines=14> */
[----:B0-----:R-:W4:Y:S04]  /*17410*/  LDL.LU R164, [R1+0x440] ;  /* 0x0004400001a47983 */ /* 0x001f280000300800 */
[----:B------:R-:W-:Y:S04]  /*17420*/  STL [R1+0x478], R14 ;  /* 0x0004780e01007387 */ /* 0x000fe80000100800 */
[----:B------:R-:W-:Y:S04]  /*17430*/  STL [R1+0x470], R11 ;  /* 0x0004700b01007387 */ /* 0x000fe80000100800 */
[----:B------:R0:W-:Y:S04]  /*17440*/  STL [R1+0x444], R175 ;  /* 0x000444af01007387 */ /* 0x0001e80000100800 */
[----:B------:R-:W4:Y:S04]  /*17450*/  LDL.LU R179, [R1+0x414] ;  /* 0x0004140001b37983 */ /* 0x000f280000300800 */
[----:B------:R1:W-:Y:S04]  /*17460*/  STL [R1+0x468], R174 ;  /* 0x000468ae01007387 */ /* 0x0003e80000100800 */
[----:B------:R-:W4:Y:S01]  /*17470*/  LDL.LU R172, [R1+0x438] ;  /* 0x0004380001ac7983 */ /* 0x000f220000300800 */
[----:B---3--:R-:W-:Y:S01]  /*17480*/  IADD3 R173, P2, R173, R5, RZ ;  /* 0x00000005adad7210 */ /* 0x008fe20007f5e0ff */
[----:B------:R-:W-:-:S04]  /*17490*/  IMAD.X R165, R165, 0x1, R4, P3 ;  /* 0x00000001a5a57824 */ /* 0x000fc800018e0604 */
[----:B------:R3:W-:Y:S04]  /*174a0*/  STL [R1+0x43c], R173 ;  /* 0x00043cad01007387 */ /* 0x0007e80000100800 */
[----:B------:R-:W4:Y:S04]  /*174b0*/  LDL.LU R168, [R1+0x40c] ;  /* 0x00040c0001a87983 */ /* 0x000f280000300800 */
[----:B------:R3:W-:Y:S04]  /*174c0*/  STL [R1+0x460], R165 ;  /* 0x000460a501007387 */ /* 0x0007e80000100800 */
[----:B------:R-:W4:Y:S04]  /*174d0*/  LDL.LU R162, [R1+0x430] ;  /* 0x0004300001a27983 */ /* 0x000f280000300800 */
[----:B0-----:R-:W4:Y:S04]  /*174e0*/  LDL.LU R175, [R1+0x404] ;  /* 0x0004040001af7983 */ /* 0x001f280000300800 */
[----:B-1----:R-:W4:Y:S04]  /*174f0*/  LDL.LU R174, [R1+0x428] ;  /* 0x0004280001ae7983 */ /* 0x002f280000300800 */
[----:B---3--:R-:W3:Y:S04]  /*17500*/  LDL.LU R173, [R1+0x80c] ;  /* 0x00080c0001ad7983 */ /* 0x008ee80000300800 */
[----:B------:R-:W3:Y:S01]  /*17510*/  LDL.LU R165, [R1+0x420] ;  /* 0x0004200001a57983 */ /* 0x000ee20000300800 */
[----:B------:R-:W-:Y:S01]  /*17520*/  IADD3 R171, P3, R171, R5, RZ ;  /* 0x00000005abab7210 */ /* 0x000fe20007f7e0ff */
[----:B------:R-:W-:-:S04]  /*17530*/  IMAD.X R8, R8, 0x1, R4, P4 ;  /* 0x0000000108087824 */ /* 0x000fc800020e0604 */
[----:B------:R0:W-:Y:S04]  /*17540*/  STL [R1+0x434], R171 ;  /* 0x000434ab01007387 */ /* 0x0001e80000100800 */
[----:B0-----:R-:W3:Y:S01]  /*17550*/  LDL.LU R171, [R1+0x804] ;  /* 0x0008040001ab7983 */ /* 0x001ee20000300800 */
[----:B--2---:R-:W-:Y:S01]  /*17560*/  IADD3 R167, P4, R167, R5, RZ ;  /* 0x00000005a7a77210 */ /* 0x004fe20007f9e0ff */
[----:B------:R-:W-:-:S04]  /*17570*/  IMAD.X R177, R177, 0x1, R4, P5 ;  /* 0x00000001b1b17824 */ /* 0x000fc800028e0604 */
[----:B------:R0:W-:Y:S01]  /*17580*/  STL [R1+0x42c], R167 ;  /* 0x00042ca701007387 */ /* 0x0001e20000100800 */
[----:B------:R-:W-:-:S03]  /*17590*/  IADD3 R176, P5, R176, R5, RZ ;  /* 0x00000005b0b07210 */ /* 0x000fc60007fbe0ff */
[----:B0-----:R-:W2:Y:S01]  /*175a0*/  LDL.LU R167, [R1+0x418] ;  /* 0x0004180001a77983 */ /* 0x001ea20000300800 */
[----:B------:R-:W-:-:S03]  /*175b0*/  IMAD.X R161, R161, 0x1, R4, P6 ;  /* 0x00000001a1a17824 */ /* 0x000fc600030e0604 */
[----:B------:R-:W-:Y:S04]  /*175c0*/  STL [R1+0x458], R8 ;  /* 0x0004580801007387 */ /* 0x000fe80000100800 */
[----:B------:R0:W-:Y:S04]  /*175d0*/  STL [R1+0x448], R161 ;  /* 0x000448a101007387 */ /* 0x0001e80000100800 */
[----:B------:R-:W-:Y:S04]  /*175e0*/  STL [R1+0x450], R177 ;  /* 0x000450b101007387 */ /* 0x000fe80000100800 */
[----:B0-----:R-:W2:Y:S04]  /*175f0*/  LDL.LU R161, [R1+0x800] ;  /* 0x0008000001a17983 */ /* 0x001ea80000300800 */
[----:B------:R-:W-:Y:S04]  /*17600*/  STL [R1+0x424], R176 ;  /* 0x000424b001007387 */ /* 0x000fe80000100800 */
[----:B------:R-:W2:Y:S01]  /*17610*/  LDL.LU R158, [R1+0x410] ;  /* 0x00041000019e7983 */ /* 0x000ea20000300800 */
[----:B----4-:R-:W-:-:S03]  /*17620*/  IADD3 R157, P6, R157, R5, RZ ;  /* 0x000000059d9d7210 */ /* 0x010fc60007fde0ff */
        /* <DEDUP_REMOVED lines=8> */
[----:B------:R-:W4:Y:S01]  /*176b0*/  LDL.LU R8, [R1+0x3fc] ;  /* 0x0003fc0001087983 */ /* 0x000f220000300800 */
[----:B------:R-:W-:-:S03]  /*176c0*/  IMAD.X R164, R164, 0x1, R4, P1 ;  /* 0x00000001a4a47824 */ /* 0x000fc600008e0604 */
[----:B------:R-:W4:Y:S04]  /*176d0*/  LDL.LU R177, [R1+0x3dc] ;  /* 0x0003dc0001b17983 */ /* 0x000f280000300800 */
[----:B------:R0:W-:Y:S04]  /*176e0*/  STL [R1+0x440], R164 ;  /* 0x000440a401007387 */ /* 0x0001e80000100800 */
[----:B------:R-:W4:Y:S01]  /*176f0*/  LDL.LU R176, [R1+0x7fc] ;  /* 0x0007fc0001b07983 */ /* 0x000f220000300800 */
[----:B------:R-:W-:-:S03]  /*17700*/  IADD3 R179, P1, R179, R5, RZ ;  /* 0x00000005b3b37210 */ /* 0x000fc60007f3e0ff */
[----:B0-----:R-:W4:Y:S01]  /*17710*/  LDL.LU R164, [R1+0x3d4] ;  /* 0x0003d40001a47983 */ /* 0x001f220000300800 */
[----:B------:R-:W-:-:S03]  /*17720*/  IMAD.X R172, R172, 0x1, R4, P2 ;  /* 0x00000001acac7824 */ /* 0x000fc600010e0604 */
[----:B------:R-:W-:Y:S04]  /*17730*/  STL [R1+0x414], R179 ;  /* 0x000414b301007387 */ /* 0x000fe80000100800 */
[----:B------:R-:W-:Y:S01]  /*17740*/  STL [R1+0x438], R172 ;  /* 0x000438ac01007387 */ /* 0x000fe20000100800 */
[----:B------:R-:W-:Y:S01]  /*17750*/  IADD3 R168, P2, R168, R5, RZ ;  /* 0x00000005a8a87210 */ /* 0x000fe20007f5e0ff */
[----:B------:R-:W-:-:S04]  /*17760*/  IMAD.X R162, R162, 0x1, R4, P3 ;  /* 0x00000001a2a27824 */ /* 0x000fc800018e0604 */
[----:B------:R-:W-:Y:S01]  /*17770*/  STL [R1+0x40c], R168 ;  /* 0x00040ca801007387 */ /* 0x000fe20000100800 */
[----:B------:R-:W-:-:S03]  /*17780*/  IADD3 R175, P3, R175, R5, RZ ;  /* 0x00000005afaf7210 */ /* 0x000fc60007f7e0ff */
[----:B------:R-:W-:Y:S01]  /*17790*/  STL [R1+0x430], R162 ;  /* 0x000430a201007387 */ /* 0x000fe20000100800 */
[----:B------:R-:W-:-:S03]  /*177a0*/  IMAD.X R174, R174, 0x1, R4, P4 ;  /* 0x00000001aeae7824 */ /* 0x000fc600020e0604 */
[----:B------:R-:W-:Y:S01]  /*177b0*/  STL [R1+0x404], R175 ;  /* 0x000404af01007387 */ /* 0x000fe20000100800 */
[----:B---3--:R-:W-:Y:S01]  /*177c0*/  IMAD.X R165, R165, 0x1, R4, P5 ;  /* 0x00000001a5a57824 */ /* 0x008fe200028e0604 */
[----:B------:R-:W-:-:S04]  /*177d0*/  IADD3 R173, P4, R173, UR5, RZ ;  /* 0x00000005adad7c10 */ /* 0x000fc8000ff9e0ff */
[----:B------:R0:W-:Y:S04]  /*177e0*/  STL [R1+0x420], R165 ;  /* 0x000420a501007387 */ /* 0x0001e80000100800 */
[----:B------:R-:W-:Y:S04]  /*177f0*/  STL [R1+0x428], R174 ;  /* 0x000428ae01007387 */ /* 0x000fe80000100800 */
[----:B0-----:R-:W3:Y:S04]  /*17800*/  LDL.LU R165, [R1+0x3f8] ;  /* 0x0003f80001a57983 */ /* 0x001ee80000300800 */
[----:B------:R0:W-:Y:S04]  /*17810*/  STL [R1+0x80c], R173 ;  /* 0x00080cad01007387 */ /* 0x0001e80000100800 */
[----:B------:R-:W3:Y:S04]  /*17820*/  LDL.LU R175, [R1+0x3cc] ;  /* 0x0003cc0001af7983 */ /* 0x000ee80000300800 */
[----:B0-----:R-:W3:Y:S01]  /*17830*/  LDL.LU R173, [R1+0x3f0] ;  /* 0x0003f00001ad7983 */ /* 0x001ee20000300800 */
[----:B------:R-:W-:-:S05]  /*17840*/  IADD3 R171, P5, R171, UR5, RZ ;  /* 0x00000005abab7c10 */ /* 0x000fca000ffbe0ff */
[----:B------:R0:W-:Y:S04]  /*17850*/  STL [R1+0x804], R171 ;  /* 0x000804ab01007387 */ /* 0x0001e80000100800 */
[----:B------:R-:W3:Y:S04]  /*17860*/  LDL.LU R174, [R1+0x3c4] ;  /* 0x0003c40001ae7983 */ /* 0x000ee80000300800 */
[----:B0-----:R-:W3:Y:S01]  /*17870*/  LDL.LU R171, [R1+0x3e8] ;  /* 0x0003e80001ab7983 */ /* 0x001ee20000300800 */
[----:B--2---:R-:W-:-:S05]  /*17880*/  IMAD.X R167, R167, 0x1, R4, P6 ;  /* 0x00000001a7a77824 */ /* 0x004fca00030e0604 */
[----:B------:R0:W-:Y:S04]  /*17890*/  STL [R1+0x418], R167 ;  /* 0x000418a701007387 */ /* 0x0001e80000100800 */
[----:B0-----:R-:W2:Y:S01]  /*178a0*/  LDL.LU R167, [R1+0x3b0] ;  /* 0x0003b00001a77983 */ /* 0x001ea20000300800 */
[----:B------:R-:W-:-:S05]  /*178b0*/  IADD3 R161, P6, R161, UR5, RZ ;  /* 0x00000005a1a17c10 */ /* 0x000fca000ffde0ff */
[----:B------:R0:W-:Y:S01]  /*178c0*/  STL [R1+0x800], R161 ;  /* 0x000800a101007387 */ /* 0x0001e20000100800 */
[--C-:B------:R-:W-:Y:S01]  /*178d0*/  IMAD.X R158, R158, 0x1, R4.reuse, P1 ;  /* 0x000000019e9e7824 */ /* 0x100fe200008e0604 */
[----:B----4-:R-:W-:Y:S02]  /*178e0*/  IADD3 R154, P1, R154, UR5, RZ ;  /* 0x000000059a9a7c10 */ /* 0x010fe4000ff3e0ff */
[----:B0-----:R-:W4:Y:S01]  /*178f0*/  LDL.LU R161, [R1+0x3e0] ;  /* 0x0003e00001a17983 */ /* 0x001f220000300800 */
[----:B------:R-:W-:-:S03]  /*17900*/  IMAD.X R23, R23, 0x1, R4, P2 ;  /* 0x0000000117177824 */ /* 0x000fc600010e0604 */
[----:B------:R-:W-:Y:S01]  /*17910*/  STL [R1+0x410], R158 ;  /* 0x0004109e01007387 */ /* 0x000fe20000100800 */
[----:B------:R-:W-:-:S03]  /*17920*/  IADD3 R20, P2, R20, UR5, RZ ;  /* 0x0000000514147c10 */ /* 0x000fc6000ff5e0ff */
[----:B------:R-:W-:Y:S01]  /*17930*/  STL [R1+0x7f8], R154 ;  /* 0x0007f89a01007387 */ /* 0x000fe20000100800 */
[----:B------:R-:W-:-:S03]  /*17940*/  IMAD.X R17, R17, 0x1, R4, P3 ;  /* 0x0000000111117824 */ /* 0x000fc600018e0604 */
[----:B------:R-:W-:Y:S01]  /*17950*/  STL [R1+0x408], R23 ;  /* 0x0004081701007387 */ /* 0x000fe20000100800 */
[----:B------:R-:W-:Y:S02]  /*17960*/  IADD3 R14, P3, R14, UR5, RZ ;  /* 0x000000050e0e7c10 */ /* 0x000fe4000ff7e0ff */
[----:B------:R-:W-:Y:S01]  /*17970*/  IADD3.X R157, R157, UR60, RZ, P4, !PT ;  /* 0x0000003c9d9d7c10 */ /* 0x000fe2000a7fe4ff */
[----:B------:R-:W-:Y:S01]  /*17980*/  STL [R1+0x3f4], R20 ;  /* 0x0003f41401007387 */ /* 0x000fe20000100800 */
[----:B------:R-:W-:-:S03]  /*17990*/  IADD3 R11, P4, R11, UR5, RZ ;  /* 0x000000050b0b7c10 */ /* 0x000fc6000ff9e0ff */
[----:B------:R0:W-:Y:S01]  /*179a0*/  STL [R1+0x808], R157 ;  /* 0x0008089d01007387 */ /* 0x0001e20000100800 */
[----:B------:R-:W-:-:S03]  /*179b0*/  IADD3.X R8, R8, UR60, RZ, P5, !PT ;  /* 0x0000003c08087c10 */ /* 0x000fc6000affe4ff */
[----:B------:R-:W-:Y:S01]  /*179c0*/  STL [R1+0x400], R17 ;  /* 0x0004001101007387 */ /* 0x000fe20000100800 */
[----:B------:R-:W-:-:S03]  /*179d0*/  IADD3 R177, P5, R177, UR5, RZ ;  /* 0x00000005b1b17c10 */ /* 0x000fc6000ffbe0ff */
[----:B0-----:R-:W4:Y:S04]  /*179e0*/  LDL.LU R157, [R1+0x3a8] ;  /* 0x0003a800019d7983 */ /* 0x001f280000300800 */
[----:B------:R-:W-:Y:S01]  /*179f0*/  STL [R1+0x3ec], R14 ;  /* 0x0003ec0e01007387 */ /* 0x000fe20000100800 */
[----:B------:R-:W-:-:S03]  /*17a00*/  IADD3.X R176, R176, UR60, RZ, P6, !PT ;  /* 0x0000003cb0b07c10 */ /* 0x000fc6000b7fe4ff */
[----:B------:R0:W-:Y:S01]  /*17a10*/  STL [R1+0x3e4], R11 ;  /* 0x0003e40b01007387 */ /* 0x0001e20000100800 */
[----:B------:R-:W-:-:S03]  /*17a20*/  IADD3 R164, P6, R164, UR5, RZ ;  /* 0x00000005a4a47c10 */ /* 0x000fc6000ffde0ff */
[----:B------:R1:W-:Y:S04]  /*17a30*/  STL [R1+0x3fc], R8 ;  /* 0x0003fc0801007387 */ /* 0x0003e80000100800 */
[----:B------:R-:W4:Y:S04]  /*17a40*/  LDL.LU R179, [R1+0x3d8] ;  /* 0x0003d80001b37983 */ /* 0x000f280000300800 */
[----:B------:R1:W-:Y:S04]  /*17a50*/  STL [R1+0x3dc], R177 ;  /* 0x0003dcb101007387 */ /* 0x0003e80000100800 */
[----:B------:R-:W4:Y:S04]  /*17a60*/  LDL.LU R172, [R1+0x3a0] ;  /* 0x0003a00001ac7983 */ /* 0x000f280000300800 */
[----:B------:R-:W-:Y:S04]  /*17a70*/  STL [R1+0x7fc], R176 ;  /* 0x0007fcb001007387 */ /* 0x000fe80000100800 */
[----:B------:R-:W4:Y:S04]  /*17a80*/  LDL.LU R168, [R1+0x3d0] ;  /* 0x0003d00001a87983 */ /* 0x000f280000300800 */
[----:B------:R1:W-:Y:S04]  /*17a90*/  STL [R1+0x3d4], R164 ;  /* 0x0003d4a401007387 */ /* 0x0003e80000100800 */
[----:B------:R-:W4:Y:S04]  /*17aa0*/  LDL.LU R162, [R1+0x398] ;  /* 0x0003980001a27983 */ /* 0x000f280000300800 */
[----:B0-----:R-:W4:Y:S04]  /*17ab0*/  LDL.LU R11, [R1+0x3c8] ;  /* 0x0003c800010b7983 */ /* 0x001f280000300800 */
[----:B-1----:R-:W4:Y:S04]  /*17ac0*/  LDL.LU R8, [R1+0x390] ;  /* 0x0003900001087983 */ /* 0x002f280000300800 */
[----:B------:R-:W4:Y:S04]  /*17ad0*/  LDL.LU R177, [R1+0x3c0] ;  /* 0x0003c00001b17983 */ /* 0x000f280000300800 */
[----:B------:R-:W4:Y:S01]  /*17ae0*/  LDL.LU R164, [R1+0x388] ;  /* 0x0003880001a47983 */ /* 0x000f220000300800 */
[----:B---3--:R-:W-:-:S05]  /*17af0*/  IADD3.X R165, R165, UR60, RZ, P1, !PT ;  /* 0x0000003ca5a57c10 */ /* 0x008fca0008ffe4ff */
[----:B------:R0:W-:Y:S01]  /*17b00*/  STL [R1+0x3f8], R165 ;  /* 0x0003f8a501007387 */ /* 0x0001e20000100800 */
[----:B------:R-:W-:-:S03]  /*17b10*/  IADD3.X R173, R173, UR60, RZ, P2, !PT ;  /* 0x0000003cadad7c10 */ /* 0x000fc600097fe4ff */
[----:B0-----:R-:W3:Y:S04]  /*17b20*/  LDL.LU R165, [R1+0x3ac] ;  /* 0x0003ac0001a57983 */ /* 0x001ee80000300800 */
[----:B------:R0:W-:Y:S04]  /*17b30*/  STL [R1+0x3f0], R173 ;  /* 0x0003f0ad01007387 */ /* 0x0001e80000100800 */
[----:B0-----:R-:W3:Y:S01]  /*17b40*/  LDL.LU R173, [R1+0x380] ;  /* 0x0003800001ad7983 */ /* 0x001ee20000300800 */
[----:B------:R-:W-:-:S05]  /*17b50*/  IADD3 R175, P1, R175, UR5, RZ ;  /* 0x00000005afaf7c10 */ /* 0x000fca000ff3e0ff */
[----:B------:R-:W-:Y:S01]  /*17b60*/  STL [R1+0x3cc], R175 ;  /* 0x0003ccaf01007387 */ /* 0x000fe20000100800 */
[----:B------:R-:W-:Y:S02]  /*17b70*/  IADD3 R174, P2, R174, UR5, RZ ;  /* 0x00000005aeae7c10 */ /* 0x000fe4000ff5e0ff */
[----:B------:R-:W-:-:S05]  /*17b80*/  IADD3.X R171, R171, UR60, RZ, P3, !PT ;  /* 0x0000003cabab7c10 */ /* 0x000fca0009ffe4ff */
[----:B------:R0:W-:Y:S04]  /*17b90*/  STL [R1+0x3e8], R171 ;  /* 0x0003e8ab01007387 */ /* 0x0001e80000100800 */
[----:B------:R-:W-:Y:S04]  /*17ba0*/  STL [R1+0x3c4], R174 ;  /* 0x0003c4ae01007387 */ /* 0x000fe80000100800 */
[----:B0-----:R-:W3:Y:S04]  /*17bb0*/  LDL.LU R171, [R1+0x3a4] ;  /* 0x0003a40001ab7983 */ /* 0x001ee80000300800 */
[----:B------:R-:W3:Y:S01]  /*17bc0*/  LDL.LU R158, [R1+0x378] ;  /* 0x00037800019e7983 */ /* 0x000ee20000300800 */
[----:B--2---:R-:W-:-:S05]  /*17bd0*/  IADD3 R167, P3, R167, UR5, RZ ;  /* 0x00000005a7a77c10 */ /* 0x004fca000ff7e0ff */
[----:B------:R0:W-:Y:S04]  /*17be0*/  STL [R1+0x3b0], R167 ;  /* 0x0003b0a701007387 */ /* 0x0001e80000100800 */
[----:B------:R-:W2:Y:S04]  /*17bf0*/  LDL.LU R154, [R1+0x39c] ;  /* 0x00039c00019a7983 */ /* 0x000ea80000300800 */
[----:B------:R-:W2:Y:S01]  /*17c00*/  LDL.LU R23, [R1+0x370] ;  /* 0x0003700001177983 */ /* 0x000ea20000300800 */
[----:B----4-:R-:W-:-:S05]  /*17c10*/  IADD3.X R161, R161, UR60, RZ, P4, !PT ;  /* 0x0000003ca1a17c10 */ /* 0x010fca000a7fe4ff */
        /* <DEDUP_REMOVED lines=8> */
[----:B------:R-:W-:-:S05]  /*17ca0*/  IADD3 R157, P4, R157, UR5, RZ ;  /* 0x000000059d9d7c10 */ /* 0x000fca000ff9e0ff */
[----:B------:R0:W-:Y:S04]  /*17cb0*/  STL [R1+0x3a8], R157 ;  /* 0x0003a89d01007387 */ /* 0x0001e80000100800 */
[----:B-1----:R-:W4:Y:S04]  /*17cc0*/  LDL.LU R161, [R1+0x350] ;  /* 0x0003500001a17983 */ /* 0x002f280000300800 */
[----:B0-----:R-:W4:Y:S01]  /*17cd0*/  LDL.LU R157, [R1+0x374] ;  /* 0x00037400019d7983 */ /* 0x001f220000300800 */
[----:B------:R-:W-:Y:S02]  /*17ce0*/  IADD3.X R179, R179, UR60, RZ, P5, !PT ;  /* 0x0000003cb3b37c10 */ /* 0x000fe4000affe4ff */
[----:B------:R-:W-:-:S03]  /*17cf0*/  IADD3 R172, P5, R172, UR5, RZ ;  /* 0x00000005acac7c10 */ /* 0x000fc6000ffbe0ff */
[----:B------:R-:W-:Y:S01]  /*17d00*/  STL [R1+0x3d8], R179 ;  /* 0x0003d8b301007387 */ /* 0x000fe20000100800 */
[----:B------:R-:W-:-:S03]  /*17d10*/  IADD3.X R168, R168, UR60, RZ, P6, !PT ;  /* 0x0000003ca8a87c10 */ /* 0x000fc6000b7fe4ff */
[----:B------:R-:W-:Y:S01]  /*17d20*/  STL [R1+0x3a0], R172 ;  /* 0x0003a0ac01007387 */ /* 0x000fe20000100800 */
[----:B------:R-:W-:-:S03]  /*17d30*/  IADD3 R162, P6, R162, UR5, RZ ;  /* 0x00000005a2a27c10 */ /* 0x000fc6000ffde0ff */
[----:B------:R-:W-:Y:S01]  /*17d40*/  STL [R1+0x3d0], R168 ;  /* 0x0003d0a801007387 */ /* 0x000fe20000100800 */
[----:B------:R-:W-:-:S03]  /*17d50*/  IADD3.X R11, R11, UR60, RZ, P1, !PT ;  /* 0x0000003c0b0b7c10 */ /* 0x000fc60008ffe4ff */
[----:B------:R-:W-:Y:S01]  /*17d60*/  STL [R1+0x398], R162 ;  /* 0x000398a201007387 */ /* 0x000fe20000100800 */
[----:B------:R-:W-:Y:S02]  /*17d70*/  IADD3 R8, P1, R8, UR5, RZ ;  /* 0x0000000508087c10 */ /* 0x000fe4000ff3e0ff */
[----:B------:R-:W-:Y:S02]  /*17d80*/  IADD3.X R177, R177, UR60, RZ, P2, !PT ;  /* 0x0000003cb1b17c10 */ /* 0x000fe400097fe4ff */
[----:B------:R-:W-:Y:S01]  /*17d90*/  IADD3 R164, P2, R164, UR5, RZ ;  /* 0x00000005a4a47c10 */ /* 0x000fe2000ff5e0ff */
[----:B------:R-:W-:Y:S04]  /*17da0*/  STL [R1+0x3c8], R11 ;  /* 0x0003c80b01007387 */ /* 0x000fe80000100800 */
[----:B------:R0:W-:Y:S04]  /*17db0*/  STL [R1+0x388], R164 ;  /* 0x000388a401007387 */ /* 0x0001e80000100800 */
[----:B------:R-:W-:Y:S04]  /*17dc0*/  STL [R1+0x390], R8 ;  /* 0x0003900801007387 */ /* 0x000fe80000100800 */
[----:B0-----:R-:W4:Y:S04]  /*17dd0*/  LDL.LU R164, [R1+0x348] ;  /* 0x0003480001a47983 */ /* 0x001f280000300800 */
[----:B------:R-:W-:Y:S04]  /*17de0*/  STL [R1+0x3c0], R177 ;  /* 0x0003c0b101007387 */ /* 0x000fe80000100800 */
[----:B------:R-:W4:Y:S01]  /*17df0*/  LDL.LU R11, [R1+0x36c] ;  /* 0x00036c00010b7983 */ /* 0x000f220000300800 */
[----:B---3--:R-:W-:-:S05]  /*17e00*/  IADD3.X R165, R165, UR60, RZ, P3, !PT ;  /* 0x0000003ca5a57c10 */ /* 0x008fca0009ffe4ff */
[----:B------:R0:W-:Y:S01]  /*17e10*/  STL [R1+0x3ac], R165 ;  /* 0x0003aca501007387 */ /* 0x0001e20000100800 */
[----:B------:R-:W-:-:S03]  /*17e20*/  IADD3 R173, P3, R173, UR5, RZ ;  /* 0x00000005adad7c10 */ /* 0x000fc6000ff7e0ff */
[----:B0-----:R-:W3:Y:S04]  /*17e30*/  LDL.LU R165, [R1+0x340] ;  /* 0x0003400001a57983 */ /* 0x001ee80000300800 */
[----:B------:R-:W3:Y:S04]  /*17e40*/  LDL.LU R8, [R1+0x364] ;  /* 0x0003640001087983 */ /* 0x000ee80000300800 */
[----:B------:R-:W3:Y:S04]  /*17e50*/  LDL.LU R177, [R1+0x338] ;  /* 0x0003380001b17983 */ /* 0x000ee80000300800 */
[----:B------:R0:W-:Y:S04]  /*17e60*/  STL [R1+0x380], R173 ;  /* 0x000380ad01007387 */ /* 0x0001e80000100800 */
[----:B0-----:R-:W3:Y:S01]  /*17e70*/  LDL.LU R173, [R1+0x35c] ;  /* 0x00035c0001ad7983 */ /* 0x001ee20000300800 */
[----:B------:R-:W-:-:S02]  /*17e80*/  IADD3.X R171, R171, UR60, RZ, P4, !PT ;  /* 0x0000003cabab7c10 */ /* 0x000fc4000a7fe4ff */
[----:B------:R-:W-:-:S03]  /*17e90*/  IADD3 R158, P4, R158, UR5, RZ ;  /* 0x000000059e9e7c10 */ /* 0x000fc6000ff9e0ff */
[----:B------:R0:W-:Y:S04]  /*17ea0*/  STL [R1+0x3a4], R171 ;  /* 0x0003a4ab01007387 */ /* 0x0001e80000100800 */
[----:B0-----:R-:W3:Y:S04]  /*17eb0*/  LDL.LU R171, [R1+0x330] ;  /* 0x0003300001ab7983 */ /* 0x001ee80000300800 */
[----:B------:R-:W-:Y:S01]  /*17ec0*/  STL [R1+0x378], R158 ;  /* 0x0003789e01007387 */ /* 0x000fe20000100800 */
[----:B--2---:R-:W-:Y:S02]  /*17ed0*/  IADD3.X R154, R154, UR60, RZ, P5, !PT ;  /* 0x0000003c9a9a7c10 */ /* 0x004fe4000affe4ff */
[----:B------:R-:W-:-:S03]  /*17ee0*/  IADD3 R23, P5, R23, UR5, RZ ;  /* 0x0000000517177c10 */ /* 0x000fc6000ffbe0ff */
[----:B------:R-:W-:Y:S04]  /*17ef0*/  STL [R1+0x39c], R154 ;  /* 0x00039c9a01007387 */ /* 0x000fe80000100800 */
[----:B------:R-:W-:Y:S01]  /*17f00*/  STL [R1+0x370], R23 ;  /* 0x0003701701007387 */ /* 0x000fe20000100800 */
[----:B----4-:R-:W-:Y:S02]  /*17f10*/  IADD3.X R20, R20, UR60, RZ, P6, !PT ;  /* 0x0000003c14147c10 */ /* 0x010fe4000b7fe4ff */
[----:B------:R-:W-:Y:S02]  /*17f20*/  IADD3 R17, P6, R17, UR5, RZ ;  /* 0x0000000511117c10 */ /* 0x000fe4000ffde0ff */
[----:B------:R-:W-:Y:S02]  /*17f30*/  IADD3.X R14, R14, UR60, RZ, P1, !PT ;  /* 0x0000003c0e0e7c10 */ /* 0x000fe40008ffe4ff */
[----:B------:R-:W-:Y:S01]  /*17f40*/  IADD3 R167, P1, R167, UR5, RZ ;  /* 0x00000005a7a77c10 */ /* 0x000fe2000ff3e0ff */
[----:B------:R-:W-:Y:S01]  /*17f50*/  STL [R1+0x394], R20 ;  /* 0x0003941401007387 */ /* 0x000fe20000100800 */
[----:B------:R-:W-:-:S03]  /*17f60*/  IADD3.X R176, R176, UR60, RZ, P2, !PT ;  /* 0x0000003cb0b07c10 */ /* 0x000fc600097fe4ff */
[----:B------:R0:W-:Y:S01]  /*17f70*/  STL [R1+0x360], R167 ;  /* 0x000360a701007387 */ /* 0x0001e20000100800 */
[----:B------:R-:W-:-:S03]  /*17f80*/  IADD3 R175, P2, R175, UR5, RZ ;  /* 0x00000005afaf7c10 */ /* 0x000fc6000ff5e0ff */
[----:B------:R-:W-:Y:S01]  /*17f90*/  STL [R1+0x368], R17 ;  /* 0x0003681101007387 */ /* 0x000fe20000100800 */
[----:B------:R-:W-:-:S03]  /*17fa0*/  IADD3.X R174, R174, UR60, RZ, P3, !PT ;  /* 0x0000003caeae7c10 */ /* 0x000fc60009ffe4ff */
[----:B0-----:R-:W2:Y:S04]  /*17fb0*/  LDL.LU R167, [R1+0x354] ;  /* 0x0003540001a77983 */ /* 0x001ea80000300800 */
[----:B------:R-:W-:Y:S04]  /*17fc0*/  STL [R1+0x38c], R14 ;  /* 0x00038c0e01007387 */ /* 0x000fe80000100800 */
[----:B------:R-:W-:Y:S01]  /*17fd0*/  STL [R1+0x384], R176 ;  /* 0x000384b001007387 */ /* 0x000fe20000100800 */
[----:B------:R-:W-:-:S03]  /*17fe0*/  IADD3 R161, P3, R161, UR5, RZ ;  /* 0x00000005a1a17c10 */ /* 0x000fc6000ff7e0ff */
[----:B------:R-:W-:Y:S01]  /*17ff0*/  STL [R1+0x358], R175 ;  /* 0x000358af01007387 */ /* 0x000fe20000100800 */
[----:B------:R-:W-:-:S03]  /*18000*/  IADD3.X R157, R157, UR60, RZ, P4, !PT ;  /* 0x0000003c9d9d7c10 */ /* 0x000fc6000a7fe4ff */
[----:B------:R-:W4:Y:S04]  /*18010*/  LDL.LU R172, [R1+0x328] ;  /* 0x0003280001ac7983 */ /* 0x000f280000300800 */
[----:B------:R-:W-:Y:S04]  /*18020*/  STL [R1+0x37c], R174 ;  /* 0x00037cae01007387 */ /* 0x000fe80000100800 */
[----:B------:R0:W-:Y:S04]  /*18030*/  STL [R1+0x350], R161 ;  /* 0x000350a101007387 */ /* 0x0001e80000100800 */
[----:B0-----:R-:W4:Y:S04]  /*18040*/  LDL.LU R161, [R1+0x34c] ;  /* 0x00034c0001a17983 */ /* 0x001f280000300800 */
[----:B------:R-:W4:Y:S04]  /*18050*/  LDL.LU R168, [R1+0x320] ;  /* 0x0003200001a87983 */ /* 0x000f280000300800 */
[----:B------:R0:W-:Y:S04]  /*18060*/  STL [R1+0x374], R157 ;  /* 0x0003749d01007387 */ /* 0x0001e80000100800 */
[----:B------:R-:W4:Y:S04]  /*18070*/  LDL.LU R176, [R1+0x344] ;  /* 0x0003440001b07983 */ /* 0x000f280000300800 */
[----:B------:R-:W4:Y:S04]  /*18080*/  LDL.LU R175, [R1+0x318] ;  /* 0x0003180001af7983 */ /* 0x000f280000300800 */
[----:B------:R-:W4:Y:S04]  /*18090*/  LDL.LU R174, [R1+0x33c] ;  /* 0x00033c0001ae7983 */ /* 0x000f280000300800 */
[----:B0-----:R-:W4:Y:S01]  /*180a0*/  LDL.LU R157, [R1+0x310] ;  /* 0x00031000019d7983 */ /* 0x001f220000300800 */
[----:B------:R-:W-:-:S05]  /*180b0*/  IADD3 R164, P4, R164, UR5, RZ ;  /* 0x00000005a4a47c10 */ /* 0x000fca000ff9e0ff */
[----:B------:R0:W-:Y:S01]  /*180c0*/  STL [R1+0x348], R164 ;  /* 0x000348a401007387 */ /* 0x0001e20000100800 */
[----:B------:R-:W-:-:S03]  /*180d0*/  IADD3.X R11, R11, UR60, RZ, P5, !PT ;  /* 0x0000003c0b0b7c10 */ /* 0x000fc6000affe4ff */
[----:B0-----:R-:W4:Y:S01]  /*180e0*/  LDL.LU R164, [R1+0x334] ;  /* 0x0003340001a47983 */ /* 0x001f220000300800 */
[----:B---3--:R-:W-:-:S05]  /*180f0*/  IADD3 R165, P5, R165, UR5, RZ ;  /* 0x00000005a5a57c10 */ /* 0x008fca000ffbe0ff */
[----:B------:R0:W-:Y:S01]  /*18100*/  STL [R1+0x340], R165 ;  /* 0x000340a501007387 */ /* 0x0001e20000100800 */
[----:B------:R-:W-:-:S03]  /*18110*/  IADD3.X R8, R8, UR60, RZ, P6, !PT ;  /* 0x0000003c08087c10 */ /* 0x000fc6000b7fe4ff */
[----:B0-----:R-:W3:Y:S01]  /*18120*/  LDL.LU R165, [R1+0x308] ;  /* 0x0003080001a57983 */ /* 0x001ee20000300800 */
[----:B------:R-:W-:-:S03]  /*18130*/  IADD3.X R173, R173, UR60, RZ, P1, !PT ;  /* 0x0000003cadad7c10 */ /* 0x000fc60008ffe4ff */
[----:B------:R-:W-:Y:S04]  /*18140*/  STL [R1+0x36c], R11 ;  /* 0x00036c0b01007387 */ /* 0x000fe80000100800 */
[----:B------:R0:W-:Y:S04]  /*18150*/  STL [R1+0x35c], R173 ;  /* 0x00035cad01007387 */ /* 0x0001e80000100800 */
[----:B------:R-:W-:Y:S04]  /*18160*/  STL [R1+0x364], R8 ;  /* 0x0003640801007387 */ /* 0x000fe80000100800 */
[----:B0-----:R-:W3:Y:S01]  /*18170*/  LDL.LU R173, [R1+0x32c] ;  /* 0x00032c0001ad7983 */ /* 0x001ee20000300800 */
[----:B------:R-:W-:-:S05]  /*18180*/  IADD3 R177, P6, R177, UR5, RZ ;  /* 0x00000005b1b17c10 */ /* 0x000fca000ffde0ff */
[----:B------:R-:W-:Y:S04]  /*18190*/  STL [R1+0x338], R177 ;  /* 0x000338b101007387 */ /* 0x000fe80000100800 */
[----:B------:R-:W3:Y:S01]  /*181a0*/  LDL.LU R162, [R1+0x300] ;  /* 0x0003000001a27983 */ /* 0x000ee20000300800 */
[----:B------:R-:W-:-:S03]  /*181b0*/  IADD3 R171, P1, R171, UR5, RZ ;  /* 0x00000005abab7c10 */ /* 0x000fc6000ff3e0ff */
        /* <DEDUP_REMOVED lines=10> */
[----:B--2---:R-:W-:-:S05]  /*18260*/  IADD3.X R167, R167, UR60, RZ, P2, !PT ;  /* 0x0000003ca7a77c10 */ /* 0x004fca00097fe4ff */
[----:B------:R0:W-:Y:S04]  /*18270*/  STL [R1+0x354], R167 ;  /* 0x000354a701007387 */ /* 0x0001e80000100800 */
[----:B------:R-:W2:Y:S04]  /*18280*/  LDL.LU R177, [R1+0x2d8] ;  /* 0x0002d80001b17983 */ /* 0x000ea80000300800 */
[----:B0-----:R-:W2:Y:S01]  /*18290*/  LDL.LU R167, [R1+0x2fc] ;  /* 0x0002fc0001a77983 */ /* 0x001ea20000300800 */
[----:B----4-:R-:W-:Y:S02]  /*182a0*/  IADD3 R172, P2, R172, UR5, RZ ;  /* 0x00000005acac7c10 */ /* 0x010fe4000ff5e0ff */
[----:B------:R-:W-:-:S02]  /*182b0*/  IADD3.X R161, R161, UR60, RZ, P3, !PT ;  /* 0x0000003ca1a17c10 */ /* 0x000fc40009ffe4ff */
[----:B------:R-:W-:-:S03]  /*182c0*/  IADD3 R168, P3, R168, UR5, RZ ;  /* 0x00000005a8a87c10 */ /* 0x000fc6000ff7e0ff */
[----:B------:R0:W-:Y:S01]  /*182d0*/  STL [R1+0x34c], R161 ;  /* 0x00034ca101007387 */ /* 0x0001e20000100800 */
[----:B------:R-:W-:-:S03]  /*182e0*/  IADD3.X R176, R176, UR60, RZ, P4, !PT ;  /* 0x0000003cb0b07c10 */ /* 0x000fc6000a7fe4ff */
[----:B0-----:R-:W4:Y:S01]  /*182f0*/  LDL.LU R161, [R1+0x2d0] ;  /* 0x0002d00001a17983 */ /* 0x001f220000300800 */
[----:B------:R-:W-:Y:S02]  /*18300*/  IADD3 R175, P4, R175, UR5, RZ ;  /* 0x00000005afaf7c10 */ /* 0x000fe4000ff9e0ff */
[----:B------:R-:W-:Y:S01]  /*18310*/  IADD3.X R174, R174, UR60, RZ, P5, !PT ;  /* 0x0000003caeae7c10 */ /* 0x000fe2000affe4ff */
[----:B------:R-:W-:Y:S01]  /*18320*/  STL [R1+0x328], R172 ;  /* 0x000328ac01007387 */ /* 0x000fe20000100800 */
[----:B------:R-:W-:-:S03]  /*18330*/  IADD3 R157, P5, R157, UR5, RZ ;  /* 0x000000059d9d7c10 */ /* 0x000fc6000ffbe0ff */
[----:B------:R-:W-:Y:S04]  /*18340*/  STL [R1+0x320], R168 ;  /* 0x000320a801007387 */ /* 0x000fe80000100800 */
[----:B------:R-:W-:Y:S04]  /*18350*/  STL [R1+0x344], R176 ;  /* 0x000344b001007387 */ /* 0x000fe80000100800 */
[----:B------:R0:W-:Y:S04]  /*18360*/  STL [R1+0x310], R157 ;  /* 0x0003109d01007387 */ /* 0x0001e80000100800 */
[----:B------:R-:W-:Y:S04]  /*18370*/  STL [R1+0x318], R175 ;  /* 0x000318af01007387 */ /* 0x000fe80000100800 */
[----:B0-----:R-:W4:Y:S04]  /*18380*/  LDL.LU R157, [R1+0x2f4] ;  /* 0x0002f400019d7983 */ /* 0x001f280000300800 */
[----:B------:R-:W-:Y:S04]  /*18390*/  STL [R1+0x33c], R174 ;  /* 0x00033cae01007387 */ /* 0x000fe80000100800 */
[----:B------:R-:W4:Y:S01]  /*183a0*/  LDL.LU R176, [R1+0x2c8] ;  /* 0x0002c80001b07983 */ /* 0x000f220000300800 */
[----:B------:R-:W-:-:S05]  /*183b0*/  IADD3.X R164, R164, UR60, RZ, P6, !PT ;  /* 0x0000003ca4a47c10 */ /* 0x000fca000b7fe4ff */
[----:B------:R0:W-:Y:S04]  /*183c0*/  STL [R1+0x334], R164 ;  /* 0x000334a401007387 */ /* 0x0001e80000100800 */
[----:B0-----:R-:W4:Y:S04]  /*183d0*/  LDL.LU R164, [R1+0x2ec] ;  /* 0x0002ec0001a47983 */ /* 0x001f280000300800 */
[----:B------:R-:W4:Y:S04]  /*183e0*/  LDL.LU R175, [R1+0x2c0] ;  /* 0x0002c00001af7983 */ /* 0x000f280000300800 */
[----:B------:R-:W4:Y:S01]  /*183f0*/  LDL.LU R174, [R1+0x2e4] ;  /* 0x0002e40001ae7983 */ /* 0x000f220000300800 */
[----:B---3--:R-:W-:-:S05]  /*18400*/  IADD3 R165, P6, R165, UR5, RZ ;  /* 0x00000005a5a57c10 */ /* 0x008fca000ffde0ff */
[----:B------:R0:W-:Y:S04]  /*18410*/  STL [R1+0x308], R165 ;  /* 0x000308a501007387 */ /* 0x0001e80000100800 */
[----:B0-----:R-:W3:Y:S01]  /*18420*/  LDL.LU R165, [R1+0x2b8] ;  /* 0x0002b80001a57983 */ /* 0x001ee20000300800 */
[----:B------:R-:W-:-:S05]  /*18430*/  IADD3.X R173, R173, UR60, RZ, P1, !PT ;  /* 0x0000003cadad7c10 */ /* 0x000fca0008ffe4ff */
[----:B------:R0:W-:Y:S04]  /*18440*/  STL [R1+0x32c], R173 ;  /* 0x00032cad01007387 */ /* 0x0001e80000100800 */
[----:B0-----:R-:W3:Y:S01]  /*18450*/  LDL.LU R173, [R1+0x2dc] ;  /* 0x0002dc0001ad7983 */ /* 0x001ee20000300800 */
[----:B------:R-:W-:Y:S02]  /*18460*/  IADD3 R162, P1, R162, UR5, RZ ;  /* 0x00000005a2a27c10 */ /* 0x000fe4000ff3e0ff */
[----:B------:R-:W-:Y:S02]  /*18470*/  IADD3.X R158, R158, UR60, RZ, P2, !PT ;  /* 0x0000003c9e9e7c10 */ /* 0x000fe400097fe4ff */
[----:B------:R-:W-:Y:S01]  /*18480*/  IADD3 R154, P2, R154, UR5, RZ ;  /* 0x000000059a9a7c10 */ /* 0x000fe2000ff5e0ff */
[----:B------:R-:W-:Y:S01]  /*18490*/  STL [R1+0x300], R162 ;  /* 0x000300a201007387 */ /* 0x000fe20000100800 */
[----:B------:R-:W-:-:S03]  /*184a0*/  IADD3.X R23, R23, UR60, RZ, P3, !PT ;  /* 0x0000003c17177c10 */ /* 0x000fc60009ffe4ff */
[----:B------:R-:W-:Y:S01]  /*184b0*/  STL [R1+0x324], R158 ;  /* 0x0003249e01007387 */ /* 0x000fe20000100800 */
[----:B------:R-:W-:Y:S02]  /*184c0*/  IADD3 R20, P3, R20, UR5, RZ ;  /* 0x0000000514147c10 */ /* 0x000fe4000ff7e0ff */
[----:B------:R-:W-:Y:S01]  /*184d0*/  IADD3.X R17, R17, UR60, RZ, P4, !PT ;  /* 0x0000003c11117c10 */ /* 0x000fe2000a7fe4ff */
[----:B------:R-:W-:Y:S01]  /*184e0*/  STL [R1+0x2f8], R154 ;  /* 0x0002f89a01007387 */ /* 0x000fe20000100800 */
[----:B------:R-:W-:-:S03]  /*184f0*/  IADD3 R171, P4, R171, UR5, RZ ;  /* 0x00000005abab7c10 */ /* 0x000fc6000ff9e0ff */
[----:B------:R-:W-:Y:S01]  /*18500*/  STL [R1+0x31c], R23 ;  /* 0x00031c1701007387 */ /* 0x000fe20000100800 */
[----:B------:R-:W-:-:S03]  /*18510*/  IADD3.X R14, R14, UR60, RZ, P5, !PT ;  /* 0x0000003c0e0e7c10 */ /* 0x000fc6000affe4ff */
[----:B------:R0:W-:Y:S01]  /*18520*/  STL [R1+0x2e8], R171 ;  /* 0x0002e8ab01007387 */ /* 0x0001e20000100800 */
[----:B------:R-:W-:-:S03]  /*18530*/  IADD3 R11, P5, R11, UR5, RZ ;  /* 0x000000050b0b7c10 */ /* 0x000fc6000ffbe0ff */
[----:B------:R-:W-:Y:S01]  /*18540*/  STL [R1+0x2f0], R20 ;  /* 0x0002f01401007387 */ /* 0x000fe20000100800 */
[----:B------:R-:W-:-:S03]  /*18550*/  IADD3.X R8, R8, UR60, RZ, P6, !PT ;  /* 0x0000003c08087c10 */ /* 0x000fc6000b7fe4ff */
[----:B0-----:R-:W3:Y:S04]  /*18560*/  LDL.LU R171, [R1+0x2b0] ;  /* 0x0002b00001ab7983 */ /* 0x001ee80000300800 */
[----:B------:R-:W-:Y:S04]  /*18570*/  STL [R1+0x314], R17 ;  /* 0x0003141101007387 */ /* 0x000fe80000100800 */
[----:B------:R-:W-:Y:S04]  /*18580*/  STL [R1+0x30c], R14 ;  /* 0x00030c0e01007387 */ /* 0x000fe80000100800 */
[----:B------:R-:W-:Y:S04]  /*18590*/  STL [R1+0x2e0], R11 ;  /* 0x0002e00b01007387 */ /* 0x000fe80000100800 */
[----:B------:R-:W3:Y:S04]  /*185a0*/  LDL.LU R172, [R1+0x2d4] ;  /* 0x0002d40001ac7983 */ /* 0x000ee80000300800 */
[----:B------:R-:W-:Y:S01]  /*185b0*/  STL [R1+0x304], R8 ;  /* 0x0003040801007387 */ /* 0x000fe20000100800 */
[----:B--2---:R-:W-:-:S02]  /*185c0*/  IADD3 R177, P6, R177, UR5, RZ ;  /* 0x00000005b1b17c10 */ /* 0x004fc4000ffde0ff */
[----:B------:R-:W-:-:S05]  /*185d0*/  IADD3.X R167, R167, UR60, RZ, P1, !PT ;  /* 0x0000003ca7a77c10 */ /* 0x000fca0008ffe4ff */
[----:B------:R0:W-:Y:S04]  /*185e0*/  STL [R1+0x2fc], R167 ;  /* 0x0002fca701007387 */ /* 0x0001e80000100800 */
[----:B------:R1:W-:Y:S04]  /*185f0*/  STL [R1+0x2d8], R177 ;  /* 0x0002d8b101007387 */ /* 0x0003e80000100800 */
[----:B0-----:R-:W2:Y:S04]  /*18600*/  LDL.LU R167, [R1+0x2a8] ;  /* 0x0002a80001a77983 */ /* 0x001ea80000300800 */
[----:B------:R-:W2:Y:S04]  /*18610*/  LDL.LU R168, [R1+0x2cc] ;  /* 0x0002cc0001a87983 */ /* 0x000ea80000300800 */
[----:B------:R-:W2:Y:S04]  /*18620*/  LDL.LU R11, [R1+0x2a0] ;  /* 0x0002a000010b7983 */ /* 0x000ea80000300800 */
[----:B------:R-:W2:Y:S01]  /*18630*/  LDL.LU R8, [R1+0x2c4] ;  /* 0x0002c40001087983 */ /* 0x000ea20000300800 */
[----:B----4-:R-:W-:-:S05]  /*18640*/  IADD3 R161, P1, R161, UR5, RZ ;  /* 0x00000005a1a17c10 */ /* 0x010fca000ff3e0ff */
[----:B------:R0:W-:Y:S04]  /*18650*/  STL [R1+0x2d0], R161 ;  /* 0x0002d0a101007387 */ /* 0x0001e80000100800 */
[----:B-1----:R-:W4:Y:S04]  /*18660*/  LDL.LU R177, [R1+0x298] ;  /* 0x0002980001b17983 */ /* 0x002f280000300800 */
[----:B0-----:R-:W4:Y:S01]  /*18670*/  LDL.LU R161, [R1+0x2bc] ;  /* 0x0002bc0001a17983 */ /* 0x001f220000300800 */
[----:B------:R-:W-:-:S05]  /*18680*/  IADD3.X R157, R157, UR60, RZ, P2, !PT ;  /* 0x0000003c9d9d7c10 */ /* 0x000fca00097fe4ff */
[----:B------:R0:W-:Y:S01]  /*18690*/  STL [R1+0x2f4], R157 ;  /* 0x0002f49d01007387 */ /* 0x0001e20000100800 */
[----:B------:R-:W-:-:S03]  /*186a0*/  IADD3 R176, P2, R176, UR5, RZ ;  /* 0x00000005b0b07c10 */ /* 0x000fc6000ff5e0ff */
[----:B0-----:R-:W4:Y:S01]  /*186b0*/  LDL.LU R157, [R1+0x290] ;  /* 0x00029000019d7983 */ /* 0x001f220000300800 */
[----:B------:R-:W-:Y:S02]  /*186c0*/  IADD3.X R164, R164, UR60, RZ, P3, !PT ;  /* 0x0000003ca4a47c10 */ /* 0x000fe40009ffe4ff */
[----:B------:R-:W-:-:S03]  /*186d0*/  IADD3 R175, P3, R175, UR5, RZ ;  /* 0x00000005afaf7c10 */ /* 0x000fc6000ff7e0ff */
[----:B------:R0:W-:Y:S01]  /*186e0*/  STL [R1+0x2ec], R164 ;  /* 0x0002eca401007387 */ /* 0x0001e20000100800 */
[----:B------:R-:W-:-:S03]  /*186f0*/  IADD3.X R174, R174, UR60, RZ, P4, !PT ;  /* 0x0000003caeae7c10 */ /* 0x000fc6000a7fe4ff */
[----:B0-----:R-:W4:Y:S04]  /*18700*/  LDL.LU R164, [R1+0x2b4] ;  /* 0x0002b40001a47983 */ /* 0x001f280000300800 */
[----:B------:R-:W-:Y:S01]  /*18710*/  STL [R1+0x2c8], R176 ;  /* 0x0002c8b001007387 */ /* 0x000fe20000100800 */
[----:B---3--:R-:W-:-:S05]  /*18720*/  IADD3 R165, P4, R165, UR5, RZ ;  /* 0x00000005a5a57c10 */ /* 0x008fca000ff9e0ff */
[----:B------:R0:W-:Y:S04]  /*18730*/  STL [R1+0x2b8], R165 ;  /* 0x0002b8a501007387 */ /* 0x0001e80000100800 */
[----:B------:R1:W-:Y:S04]  /*18740*/  STL [R1+0x2c0], R175 ;  /* 0x0002c0af01007387 */ /* 0x0003e80000100800 */
[----:B0-----:R-:W3:Y:S04]  /*18750*/  LDL.LU R165, [R1+0x288] ;  /* 0x0002880001a57983 */ /* 0x001ee80000300800 */
[----:B------:R0:W-:Y:S01]  /*18760*/  STL [R1+0x2e4], R174 ;  /* 0x0002e4ae01007387 */ /* 0x0001e20000100800 */
[----:B------:R-:W-:-:S03]  /*18770*/  IADD3.X R173, R173, UR60, RZ, P5, !PT ;  /* 0x0000003cadad7c10 */ /* 0x000fc6000affe4ff */
[----:B------:R-:W3:Y:S04]  /*18780*/  LDL.LU R162, [R1+0x2ac] ;  /* 0x0002ac0001a27983 */ /* 0x000ee80000300800 */
[----:B------:R-:W3:Y:S04]  /*18790*/  LDL.LU R158, [R1+0x280] ;  /* 0x00028000019e7983 */ /* 0x000ee80000300800 */
[----:B------:R-:W3:Y:S04]  /*187a0*/  LDL.LU R154, [R1+0x2a4] ;  /* 0x0002a400019a7983 */ /* 0x000ee80000300800 */
[----:B------:R0:W-:Y:S04]  /*187b0*/  STL [R1+0x2dc], R173 ;  /* 0x0002dcad01007387 */ /* 0x0001e80000100800 */
[----:B------:R-:W3:Y:S04]  /*187c0*/  LDL.LU R23, [R1+0x278] ;  /* 0x0002780001177983 */ /* 0x000ee80000300800 */
[----:B------:R-:W3:Y:S04]  /*187d0*/  LDL.LU R20, [R1+0x29c] ;  /* 0x00029c0001147983 */ /* 0x000ee80000300800 */
[----:B------:R-:W3:Y:S04]  /*187e0*/  LDL.LU R17, [R1+0x270] ;  /* 0x0002700001117983 */ /* 0x000ee80000300800 */
[----:B------:R-:W3:Y:S04]  /*187f0*/  LDL.LU R176, [R1+0x294] ;  /* 0x0002940001b07983 */ /* 0x000ee80000300800 */
[----:B------:R-:W3:Y:S04]  /*18800*/  LDL.LU R14, [R1+0x268] ;  /* 0x00026800010e7983 */ /* 0x000ee80000300800 */
[----:B-1----:R-:W3:Y:S04]  /*18810*/  LDL.LU R175, [R1+0x28c] ;  /* 0x00028c0001af7983 */ /* 0x002ee80000300800 */
[----:B0-----:R-:W3:Y:S01]  /*18820*/  LDL.LU R174, [R1+0x260] ;  /* 0x0002600001ae7983 */ /* 0x001ee20000300800 */
[----:B------:R-:W-:-:S05]  /*18830*/  IADD3 R171, P5, R171, UR5, RZ ;  /* 0x00000005abab7c10 */ /* 0x000fca000ffbe0ff */
[----:B------:R0:W-:Y:S04]  /*18840*/  STL [R1+0x2b0], R171 ;  /* 0x0002b0ab01007387 */ /* 0x0001e80000100800 */
[----:B------:R-:W3:Y:S01]  /*18850*/  LDL.LU R173, [R1+0x284] ;  /* 0x0002840001ad7983 */ /* 0x000ee20000300800 */
[----:B------:R-:W-:-:S03]  /*18860*/  IADD3.X R172, R172, UR60, RZ, P6, !PT ;  /* 0x0000003cacac7c10 */ /* 0x000fc6000b7fe4ff */
[----:B0-----:R-:W3:Y:S01]  /*18870*/  LDL.LU R171, [R1+0x258] ;  /* 0x0002580001ab7983 */ /* 0x001ee20000300800 */
[----:B--2---:R-:W-:Y:S02]  /*18880*/  IADD3 R167, P6, R167, UR5, RZ ;  /* 0x00000005a7a77c10 */ /* 0x004fe4000ffde0ff */
[----:B------:R-:W-:-:S03]  /*18890*/  IADD3.X R168, R168, UR60, RZ, P1, !PT ;  /* 0x0000003ca8a87c10 */ /* 0x000fc60008ffe4ff */
[----:B------:R0:W-:Y:S01]  /*188a0*/  STL [R1+0x2a8], R167 ;  /* 0x0002a8a701007387 */ /* 0x0001e20000100800 */
[----:B------:R-:W-:Y:S02]  /*188b0*/  IADD3 R11, P1, R11, UR5, RZ ;  /* 0x000000050b0b7c10 */ /* 0x000fe4000ff3e0ff */
[----:B------:R-:W-:Y:S01]  /*188c0*/  IADD3.X R8, R8, UR60, RZ, P2, !PT ;  /* 0x0000003c08087c10 */ /* 0x000fe200097fe4ff */
[----:B0-----:R-:W2:Y:S04]  /*188d0*/  LDL.LU R167, [R1+0x27c] ;  /* 0x00027c0001a77983 */ /* 0x001ea80000300800 */
[----:B------:R-:W-:Y:S04]  /*188e0*/  STL [R1+0x2d4], R172 ;  /* 0x0002d4ac01007387 */ /* 0x000fe80000100800 */
[----:B------:R-:W-:Y:S04]  /*188f0*/  STL [R1+0x2cc], R168 ;  /* 0x0002cca801007387 */ /* 0x000fe80000100800 */
[----:B------:R-:W-:Y:S01]  /*18900*/  STL [R1+0x2a0], R11 ;  /* 0x0002a00b01007387 */ /* 0x000fe20000100800 */
[----:B----4-:R-:W-:-:S02]  /*18910*/  IADD3 R177, P2, R177, UR5, RZ ;  /* 0x00000005b1b17c10 */ /* 0x010fc4000ff5e0ff */
[----:B------:R-:W-:-:S05]  /*18920*/  IADD3.X R161, R161, UR60, RZ, P3, !PT ;  /* 0x0000003ca1a17c10 */ /* 0x000fca0009ffe4ff */
[----:B------:R0:W-:Y:S04]  /*18930*/  STL [R1+0x2bc], R161 ;  /* 0x0002bca101007387 */ /* 0x0001e80000100800 */
[----:B------:R-:W-:Y:S04]  /*18940*/  STL [R1+0x2c4], R8 ;  /* 0x0002c40801007387 */ /* 0x000fe80000100800 */
[----:B0-----:R-:W4:Y:S04]  /*18950*/  LDL.LU R161, [R1+0x250] ;  /* 0x0002500001a17983 */ /* 0x001f280000300800 */
[----:B------:R-:W-:Y:S04]  /*18960*/  STL [R1+0x298], R177 ;  /* 0x000298b101007387 */ /* 0x000fe80000100800 */
[----:B------:R-:W4:Y:S01]  /*18970*/  LDL.LU R11, [R1+0x274] ;  /* 0x00027400010b7983 */ /* 0x000f220000300800 */
[----:B------:R-:W-:-:S05]  /*18980*/  IADD3 R157, P3, R157, UR5, RZ ;  /* 0x000000059d9d7c10 */ /* 0x000fca000ff7e0ff */
[----:B------:R0:W-:Y:S04]  /*18990*/  STL [R1+0x290], R157 ;  /* 0x0002909d01007387 */ /* 0x0001e80000100800 */
[----:B0-----:R-:W4:Y:S04]  /*189a0*/  LDL.LU R157, [R1+0x248] ;  /* 0x00024800019d7983 */ /* 0x001f280000300800 */
[----:B------:R-:W4:Y:S04]  /*189b0*/  LDL.LU R8, [R1+0x26c] ;  /* 0x00026c0001087983 */ /* 0x000f280000300800 */
[----:B------:R-:W4:Y:S01]  /*189c0*/  LDL.LU R177, [R1+0x240] ;  /* 0x0002400001b17983 */ /* 0x000f220000300800 */
[----:B------:R-:W-:-:S05]  /*189d0*/  IADD3.X R164, R164, UR60, RZ, P4, !PT ;  /* 0x0000003ca4a47c10 */ /* 0x000fca000a7fe4ff */
[----:B------:R0:W-:Y:S04]  /*189e0*/  STL [R1+0x2b4], R164 ;  /* 0x0002b4a401007387 */ /* 0x0001e80000100800 */
[----:B0-----:R-:W4:Y:S01]  /*189f0*/  LDL.LU R164, [R1+0x264] ;  /* 0x0002640001a47983 */ /* 0x001f220000300800 */
[----:B---3--:R-:W-:-:S05]  /*18a00*/  IADD3 R165, P4, R165, UR5, RZ ;  /* 0x00000005a5a57c10 */ /* 0x008fca000ff9e0ff */
[----:B------:R0:W-:Y:S01]  /*18a10*/  STL [R1+0x288], R165 ;  /* 0x000288a501007387 */ /* 0x0001e20000100800 */
[----:B------:R-:W-:Y:S02]  /*18a20*/  IADD3.X R162, R162, UR60, RZ, P5, !PT ;  /* 0x0000003ca2a27c10 */ /* 0x000fe4000affe4ff */
[----:B------:R-:W-:Y:S01]  /*18a30*/  IADD3 R158, P5, R158, UR5, RZ ;  /* 0x000000059e9e7c10 */ /* 0x000fe2000ffbe0ff */
[----:B0-----:R-:W3:Y:S01]  /*18a40*/  LDL.LU R165, [R1+0x238] ;  /* 0x0002380001a57983 */ /* 0x001ee20000300800 */
[----:B------:R-:W-:-:S03]  /*18a50*/  IADD3.X R154, R154, UR60, RZ, P6, !PT ;  /* 0x0000003c9a9a7c10 */ /* 0x000fc6000b7fe4ff */
[----:B------:R-:W-:Y:S01]  /*18a60*/  STL [R1+0x2ac], R162 ;  /* 0x0002aca201007387 */ /* 0x000fe20000100800 */
[----:B------:R-:W-:-:S03]  /*18a70*/  IADD3 R23, P6, R23, UR5, RZ ;  /* 0x0000000517177c10 */ /* 0x000fc6000ffde0ff */
[----:B------:R-:W-:Y:S01]  /*18a80*/  STL [R1+0x280], R158 ;  /* 0x0002809e01007387 */ /* 0x000fe20000100800 */
[----:B------:R-:W-:-:S03]  /*18a90*/  IADD3.X R20, R20, UR60, RZ, P1, !PT ;  /* 0x0000003c14147c10 */ /* 0x000fc60008ffe4ff */
        /* <DEDUP_REMOVED lines=9> */
[----:B0-----:R-:W3:Y:S04]  /*18b30*/  LDL.LU R176, [R1+0x25c] ;  /* 0x00025c0001b07983 */ /* 0x001ee80000300800 */
[----:B------:R-:W-:Y:S04]  /*18b40*/  STL [R1+0x270], R17 ;  /* 0x0002701101007387 */ /* 0x000fe80000100800 */
[----:B------:R-:W-:Y:S04]  /*18b50*/  STL [R1+0x268], R14 ;  /* 0x0002680e01007387 */ /* 0x000fe80000100800 */
[----:B------:R0:W-:Y:S04]  /*18b60*/  STL [R1+0x28c], R175 ;  /* 0x00028caf01007387 */ /* 0x0001e80000100800 */
[----:B------:R-:W3:Y:S04]  /*18b70*/  LDL.LU R172, [R1+0x230] ;  /* 0x0002300001ac7983 */ /* 0x000ee80000300800 */
[----:B------:R1:W-:Y:S04]  /*18b80*/  STL [R1+0x260], R174 ;  /* 0x000260ae01007387 */ /* 0x0003e80000100800 */
[----:B0-----:R-:W3:Y:S01]  /*18b90*/  LDL.LU R175, [R1+0x254] ;  /* 0x0002540001af7983 */ /* 0x001ee20000300800 */
[----:B------:R-:W-:-:S02]  /*18ba0*/  IADD3.X R173, R173, UR60, RZ, P4, !PT ;  /* 0x0000003cadad7c10 */ /* 0x000fc4000a7fe4ff */
[----:B------:R-:W-:-:S03]  /*18bb0*/  IADD3 R171, P4, R171, UR5, RZ ;  /* 0x00000005abab7c10 */ /* 0x000fc6000ff9e0ff */
[----:B------:R0:W-:Y:S04]  /*18bc0*/  STL [R1+0x284], R173 ;  /* 0x000284ad01007387 */ /* 0x0001e80000100800 */
[----:B------:R2:W-:Y:S04]  /*18bd0*/  STL [R1+0x258], R171 ;  /* 0x000258ab01007387 */ /* 0x0005e80000100800 */
[----:B------:R-:W3:Y:S04]  /*18be0*/  LDL.LU R168, [R1+0x228] ;  /* 0x0002280001a87983 */ /* 0x000ee80000300800 */
[----:B-1----:R-:W3:Y:S04]  /*18bf0*/  LDL.LU R174, [R1+0x24c] ;  /* 0x00024c0001ae7983 */ /* 0x002ee80000300800 */
[----:B0-----:R-:W3:Y:S01]  /*18c00*/  LDL.LU R173, [R1+0x220] ;  /* 0x0002200001ad7983 */ /* 0x001ee20000300800 */
[----:B--2---:R-:W-:-:S05]  /*18c10*/  IADD3.X R167, R167, UR60, RZ, P5, !PT ;  /* 0x0000003ca7a77c10 */ /* 0x004fca000affe4ff */
[----:B------:R0:W-:Y:S04]  /*18c20*/  STL [R1+0x27c], R167 ;  /* 0x00027ca701007387 */ /* 0x0001e80000100800 */
[----:B------:R-:W2:Y:S04]  /*18c30*/  LDL.LU R171, [R1+0x244] ;  /* 0x0002440001ab7983 */ /* 0x000ea80000300800 */
[----:B0-----:R-:W2:Y:S01]  /*18c40*/  LDL.LU R167, [R1+0x218] ;  /* 0x0002180001a77983 */ /* 0x001ea20000300800 */
[----:B----4-:R-:W-:Y:S02]  /*18c50*/  IADD3 R161, P5, R161, UR5, RZ ;  /* 0x00000005a1a17c10 */ /* 0x010fe4000ffbe0ff */
[----:B------:R-:W-:-:S03]  /*18c60*/  IADD3.X R11, R11, UR60, RZ, P6, !PT ;  /* 0x0000003c0b0b7c10 */ /* 0x000fc6000b7fe4ff */
[----:B------:R0:W-:Y:S04]  /*18c70*/  STL [R1+0x250], R161 ;  /* 0x000250a101007387 */ /* 0x0001e80000100800 */
[----:B0-----:R-:W4:Y:S01]  /*18c80*/  LDL.LU R161, [R1+0x23c] ;  /* 0x00023c0001a17983 */ /* 0x001f220000300800 */
[----:B------:R-:W-:Y:S02]  /*18c90*/  IADD3 R157, P6, R157, UR5, RZ ;  /* 0x000000059d9d7c10 */ /* 0x000fe4000ffde0ff */
[----:B------:R-:W-:-:S03]  /*18ca0*/  IADD3.X R8, R8, UR60, RZ, P1, !PT ;  /* 0x0000003c08087c10 */ /* 0x000fc60008ffe4ff */
[----:B------:R0:W-:Y:S01]  /*18cb0*/  STL [R1+0x248], R157 ;  /* 0x0002489d01007387 */ /* 0x0001e20000100800 */
[----:B------:R-:W-:-:S03]  /*18cc0*/  IADD3 R177, P1, R177, UR5, RZ ;  /* 0x00000005b1b17c10 */ /* 0x000fc6000ff3e0ff */
[----:B0-----:R-:W4:Y:S04]  /*18cd0*/  LDL.LU R157, [R1+0x210] ;  /* 0x00021000019d7983 */ /* 0x001f280000300800 */
[----:B------:R-:W-:Y:S01]  /*18ce0*/  STL [R1+0x274], R11 ;  /* 0x0002740b01007387 */ /* 0x000fe20000100800 */
[----:B------:R-:W-:-:S05]  /*18cf0*/  IADD3.X R164, R164, UR60, RZ, P2, !PT ;  /* 0x0000003ca4a47c10 */ /* 0x000fca00097fe4ff */
[----:B------:R0:W-:Y:S04]  /*18d00*/  STL [R1+0x264], R164 ;  /* 0x000264a401007387 */ /* 0x0001e80000100800 */
[----:B------:R-:W-:Y:S04]  /*18d10*/  STL [R1+0x26c], R8 ;  /* 0x00026c0801007387 */ /* 0x000fe80000100800 */
[----:B0-----:R-:W4:Y:S04]  /*18d20*/  LDL.LU R164, [R1+0x234] ;  /* 0x0002340001a47983 */ /* 0x001f280000300800 */
[----:B------:R-:W-:Y:S04]  /*18d30*/  STL [R1+0x240], R177 ;  /* 0x000240b101007387 */ /* 0x000fe80000100800 */
[----:B------:R-:W4:Y:S04]  /*18d40*/  LDL.LU R162, [R1+0x208] ;  /* 0x0002080001a27983 */ /* 0x000f280000300800 */
[----:B------:R-:W4:Y:S04]  /*18d50*/  LDL.LU R158, [R1+0x22c] ;  /* 0x00022c00019e7983 */ /* 0x000f280000300800 */
[----:B------:R-:W4:Y:S01]  /*18d60*/  LDL.LU R154, [R1+0x200] ;  /* 0x00020000019a7983 */ /* 0x000f220000300800 */
[----:B---3--:R-:W-:-:S05]  /*18d70*/  IADD3 R165, P2, R165, UR5, RZ ;  /* 0x00000005a5a57c10 */ /* 0x008fca000ff5e0ff */
        /* <DEDUP_REMOVED lines=8> */
[----:B------:R-:W-:-:S05]  /*18e00*/  IADD3.X R176, R176, UR60, RZ, P3, !PT ;  /* 0x0000003cb0b07c10 */ /* 0x000fca0009ffe4ff */
[----:B------:R0:W-:Y:S04]  /*18e10*/  STL [R1+0x25c], R176 ;  /* 0x00025cb001007387 */ /* 0x0001e80000100800 */
[----:B------:R-:W3:Y:S04]  /*18e20*/  LDL.LU R177, [R1+0x1e0] ;  /* 0x0001e00001b17983 */ /* 0x000ee80000300800 */
[----:B0-----:R-:W3:Y:S01]  /*18e30*/  LDL.LU R176, [R1+0x204] ;  /* 0x0002040001b07983 */ /* 0x001ee20000300800 */
[----:B------:R-:W-:-:S05]  /*18e40*/  IADD3.X R175, R175, UR60, RZ, P4, !PT ;  /* 0x0000003cafaf7c10 */ /* 0x000fca000a7fe4ff */
[----:B------:R0:W-:Y:S04]  /*18e50*/  STL [R1+0x254], R175 ;  /* 0x000254af01007387 */ /* 0x0001e80000100800 */
[----:B0-----:R-:W3:Y:S01]  /*18e60*/  LDL.LU R175, [R1+0x1fc] ;  /* 0x0001fc0001af7983 */ /* 0x001ee20000300800 */
[----:B------:R-:W-:Y:S02]  /*18e70*/  IADD3 R172, P3, R172, UR5, RZ ;  /* 0x00000005acac7c10 */ /* 0x000fe4000ff7e0ff */
[----:B------:R-:W-:Y:S02]  /*18e80*/  IADD3 R168, P4, R168, UR5, RZ ;  /* 0x00000005a8a87c10 */ /* 0x000fe4000ff9e0ff */
[----:B------:R-:W-:Y:S01]  /*18e90*/  IADD3.X R174, R174, UR60, RZ, P5, !PT ;  /* 0x0000003caeae7c10 */ /* 0x000fe2000affe4ff */
[----:B------:R-:W-:Y:S01]  /*18ea0*/  STL [R1+0x230], R172 ;  /* 0x000230ac01007387 */ /* 0x000fe20000100800 */
[----:B------:R-:W-:-:S03]  /*18eb0*/  IADD3 R173, P5, R173, UR5, RZ ;  /* 0x00000005adad7c10 */ /* 0x000fc6000ffbe0ff */
[----:B------:R-:W-:Y:S04]  /*18ec0*/  STL [R1+0x228], R168 ;  /* 0x000228a801007387 */ /* 0x000fe80000100800 */
[----:B------:R0:W-:Y:S04]  /*18ed0*/  STL [R1+0x24c], R174 ;  /* 0x00024cae01007387 */ /* 0x0001e80000100800 */
[----:B0-----:R-:W3:Y:S01]  /*18ee0*/  LDL.LU R174, [R1+0x1f4] ;  /* 0x0001f40001ae7983 */ /* 0x001ee20000300800 */
[----:B--2---:R-:W-:-:S03]  /*18ef0*/  IADD3.X R171, R171, UR60, RZ, P6, !PT ;  /* 0x0000003cabab7c10 */ /* 0x004fc6000b7fe4ff */
[----:B------:R0:W-:Y:S01]  /*18f00*/  STL [R1+0x220], R173 ;  /* 0x000220ad01007387 */ /* 0x0001e20000100800 */
[----:B------:R-:W-:-:S03]  /*18f10*/  IADD3 R167, P6, R167, UR5, RZ ;  /* 0x00000005a7a77c10 */ /* 0x000fc6000ffde0ff */
[----:B------:R1:W-:Y:S04]  /*18f20*/  STL [R1+0x244], R171 ;  /* 0x000244ab01007387 */ /* 0x0003e80000100800 */
[----:B0-----:R-:W2:Y:S04]  /*18f30*/  LDL.LU R173, [R1+0x1c8] ;  /* 0x0001c80001ad7983 */ /* 0x001ea80000300800 */
[----:B------:R0:W-:Y:S04]  /*18f40*/  STL [R1+0x218], R167 ;  /* 0x000218a701007387 */ /* 0x0001e80000100800 */
[----:B-1----:R-:W2:Y:S01]  /*18f50*/  LDL.LU R171, [R1+0x1ec] ;  /* 0x0001ec0001ab7983 */ /* 0x002ea20000300800 */
[----:B----4-:R-:W-:-:S05]  /*18f60*/  IADD3.X R161, R161, UR60, RZ, P1, !PT ;  /* 0x0000003ca1a17c10 */ /* 0x010fca0008ffe4ff */
[----:B------:R1:W-:Y:S04]  /*18f70*/  STL [R1+0x23c], R161 ;  /* 0x00023ca101007387 */ /* 0x0003e80000100800 */
[----:B0-----:R-:W4:Y:S04]  /*18f80*/  LDL.LU R167, [R1+0x1c0] ;  /* 0x0001c00001a77983 */ /* 0x001f280000300800 */
[----:B-1----:R-:W4:Y:S01]  /*18f90*/  LDL.LU R161, [R1+0x1e4] ;  /* 0x0001e40001a17983 */ /* 0x002f220000300800 */
[----:B------:R-:W-:-:S05]  /*18fa0*/  IADD3 R157, P1, R157, UR5, RZ ;  /* 0x000000059d9d7c10 */ /* 0x000fca000ff3e0ff */
[----:B------:R0:W-:Y:S04]  /*18fb0*/  STL [R1+0x210], R157 ;  /* 0x0002109d01007387 */ /* 0x0001e80000100800 */
[----:B0-----:R-:W4:Y:S01]  /*18fc0*/  LDL.LU R157, [R1+0x1b8] ;  /* 0x0001b800019d7983 */ /* 0x001f220000300800 */
[----:B------:R-:W-:-:S05]  /*18fd0*/  IADD3.X R164, R164, UR60, RZ, P2, !PT ;  /* 0x0000003ca4a47c10 */ /* 0x000fca00097fe4ff */
[----:B------:R0:W-:Y:S01]  /*18fe0*/  STL [R1+0x234], R164 ;  /* 0x000234a401007387 */ /* 0x0001e20000100800 */
[----:B------:R-:W-:Y:S02]  /*18ff0*/  IADD3 R162, P2, R162, UR5, RZ ;  /* 0x00000005a2a27c10 */ /* 0x000fe4000ff5e0ff */
[----:B------:R-:W-:Y:S01]  /*19000*/  IADD3.X R158, R158, UR60, RZ, P3, !PT ;  /* 0x0000003c9e9e7c10 */ /* 0x000fe20009ffe4ff */
[----:B0-----:R-:W4:Y:S01]  /*19010*/  LDL.LU R164, [R1+0x1b0] ;  /* 0x0001b00001a47983 */ /* 0x001f220000300800 */
[----:B------:R-:W-:-:S03]  /*19020*/  IADD3 R154, P3, R154, UR5, RZ ;  /* 0x000000059a9a7c10 */ /* 0x000fc6000ff7e0ff */
[----:B------:R-:W-:Y:S04]  /*19030*/  STL [R1+0x208], R162 ;  /* 0x000208a201007387 */ /* 0x000fe80000100800 */
[----:B------:R-:W-:Y:S04]  /*19040*/  STL [R1+0x22c], R158 ;  /* 0x00022c9e01007387 */ /* 0x000fe80000100800 */
[----:B------:R-:W-:Y:S01]  /*19050*/  STL [R1+0x200], R154 ;  /* 0x0002009a01007387 */ /* 0x000fe20000100800 */
[----:B---3--:R-:W-:Y:S02]  /*19060*/  IADD3.X R23, R23, UR60, RZ, P4, !PT ;  /* 0x0000003c17177c10 */ /* 0x008fe4000a7fe4ff */
[----:B------:R-:W-:-:S02]  /*19070*/  IADD3 R20, P4, R20, UR5, RZ ;  /* 0x0000000514147c10 */ /* 0x000fc4000ff9e0ff */
        /* <DEDUP_REMOVED lines=10> */
[----:B------:R-:W-:Y:S01]  /*19120*/  STL [R1+0x214], R14 ;  /* 0x0002140e01007387 */ /* 0x000fe20000100800 */
[----:B------:R-:W-:Y:S02]  /*19130*/  IADD3 R177, P1, R177, UR5, RZ ;  /* 0x00000005b1b17c10 */ /* 0x000fe4000ff3e0ff */
[----:B------:R-:W-:-:S02]  /*19140*/  IADD3.X R176, R176, UR60, RZ, P2, !PT ;  /* 0x0000003cb0b07c10 */ /* 0x000fc400097fe4ff */
[----:B------:R-:W-:Y:S01]  /*19150*/  IADD3 R246, P2, R246, UR5, RZ ;  /* 0x00000005f6f67c10 */ /* 0x000fe2000ff5e0ff */
[----:B------:R-:W-:Y:S04]  /*19160*/  STL [R1+0x1e8], R11 ;  /* 0x0001e80b01007387 */ /* 0x000fe80000100800 */
[----:B------:R-:W-:Y:S04]  /*19170*/  STL [R1+0x20c], R8 ;  /* 0x00020c0801007387 */ /* 0x000fe80000100800 */
[----:B------:R0:W-:Y:S04]  /*19180*/  STL [R1+0x1d8], R246 ;  /* 0x0001d8f601007387 */ /* 0x0001e80000100800 */
[----:B------:R-:W-:Y:S04]  /*19190*/  STL [R1+0x1e0], R177 ;  /* 0x0001e0b101007387 */ /* 0x000fe80000100800 */
[----:B0-----:R-:W3:Y:S01]  /*191a0*/  LDL.LU R246, [R1+0x1bc] ;  /* 0x0001bc0001f67983 */ /* 0x001ee20000300800 */
[----:B------:R-:W-:-:S02]  /*191b0*/  IADD3.X R175, R175, UR60, RZ, P3, !PT ;  /* 0x0000003cafaf7c10 */ /* 0x000fc40009ffe4ff */
[----:B------:R-:W-:Y:S01]  /*191c0*/  IADD3 R6, P3, R6, UR5, RZ ;  /* 0x0000000506067c10 */ /* 0x000fe2000ff7e0ff */
[----:B------:R-:W-:Y:S04]  /*191d0*/  STL [R1+0x204], R176 ;  /* 0x000204b001007387 */ /* 0x000fe80000100800 */
[----:B------:R0:W-:Y:S04]  /*191e0*/  STL [R1+0x1d0], R6 ;  /* 0x0001d00601007387 */ /* 0x0001e80000100800 */
[----:B0-----:R-:W3:Y:S04]  /*191f0*/  LDL.LU R6, [R1+0x898] ;  /* 0x0008980001067983 */ /* 0x001ee80000300800 */
[----:B------:R0:W-:Y:S04]  /*19200*/  STL [R1+0x1fc], R175 ;  /* 0x0001fcaf01007387 */ /* 0x0001e80000100800 */
[----:B------:R-:W3:Y:S04]  /*19210*/  LDL.LU R8, [R1+0x1b4] ;  /* 0x0001b40001087983 */ /* 0x000ee80000300800 */
[----:B------:R-:W3:Y:S04]  /*19220*/  LDL.LU R177, [R1+0x188] ;  /* 0x0001880001b17983 */ /* 0x000ee80000300800 */
[----:B------:R-:W3:Y:S04]  /*19230*/  LDL.LU R176, [R1+0x1ac] ;  /* 0x0001ac0001b07983 */ /* 0x000ee80000300800 */
[----:B0-----:R-:W3:Y:S01]  /*19240*/  LDL.LU R175, [R1+0x180] ;  /* 0x0001800001af7983 */ /* 0x001ee20000300800 */
[----:B------:R-:W-:-:S02]  /*19250*/  IADD3.X R174, R174, UR60, RZ, P4, !PT ;  /* 0x0000003caeae7c10 */ /* 0x000fc4000a7fe4ff */
[----:B--2---:R-:W-:-:S03]  /*19260*/  IADD3 R173, P4, R173, UR5, RZ ;  /* 0x00000005adad7c10 */ /* 0x004fc6000ff9e0ff */
[----:B------:R0:W-:Y:S01]  /*19270*/  STL [R1+0x1f4], R174 ;  /* 0x0001f4ae01007387 */ /* 0x0001e20000100800 */
[----:B------:R-:W-:Y:S02]  /*19280*/  IADD3.X R171, R171, UR60, RZ, P5, !PT ;  /* 0x0000003cabab7c10 */ /* 0x000fe4000affe4ff */
[----:B------:R-:W-:Y:S01]  /*19290*/  IADD3.X R239, R239, UR60, RZ, P2, !PT ;  /* 0x0000003cefef7c10 */ /* 0x000fe200097fe4ff */
[----:B0-----:R-:W2:Y:S04]  /*192a0*/  LDL.LU R174, [R1+0x178] ;  /* 0x0001780001ae7983 */ /* 0x001ea80000300800 */
[----:B------:R0:W-:Y:S01]  /*192b0*/  STL [R1+0x1c8], R173 ;  /* 0x0001c8ad01007387 */ /* 0x0001e20000100800 */
[----:B------:R-:W-:Y:S02]  /*192c0*/  IADD3 R236, P2, R236, UR5, RZ ;  /* 0x00000005ecec7c10 */ /* 0x000fe4000ff5e0ff */
[----:B------:R-:W-:Y:S01]  /*192d0*/  IADD3.X R252, R252, UR60, RZ, P3, !PT ;  /* 0x0000003cfcfc7c10 */ /* 0x000fe20009ffe4ff */
[----:B0-----:R-:W2:Y:S04]  /*192e0*/  LDL.LU R173, [R1+0x170] ;  /* 0x0001700001ad7983 */ /* 0x001ea80000300800 */
[----:B------:R-:W-:Y:S01]  /*192f0*/  STL [R1+0x1ec], R171 ;  /* 0x0001ecab01007387 */ /* 0x000fe20000100800 */
[----:B----4-:R-:W-:-:S02]  /*19300*/  IADD3 R167, P5, R167, UR5, RZ ;  /* 0x00000005a7a77c10 */ /* 0x010fc4000ffbe0ff */
[----:B------:R-:W-:-:S03]  /*19310*/  IADD3.X R161, R161, UR60, RZ, P6, !PT ;  /* 0x0000003ca1a17c10 */ /* 0x000fc6000b7fe4ff */
[----:B------:R-:W-:Y:S01]  /*19320*/  STL [R1+0x1c0], R167 ;  /* 0x0001c0a701007387 */ /* 0x000fe20000100800 */
[----:B------:R-:W-:Y:S02]  /*19330*/  IADD3 R230, P3, R230, UR5, RZ ;  /* 0x00000005e6e67c10 */ /* 0x000fe4000ff7e0ff */
[----:B------:R-:W-:Y:S02]  /*19340*/  IADD3 R157, P6, R157, UR5, RZ ;  /* 0x000000059d9d7c10 */ /* 0x000fe4000ffde0ff */
[----:B------:R-:W-:Y:S02]  /*19350*/  IADD3.X R248, R248, UR60, RZ, P2, !PT ;  /* 0x0000003cf8f87c10 */ /* 0x000fe400097fe4ff */
[----:B------:R-:W-:Y:S02]  /*19360*/  IADD3.X R251, R251, UR60, RZ, P3, !PT ;  /* 0x0000003cfbfb7c10 */ /* 0x000fe40009ffe4ff */
[----:B---3--:R-:W-:Y:S02]  /*19370*/  IADD3.X R165, R165, UR60, RZ, P4, !PT ;  /* 0x0000003ca5a57c10 */ /* 0x008fe4000a7fe4ff */
[----:B------:R-:W-:-:S02]  /*19380*/  IADD3 R0, P4, R0, UR5, RZ ;  /* 0x0000000500007c10 */ /* 0x000fc4000ff9e0ff */
[----:B------:R-:W-:Y:S02]  /*19390*/  IADD3.X R6, R6, UR60, RZ, P1, !PT ;  /* 0x0000003c06067c10 */ /* 0x000fe40008ffe4ff */
[----:B------:R-:W-:-:S03]  /*193a0*/  IADD3 R164, P1, R164, UR5, RZ ;  /* 0x00000005a4a47c10 */ /* 0x000fc6000ff3e0ff */
[----:B------:R0:W-:Y:S04]  /*193b0*/  STL [R1+0x1dc], R6 ;  /* 0x0001dc0601007387 */ /* 0x0001e80000100800 */
[----:B------:R-:W-:Y:S04]  /*193c0*/  STL [R1+0x1e4], R161 ;  /* 0x0001e4a101007387 */ /* 0x000fe80000100800 */
[----:B0-----:R0:W5:Y:S04]  /*193d0*/  LDL.LU R6, [R1+0x894] ;  /* 0x0008940001067983 */ /* 0x0011680000300800 */
[----:B------:R-:W-:Y:S04]  /*193e0*/  STL [R1+0x1b8], R157 ;  /* 0x0001b89d01007387 */ /* 0x000fe80000100800 */
[----:B------:R1:W-:Y:S04]  /*193f0*/  STL [R1+0x1d4], R239 ;  /* 0x0001d4ef01007387 */ /* 0x0003e80000100800 */
[----:B-1----:R-:W3:Y:S04]  /*19400*/  LDL.LU R239, [R1+0x890] ;  /* 0x0008900001ef7983 */ /* 0x002ee80000300800 */
[----:B------:R-:W-:Y:S04]  /*19410*/  STL [R1+0x1b0], R164 ;  /* 0x0001b0a401007387 */ /* 0x000fe80000100800 */
[----:B------:R1:W-:Y:S04]  /*19420*/  STL [R1+0x1a8], R236 ;  /* 0x0001a8ec01007387 */ /* 0x0003e80000100800 */
[----:B-1----:R-:W4:Y:S04]  /*19430*/  LDL.LU R236, [R1+0x88c] ;  /* 0x00088c0001ec7983 */ /* 0x002f280000300800 */
[----:B------:R1:W-:Y:S04]  /*19440*/  STL [R1+0x1cc], R252 ;  /* 0x0001ccfc01007387 */ /* 0x0003e80000100800 */
[----:B-1----:R-:W3:Y:S04]  /*19450*/  LDL.LU R252, [R1+0x888] ;  /* 0x0008880001fc7983 */ /* 0x002ee80000300800 */
[----:B------:R-:W4:Y:S04]  /*19460*/  LDL.LU R171, [R1+0x184] ;  /* 0x0001840001ab7983 */ /* 0x000f280000300800 */
[----:B------:R1:W-:Y:S04]  /*19470*/  STL [R1+0x1a0], R230 ;  /* 0x0001a0e601007387 */ /* 0x0003e80000100800 */
[----:B-1----:R-:W3:Y:S04]  /*19480*/  LDL.LU R230, [R1+0x17c] ;  /* 0x00017c0001e67983 */ /* 0x002ee80000300800 */
[----:B------:R-:W3:Y:S04]  /*19490*/  LDL.LU R167, [R1+0x174] ;  /* 0x0001740001a77983 */ /* 0x000ee80000300800 */
[----:B------:R-:W3:Y:S04]  /*194a0*/  LDL.LU R161, [R1+0x148] ;  /* 0x0001480001a17983 */ /* 0x000ee80000300800 */
[----:B------:R-:W3:Y:S01]  /*194b0*/  LDL.LU R157, [R1+0x16c] ;  /* 0x00016c00019d7983 */ /* 0x000ee20000300800 */
[----:B------:R-:W-:-:S03]  /*194c0*/  IADD3.X R246, R246, UR60, RZ, P5, !PT ;  /* 0x0000003cf6f67c10 */ /* 0x000fc6000affe4ff */
[----:B------:R-:W-:Y:S04]  /*194d0*/  STL [R1+0x1c4], R165 ;  /* 0x0001c4a501007387 */ /* 0x000fe80000100800 */
[----:B------:R-:W3:Y:S04]  /*194e0*/  LDL.LU R164, [R1+0x140] ;  /* 0x0001400001a47983 */ /* 0x000ee80000300800 */
[----:B------:R1:W-:Y:S01]  /*194f0*/  STL [R1+0x198], R0 ;  /* 0x0001980001007387 */ /* 0x0003e20000100800 */
[----:B------:R-:W-:-:S03]  /*19500*/  IADD3 R250, P5, R250, UR5, RZ ;  /* 0x00000005fafa7c10 */ /* 0x000fc6000ffbe0ff */
[----:B-1----:R-:W3:Y:S04]  /*19510*/  LDL.LU R0, [R1+0x884] ;  /* 0x0008840001007983 */ /* 0x002ee80000300800 */
[----:B------:R-:W3:Y:S04]  /*19520*/  LDL.LU R165, [R1+0x138] ;  /* 0x0001380001a57983 */ /* 0x000ee80000300800 */
[----:B------:R1:W-:Y:S01]  /*19530*/  STL [R1+0x1bc], R246 ;  /* 0x0001bcf601007387 */ /* 0x0003e20000100800 */
[----:B------:R-:W-:Y:S02]  /*19540*/  IADD3.X R8, R8, UR60, RZ, P6, !PT ;  /* 0x0000003c08087c10 */ /* 0x000fe4000b7fe4ff */
[----:B------:R-:W-:Y:S01]  /*19550*/  IADD3 R177, P6, R177, UR5, RZ ;  /* 0x00000005b1b17c10 */ /* 0x000fe2000ffde0ff */
[----:B-1----:R-:W3:Y:S01]  /*19560*/  LDL.LU R246, [R1+0x130] ;  /* 0x0001300001f67983 */ /* 0x002ee20000300800 */
[----:B------:R-:W-:-:S03]  /*19570*/  IADD3.X R176, R176, UR60, RZ, P1, !PT ;  /* 0x0000003cb0b07c10 */ /* 0x000fc60008ffe4ff */
[----:B------:R1:W-:Y:S01]  /*19580*/  STL [R1+0x190], R250 ;  /* 0x000190fa01007387 */ /* 0x0003e20000100800 */
[----:B------:R-:W-:-:S03]  /*19590*/  IADD3 R175, P1, R175, UR5, RZ ;  /* 0x00000005afaf7c10 */ /* 0x000fc6000ff3e0ff */
[----:B-1----:R-:W3:Y:S04]  /*195a0*/  LDL.LU R250, [R1+0x880] ;  /* 0x0008800001fa7983 */ /* 0x002ee80000300800 */
[----:B------:R-:W-:Y:S04]  /*195b0*/  STL [R1+0x1b4], R8 ;  /* 0x0001b40801007387 */ /* 0x000fe80000100800 */
[----:B------:R-:W-:Y:S04]  /*195c0*/  STL [R1+0x188], R177 ;  /* 0x000188b101007387 */ /* 0x000fe80000100800 */
[----:B------:R1:W-:Y:S04]  /*195d0*/  STL [R1+0x1a4], R248 ;  /* 0x0001a4f801007387 */ /* 0x0003e80000100800 */
[----:B------:R-:W-:Y:S04]  /*195e0*/  STL [R1+0x1ac], R176 ;  /* 0x0001acb001007387 */ /* 0x000fe80000100800 */
[----:B-1----:R-:W3:Y:S04]  /*195f0*/  LDL.LU R248, [R1+0x87c] ;  /* 0x00087c0001f87983 */ /* 0x002ee80000300800 */
[----:B------:R-:W-:Y:S04]  /*19600*/  STL [R1+0x180], R175 ;  /* 0x000180af01007387 */ /* 0x000fe80000100800 */
[----:B------:R1:W-:Y:S04]  /*19610*/  STL [R1+0x19c], R251 ;  /* 0x00019cfb01007387 */ /* 0x0003e80000100800 */
[----:B-1----:R-:W3:Y:S01]  /*19620*/  LDL.LU R251, [R1+0x144] ;  /* 0x0001440001fb7983 */ /* 0x002ee20000300800 */
[----:B--2---:R-:W-:-:S02]  /*19630*/  IADD3 R174, P2, R174, UR5, RZ ;  /* 0x00000005aeae7c10 */ /* 0x004fc4000ff5e0ff */
[----:B------:R-:W-:Y:S02]  /*19640*/  IADD3.X R226, R226, UR60, RZ, P4, !PT ;  /* 0x0000003ce2e27c10 */ /* 0x000fe4000a7fe4ff */
[----:B------:R-:W-:Y:S01]  /*19650*/  IADD3 R173, P3, R173, UR5, RZ ;  /* 0x00000005adad7c10 */ /* 0x000fe2000ff7e0ff */
[----:B------:R-:W-:Y:S01]  /*19660*/  STL [R1+0x178], R174 ;  /* 0x000178ae01007387 */ /* 0x000fe20000100800 */
[----:B------:R-:W-:Y:S02]  /*19670*/  IADD3 R214, P4, R214, UR5, RZ ;  /* 0x00000005d6d67c10 */ /* 0x000fe4000ff9e0ff */
[----:B------:R-:W-:Y:S01]  /*19680*/  IADD3.X R245, R245, UR60, RZ, P5, !PT ;  /* 0x0000003cf5f57c10 */ /* 0x000fe2000affe4ff */
[----:B------:R1:W-:Y:S01]  /*19690*/  STL [R1+0x194], R226 ;  /* 0x000194e201007387 */ /* 0x0003e20000100800 */
[----:B------:R-:W-:-:S03]  /*196a0*/  IADD3 R221, P5, R221, UR5, RZ ;  /* 0x00000005dddd7c10 */ /* 0x000fc6000ffbe0ff */
[----:B------:R-:W-:Y:S04]  /*196b0*/  STL [R1+0x170], R173 ;  /* 0x000170ad01007387 */ /* 0x000fe80000100800 */
[----:B-1----:R-:W2:Y:S04]  /*196c0*/  LDL.LU R226, [R1+0x13c] ;  /* 0x00013c0001e27983 */ /* 0x002ea80000300800 */
[----:B------:R1:W-:Y:S01]  /*196d0*/  STL [R1+0x168], R214 ;  /* 0x000168d601007387 */ /* 0x0003e20000100800 */
[----:B------:R-:W-:-:S03]  /*196e0*/  IADD3.X R244, R244, UR60, RZ, P4, !PT ;  /* 0x0000003cf4f47c10 */ /* 0x000fc6000a7fe4ff */
[----:B-1----:R-:W2:Y:S04]  /*196f0*/  LDL.LU R214, [R1+0x134] ;  /* 0x0001340001d67983 */ /* 0x002ea80000300800 */
[----:B------:R1:W-:Y:S04]  /*19700*/  STL [R1+0x18c], R245 ;  /* 0x00018cf501007387 */ /* 0x0003e80000100800 */
[----:B-1----:R-:W2:Y:S04]  /*19710*/  LDL.LU R245, [R1+0x108] ;  /* 0x0001080001f57983 */ /* 0x002ea80000300800 */
[----:B------:R1:W-:Y:S04]  /*19720*/  STL [R1+0x160], R221 ;  /* 0x000160dd01007387 */ /* 0x0003e80000100800 */
[----:B-1----:R-:W2:Y:S01]  /*19730*/  LDL.LU R221, [R1+0x100] ;  /* 0x0001000001dd7983 */ /* 0x002ea20000300800 */
[----:B------:R-:W-:-:S02]  /*19740*/  IADD3.X R213, R213, UR60, RZ, P5, !PT ;  /* 0x0000003cd5d57c10 */ /* 0x000fc4000affe4ff */
[----:B----4-:R-:W-:Y:S02]  /*19750*/  IADD3.X R171, R171, UR60, RZ, P6, !PT ;  /* 0x0000003cabab7c10 */ /* 0x010fe4000b7fe4ff */
[----:B------:R-:W-:-:S05]  /*19760*/  IADD3 R242, P6, R242, UR5, RZ ;  /* 0x00000005f2f27c10 */ /* 0x000fca000ffde0ff */
[----:B------:R1:W-:Y:S01]  /*19770*/  STL [R1+0x158], R242 ;  /* 0x000158f201007387 */ /* 0x0003e20000100800 */
[----:B---3--:R-:W-:Y:S02]  /*19780*/  IADD3.X R230, R230, UR60, RZ, P1, !PT ;  /* 0x0000003ce6e67c10 */ /* 0x008fe40008ffe4ff */
[----:B------:R-:W-:Y:S01]  /*19790*/  IADD3 R247, P1, R247, UR5, RZ ;  /* 0x00000005f7f77c10 */ /* 0x000fe2000ff3e0ff */
[----:B-1----:R-:W3:Y:S01]  /*197a0*/  LDL.LU R242, [R1+0x878] ;  /* 0x0008780001f27983 */ /* 0x002ee20000300800 */
[----:B------:R-:W-:-:S03]  /*197b0*/  IADD3.X R167, R167, UR60, RZ, P2, !PT ;  /* 0x0000003ca7a77c10 */ /* 0x000fc600097fe4ff */
[----:B------:R-:W-:Y:S01]  /*197c0*/  STL [R1+0x184], R171 ;  /* 0x000184ab01007387 */ /* 0x000fe20000100800 */
[----:B------:R-:W-:-:S03]  /*197d0*/  IADD3 R161, P2, R161, UR5, RZ ;  /* 0x00000005a1a17c10 */ /* 0x000fc6000ff5e0ff */
[----:B------:R1:W-:Y:S01]  /*197e0*/  STL [R1+0x17c], R230 ;  /* 0x00017ce601007387 */ /* 0x0003e20000100800 */
[----:B------:R-:W-:-:S03]  /*197f0*/  IADD3.X R157, R157, UR60, RZ, P3, !PT ;  /* 0x0000003c9d9d7c10 */ /* 0x000fc60009ffe4ff */
[----:B-1----:R-:W4:Y:S04]  /*19800*/  LDL.LU R230, [R1+0xf8] ;  /* 0x0000f80001e67983 */ /* 0x002f280000300800 */
[----:B------:R1:W-:Y:S04]  /*19810*/  STL [R1+0x150], R247 ;  /* 0x000150f701007387 */ /* 0x0003e80000100800 */
[----:B-1----:R-:W4:Y:S04]  /*19820*/  LDL.LU R247, [R1+0x874] ;  /* 0x0008740001f77983 */ /* 0x002f280000300800 */
[----:B------:R-:W-:Y:S04]  /*19830*/  STL [R1+0x174], R167 ;  /* 0x000174a701007387 */ /* 0x000fe80000100800 */
[----:B------:R-:W-:Y:S04]  /*19840*/  STL [R1+0x148], R161 ;  /* 0x000148a101007387 */ /* 0x000fe80000100800 */
[----:B------:R1:W-:Y:S04]  /*19850*/  STL [R1+0x164], R244 ;  /* 0x000164f401007387 */ /* 0x0003e80000100800 */
[----:B------:R-:W-:Y:S04]  /*19860*/  STL [R1+0x16c], R157 ;  /* 0x00016c9d01007387 */ /* 0x000fe80000100800 */
[----:B-1----:R-:W4:Y:S01]  /*19870*/  LDL.LU R244, [R1+0x870] ;  /* 0x0008700001f47983 */ /* 0x002f220000300800 */
[----:B------:R-:W-:-:S02]  /*19880*/  IADD3 R164, P3, R164, UR5, RZ ;  /* 0x00000005a4a47c10 */ /* 0x000fc4000ff7e0ff */
[----:B------:R-:W-:Y:S02]  /*19890*/  IADD3 R246, P5, R246, UR5, RZ ;  /* 0x00000005f6f67c10 */ /* 0x000fe4000ffbe0ff */
[----:B------:R-:W-:Y:S01]  /*198a0*/  IADD3 R165, P4, R165, UR5, RZ ;  /* 0x00000005a5a57c10 */ /* 0x000fe2000ff9e0ff */
[----:B------:R-:W-:Y:S01]  /*198b0*/  STL [R1+0x140], R164 ;  /* 0x000140a401007387 */ /* 0x000fe20000100800 */
[----:B------:R-:W-:Y:S02]  /*198c0*/  IADD3.X R241, R241, UR60, RZ, P6, !PT ;  /* 0x0000003cf1f17c10 */ /* 0x000fe4000b7fe4ff */
[----:B------:R-:W-:Y:S01]  /*198d0*/  IADD3.X R243, R243, UR60, RZ, P1, !PT ;  /* 0x0000003cf3f37c10 */ /* 0x000fe20008ffe4ff */
[----:B------:R1:W-:Y:S01]  /*198e0*/  STL [R1+0x130], R246 ;  /* 0x000130f601007387 */ /* 0x0003e20000100800 */
[----:B------:R-:W-:-:S03]  /*198f0*/  IADD3 R235, P1, R235, UR5, RZ ;  /* 0x00000005ebeb7c10 */ /* 0x000fc6000ff3e0ff */
[----:B------:R-:W-:Y:S01]  /*19900*/  STL [R1+0x138], R165 ;  /* 0x000138a501007387 */ /* 0x000fe20000100800 */
[----:B------:R-:W-:-:S03]  /*19910*/  IADD3 R219, P6, R219, UR5, RZ ;  /* 0x00000005dbdb7c10 */ /* 0x000fc6000ffde0ff */
[----:B-1----:R-:W4:Y:S04]  /*19920*/  LDL.LU R246, [R1+0x104] ;  /* 0x0001040001f67983 */ /* 0x002f280000300800 */
[----:B------:R-:W-:Y:S04]  /*19930*/  STL [R1+0x15c], R213 ;  /* 0x00015cd501007387 */ /* 0x000fe80000100800 */
[----:B------:R1:W-:Y:S04]  /*19940*/  STL [R1+0x154], R241 ;  /* 0x000154f101007387 */ /* 0x0003e80000100800 */
[----:B-1----:R-:W4:Y:S04]  /*19950*/  LDL.LU R241, [R1+0xfc] ;  /* 0x0000fc0001f17983 */ /* 0x002f280000300800 */
[----:B------:R1:W-:Y:S04]  /*19960*/  STL [R1+0x120], R235 ;  /* 0x000120eb01007387 */ /* 0x0003e80000100800 */
[----:B------:R-:W-:Y:S04]  /*19970*/  STL [R1+0x128], R219 ;  /* 0x000128db01007387 */ /* 0x000fe80000100800 */
[----:B-1----:R-:W4:Y:S01]  /*19980*/  LDL.LU R235, [R1+0xf4] ;  /* 0x0000f40001eb7983 */ /* 0x002f220000300800 */
[----:B------:R-:W-:-:S02]  /*19990*/  IADD3.X R251, R251, UR60, RZ, P2, !PT ;  /* 0x0000003cfbfb7c10 */ /* 0x000fc400097fe4ff */
[----:B------:R-:W-:Y:S01]  /*199a0*/  IADD3 R237, P2, R237, UR5, RZ ;  /* 0x00000005eded7c10 */ /* 0x000fe2000ff5e0ff */
[----:B------:R1:W-:Y:S04]  /*199b0*/  STL [R1+0x14c], R243 ;  /* 0x00014cf301007387 */ /* 0x0003e80000100800 */
[----:B-1----:R-:W4:Y:S04]  /*199c0*/  LDL.LU R243, [R1+0xc8] ;  /* 0x0000c80001f37983 */ /* 0x002f280000300800 */
[----:B------:R1:W-:Y:S04]  /*199d0*/  STL [R1+0x144], R251 ;  /* 0x000144fb01007387 */ /* 0x0003e80000100800 */
[----:B-1----:R-:W4:Y:S04]  /*199e0*/  LDL.LU R251, [R1+0xc0] ;  /* 0x0000c00001fb7983 */ /* 0x002f280000300800 */
[----:B------:R1:W-:Y:S04]  /*199f0*/  STL [R1+0x118], R237 ;  /* 0x000118ed01007387 */ /* 0x0003e80000100800 */
[----:B-1----:R-:W4:Y:S01]  /*19a00*/  LDL.LU R237, [R1+0xb8] ;  /* 0x0000b80001ed7983 */ /* 0x002f220000300800 */
[----:B--2---:R-:W-:-:S02]  /*19a10*/  IADD3.X R226, R226, UR60, RZ, P3, !PT ;  /* 0x0000003ce2e27c10 */ /* 0x004fc40009ffe4ff */
[----:B------:R-:W-:Y:S02]  /*19a20*/  IADD3 R233, P3, R233, UR5, RZ ;  /* 0x00000005e9e97c10 */ /* 0x000fe4000ff7e0ff */
[----:B------:R-:W-:Y:S01]  /*19a30*/  IADD3.X R214, R214, UR60, RZ, P4, !PT ;  /* 0x0000003cd6d67c10 */ /* 0x000fe2000a7fe4ff */
[----:B------:R-:W-:Y:S01]  /*19a40*/  STL [R1+0x13c], R226 ;  /* 0x00013ce201007387 */ /* 0x000fe20000100800 */
[----:B------:R-:W-:Y:S02]  /*19a50*/  IADD3 R245, P4, R245, UR5, RZ ;  /* 0x00000005f5f57c10 */ /* 0x000fe4000ff9e0ff */
[----:B------:R-:W-:Y:S01]  /*19a60*/  IADD3.X R212, R212, UR60, RZ, P6, !PT ;  /* 0x0000003cd4d47c10 */ /* 0x000fe2000b7fe4ff */
[----:B------:R-:W-:Y:S01]  /*19a70*/  STL [R1+0x110], R233 ;  /* 0x000110e901007387 */ /* 0x000fe20000100800 */
[----:B------:R-:W-:Y:S02]  /*19a80*/  IADD3.X R238, R238, UR60, RZ, P1, !PT ;  /* 0x0000003ceeee7c10 */ /* 0x000fe40008ffe4ff */
[----:B------:R-:W-:-:S02]  /*19a90*/  IADD3.X R211, R211, UR60, RZ, P2, !PT ;  /* 0x0000003cd3d37c10 */ /* 0x000fc400097fe4ff */
[----:B------:R-:W-:Y:S02]  /*19aa0*/  IADD3 R195, P2, R195, UR5, RZ ;  /* 0x00000005c3c37c10 */ /* 0x000fe4000ff5e0ff */
[----:B------:R-:W-:Y:S02]  /*19ab0*/  IADD3.X R196, R196, UR60, RZ, P3, !PT ;  /* 0x0000003cc4c47c10 */ /* 0x000fe40009ffe4ff */
[----:B------:R-:W-:Y:S02]  /*19ac0*/  IADD3 R249, P3, R249, UR5, RZ ;  /* 0x00000005f9f97c10 */ /* 0x000fe4000ff7e0ff */
[----:B------:R-:W-:Y:S02]  /*19ad0*/  IADD3.X R228, R228, UR60, RZ, P2, !PT ;  /* 0x0000003ce4e47c10 */ /* 0x000fe400097fe4ff */
[----:B------:R-:W-:Y:S02]  /*19ae0*/  IADD3.X R225, R225, UR60, RZ, P3, !PT ;  /* 0x0000003ce1e17c10 */ /* 0x000fe40009ffe4ff */
[----:B------:R-:W-:Y:S01]  /*19af0*/  IADD3 R250, P3, R250, UR5, RZ ;  /* 0x00000005fafa7c10 */ /* 0x000fe2000ff7e0ff */
[----:B------:R-:W-:Y:S01]  /*19b00*/  UMOV UR42, UR18 ;  /* 0x00000012002a7c82 */ /* 0x000fe20008000000 */
[----:B------:R-:W-:-:S02]  /*19b10*/  UMOV UR43, UR19 ;  /* 0x00000013002b7c82 */ /* 0x000fc40008000000 */
[----:B------:R-:W-:Y:S01]  /*19b20*/  HGMMA.64x128x16.F32.BF16 R24, gdesc[UR40].tnspA, R24 ;  /* 0x21e00000281879f0 */ /* 0x000fe20008701818 */
[----:B---3--:R-:W-:Y:S02]  /*19b30*/  IADD3 R242, P1, R242, UR5, RZ ;  /* 0x00000005f2f27c10 */ /* 0x008fe4000ff3e0ff */
[----:B----4-:R-:W-:Y:S02]  /*19b40*/  IADD3 R230, P6, R230, UR5, RZ ;  /* 0x00000005e6e67c10 */ /* 0x010fe4000ffde0ff */
[----:B------:R-:W-:Y:S02]  /*19b50*/  IADD3.X R244, R244, UR60, RZ, P5, !PT ;  /* 0x0000003cf4f47c10 */ /* 0x000fe4000affe4ff */
[----:B------:R-:W-:-:S03]  /*19b60*/  IADD3 R221, P5, R221, UR5, RZ ;  /* 0x00000005dddd7c10 */ /* 0x000fc6000ffbe0ff */
[----:B------:R1:W-:Y:S04]  /*19b70*/  STL [R1+0x12c], R244 ;  /* 0x00012cf401007387 */ /* 0x0003e80000100800 */
[----:B------:R-:W-:Y:S04]  /*19b80*/  STL [R1+0x134], R214 ;  /* 0x000134d601007387 */ /* 0x000fe80000100800 */
[----:B-1----:R-:W2:Y:S04]  /*19b90*/  LDL.LU R244, [R1+0x86c] ;  /* 0x00086c0001f47983 */ /* 0x002ea80000300800 */
[----:B------:R1:W-:Y:S04]  /*19ba0*/  STL [R1+0x108], R245 ;  /* 0x000108f501007387 */ /* 0x0003e80000100800 */
[----:B-1----:R-:W3:Y:S04]  /*19bb0*/  LDL.LU R245, [R1+0xc4] ;  /* 0x0000c40001f57983 */ /* 0x002ee80000300800 */
[----:B------:R1:W-:Y:S04]  /*19bc0*/  STL [R1+0x124], R212 ;  /* 0x000124d401007387 */ /* 0x0003e80000100800 */
[----:B------:R4:W-:Y:S04]  /*19bd0*/  STL [R1+0x100], R221 ;  /* 0x000100dd01007387 */ /* 0x0009e80000100800 */
[----:B-1----:R-:W2:Y:S04]  /*19be0*/  LDL.LU R212, [R1+0xbc] ;  /* 0x0000bc0001d47983 */ /* 0x002ea80000300800 */
[----:B----4-:R-:W4:Y:S04]  /*19bf0*/  LDL.LU R221, [R1+0xb4] ;  /* 0x0000b40001dd7983 */ /* 0x010f280000300800 */
[----:B------:R1:W-:Y:S01]  /*19c00*/  STL [R1+0xf8], R230 ;  /* 0x0000f8e601007387 */ /* 0x0003e20000100800 */
[----:B------:R-:W-:-:S02]  /*19c10*/  IADD3.X R246, R246, UR60, RZ, P4, !PT ;  /* 0x0000003cf6f67c10 */ /* 0x000fc4000a7fe4ff */
[----:B------:R-:W-:Y:S01]  /*19c20*/  IADD3 R240, P4, R240, UR5, RZ ;  /* 0x00000005f0f07c10 */ /* 0x000fe2000ff9e0ff */
[----:B-1----:R-:W4:Y:S04]  /*19c30*/  LDL.LU R230, [R1+0x88] ;  /* 0x0000880001e67983 */ /* 0x002f280000300800 */
[----:B------:R1:W-:Y:S01]  /*19c40*/  STL [R1+0x11c], R238 ;  /* 0x00011cee01007387 */ /* 0x0003e20000100800 */
[----:B------:R-:W-:Y:S02]  /*19c50*/  IADD3.X R241, R241, UR60, RZ, P5, !PT ;  /* 0x0000003cf1f17c10 */ /* 0x000fe4000affe4ff */
[----:B------:R-:W-:Y:S01]  /*19c60*/  IADD3 R232, P5, R232, UR5, RZ ;  /* 0x00000005e8e87c10 */ /* 0x000fe2000ffbe0ff */
[----:B-1----:R-:W4:Y:S04]  /*19c70*/  LDL.LU R238, [R1+0x80] ;  /* 0x0000800001ee7983 */ /* 0x002f280000300800 */
[----:B------:R1:W-:Y:S01]  /*19c80*/  STL [R1+0xf0], R242 ;  /* 0x0000f0f201007387 */ /* 0x0003e20000100800 */
[----:B------:R-:W-:-:S02]  /*19c90*/  IADD3.X R247, R247, UR60, RZ, P1, !PT ;  /* 0x0000003cf7f77c10 */ /* 0x000fc40008ffe4ff */
[----:B------:R-:W-:Y:S01]  /*19ca0*/  IADD3.X R235, R235, UR60, RZ, P6, !PT ;  /* 0x0000003cebeb7c10 */ /* 0x000fe2000b7fe4ff */
[----:B-1----:R-:W4:Y:S04]  /*19cb0*/  LDL.LU R242, [R1+0x868] ;  /* 0x0008680001f27983 */ /* 0x002f280000300800 */
[----:B------:R-:W-:Y:S04]  /*19cc0*/  STL [R1+0x114], R211 ;  /* 0x000114d301007387 */ /* 0x000fe80000100800 */
[----:B------:R-:W-:Y:S04]  /*19cd0*/  STL [R1+0xe8], R195 ;  /* 0x0000e8c301007387 */ /* 0x000fe80000100800 */
[----:B------:R-:W-:Y:S04]  /*19ce0*/  STL [R1+0x10c], R196 ;  /* 0x00010cc401007387 */ /* 0x000fe80000100800 */
[----:B------:R-:W-:Y:S04]  /*19cf0*/  STL [R1+0xe0], R249 ;  /* 0x0000e0f901007387 */ /* 0x000fe80000100800 */
[----:B------:R1:W-:Y:S04]  /*19d00*/  STL [R1+0x104], R246 ;  /* 0x000104f601007387 */ /* 0x0003e80000100800 */
[----:B-1----:R-:W4:Y:S04]  /*19d10*/  LDL.LU R246, [R1+0x84] ;  /* 0x0000840001f67983 */ /* 0x002f280000300800 */
[----:B------:R-:W-:Y:S04]  /*19d20*/  STL [R1+0xd8], R240 ;  /* 0x0000d8f001007387 */ /* 0x000fe80000100800 */
[----:B------:R1:W-:Y:S01]  /*19d30*/  STL [R1+0xfc], R241 ;  /* 0x0000fcf101007387 */ /* 0x0003e20000100800 */
[----:B------:R-:W-:-:S03]  /*19d40*/  IADD3 R243, P6, R243, UR5, RZ ;  /* 0x00000005f3f37c10 */ /* 0x000fc6000ffde0ff */
[----:B-1----:R-:W4:Y:S04]  /*19d50*/  LDL.LU R241, [R1+0x7c] ;  /* 0x00007c0001f17983 */ /* 0x002f280000300800 */
[----:B------:R-:W-:Y:S04]  /*19d60*/  STL [R1+0xd0], R232 ;  /* 0x0000d0e801007387 */ /* 0x000fe80000100800 */
[----:B------:R1:W-:Y:S04]  /*19d70*/  STL [R1+0xec], R247 ;  /* 0x0000ecf701007387 */ /* 0x0003e80000100800 */
[----:B------:R-:W-:Y:S01]  /*19d80*/  STL [R1+0xf4], R235 ;  /* 0x0000f4eb01007387 */ /* 0x000fe20000100800 */
[----:B------:R-:W-:-:S03]  /*19d90*/  IADD3 R251, P1, R251, UR5, RZ ;  /* 0x00000005fbfb7c10 */ /* 0x000fc6000ff3e0ff */
[----:B-1----:R-:W4:Y:S01]  /*19da0*/  LDL.LU R247, [R1+0x864] ;  /* 0x0008640001f77983 */ /* 0x002f220000300800 */
[----:B------:R-:W-:-:S03]  /*19db0*/  IADD3 R237, P2, R237, UR5, RZ ;  /* 0x00000005eded7c10 */ /* 0x000fc6000ff5e0ff */
[----:B------:R-:W-:Y:S04]  /*19dc0*/  STL [R1+0xc8], R243 ;  /* 0x0000c8f301007387 */ /* 0x000fe80000100800 */
[----:B------:R-:W-:Y:S04]  /*19dd0*/  STL [R1+0xc0], R251 ;  /* 0x0000c0fb01007387 */ /* 0x000fe80000100800 */
[----:B------:R-:W-:Y:S04]  /*19de0*/  STL [R1+0xe4], R228 ;  /* 0x0000e4e401007387 */ /* 0x000fe80000100800 */
[----:B------:R1:W-:Y:S04]  /*19df0*/  STL [R1+0xb0], R250 ;  /* 0x0000b0fa01007387 */ /* 0x0003e80000100800 */
[----:B------:R-:W-:Y:S04]  /*19e00*/  STL [R1+0xb8], R237 ;  /* 0x0000b8ed01007387 */ /* 0x000fe80000100800 */
[----:B-1----:R-:W4:Y:S01]  /*19e10*/  LDL.LU R250, [R1+0x860] ;  /* 0x0008600001fa7983 */ /* 0x002f220000300800 */
[----:B------:R-:W-:Y:S01]  /*19e20*/  UMOV UR46, UR22 ;  /* 0x00000016002e7c82 */ /* 0x000fe20008000000 */
[----:B------:R-:W-:-:S02]  /*19e30*/  UMOV UR47, UR23 ;  /* 0x00000017002f7c82 */ /* 0x000fc40008000000 */
[----:B------:R-:W-:Y:S01]  /*19e40*/  HGMMA.64x128x16.F32.BF16 R24, gdesc[UR44].tnspA, R24 ;  /* 0x21e000002c1879f0 */ /* 0x000fe20008701818 */
[----:B------:R-:W-:Y:S02]  /*19e50*/  IADD3.X R223, R223, UR60, RZ, P4, !PT ;  /* 0x0000003cdfdf7c10 */ /* 0x000fe4000a7fe4ff */
[----:B------:R-:W-:Y:S02]  /*19e60*/  IADD3 R218, P4, R218, UR5, RZ ;  /* 0x00000005dada7c10 */ /* 0x000fe4000ff9e0ff */
[----:B------:R-:W-:Y:S01]  /*19e70*/  IADD3.X R216, R216, UR60, RZ, P5, !PT ;  /* 0x0000003cd8d87c10 */ /* 0x000fe2000affe4ff */
[----:B------:R-:W-:Y:S01]  /*19e80*/  STL [R1+0xdc], R225 ;  /* 0x0000dce101007387 */ /* 0x000fe20000100800 */
[----:B------:R-:W-:-:S03]  /*19e90*/  IADD3 R215, P5, R215, UR5, RZ ;  /* 0x00000005d7d77c10 */ /* 0x000fc6000ffbe0ff */
[----:B------:R-:W-:Y:S01]  /*19ea0*/  STL [R1+0xd4], R223 ;  /* 0x0000d4df01007387 */ /* 0x000fe20000100800 */
[----:B------:R-:W-:-:S03]  /*19eb0*/  IADD3.X R248, R248, UR60, RZ, P3, !PT ;  /* 0x0000003cf8f87c10 */ /* 0x000fc60009ffe4ff */
[----:B------:R-:W-:Y:S04]  /*19ec0*/  STL [R1+0xa8], R218 ;  /* 0x0000a8da01007387 */ /* 0x000fe80000100800 */
[----:B------:R-:W-:Y:S01]  /*19ed0*/  STL [R1+0xcc], R216 ;  /* 0x0000ccd801007387 */ /* 0x000fe20000100800 */
[----:B------:R-:W-:-:S03]  /*19ee0*/  UMOV UR50, UR26 ;  /* 0x0000001a00327c82 */ /* 0x000fc60008000000 */
[----:B------:R-:W-:Y:S01]  /*19ef0*/  STL [R1+0xa0], R215 ;  /* 0x0000a0d701007387 */ /* 0x000fe20000100800 */
[----:B------:R-:W-:Y:S01]  /*19f00*/  UMOV UR51, UR27 ;  /* 0x0000001b00337c82 */ /* 0x000fe20008000000 */
[----:B------:R-:W-:Y:S02]  /*19f10*/  IADD3.X R208, R208, UR60, RZ, P4, !PT ;  /* 0x0000003cd0d07c10 */ /* 0x000fe4000a7fe4ff */
[----:B------:R-:W-:Y:S02]  /*19f20*/  IADD3.X R207, R207, UR60, RZ, P5, !PT ;  /* 0x0000003ccfcf7c10 */ /* 0x000fe4000affe4ff */
[----:B------:R-:W-:Y:S01]  /*19f30*/  IADD3 R252, P5, R252, UR5, RZ ;  /* 0x00000005fcfc7c10 */ /* 0x000fe2000ffbe0ff */
[----:B------:R-:W-:Y:S01]  /*19f40*/  HGMMA.64x128x16.F32.BF16 R24, gdesc[UR48].tnspA, R24 ;  /* 0x21e00000301879f0 */ /* 0x000fe20008701818 */
[----:B---3--:R-:W-:Y:S02]  /*19f50*/  IADD3.X R245, R245, UR60, RZ, P6, !PT ;  /* 0x0000003cf5f57c10 */ /* 0x008fe4000b7fe4ff */
[----:B------:R-:W-:-:S03]  /*19f60*/  IADD3 R210, P6, R210, UR5, RZ ;  /* 0x00000005d2d27c10 */ /* 0x000fc6000ffde0ff */
[----:B------:R-:W-:Y:S04]  /*19f70*/  STL [R1+0xc4], R245 ;  /* 0x0000c4f501007387 */ /* 0x000fe80000100800 */
[----:B------:R-:W-:Y:S01]  /*19f80*/  STL [R1+0x98], R210 ;  /* 0x000098d201007387 */ /* 0x000fe20000100800 */
[----:B--2---:R-:W-:Y:S02]  /*19f90*/  IADD3.X R212, R212, UR60, RZ, P1, !PT ;  /* 0x0000003cd4d47c10 */ /* 0x004fe40008ffe4ff */
[----:B------:R-:W-:Y:S02]  /*19fa0*/  IADD3 R209, P1, R209, UR5, RZ ;  /* 0x00000005d1d17c10 */ /* 0x000fe4000ff3e0ff */
[----:B----4-:R-:W-:Y:S01]  /*19fb0*/  IADD3.X R221, R221, UR60, RZ, P2, !PT ;  /* 0x0000003cdddd7c10 */ /* 0x010fe200097fe4ff */
[----:B------:R-:W-:Y:S04]  /*19fc0*/  STL [R1+0xbc], R212 ;  /* 0x0000bcd401007387 */ /* 0x000fe80000100800 */
[----:B------:R-:W-:Y:S04]  /*19fd0*/  STL [R1+0x90], R209 ;  /* 0x000090d101007387 */ /* 0x000fe80000100800 */
[----:B------:R1:W-:Y:S01]  /*19fe0*/  STL [R1+0xac], R248 ;  /* 0x0000acf801007387 */ /* 0x0003e20000100800 */
[----:B------:R-:W-:-:S03]  /*19ff0*/  IADD3 R230, P2, R230, UR5, RZ ;  /* 0x00000005e6e67c10 */ /* 0x000fc6000ff5e0ff */
[----:B------:R-:W-:Y:S04]  /*1a000*/  STL [R1+0xb4], R221 ;  /* 0x0000b4dd01007387 */ /* 0x000fe80000100800 */
[----:B-1----:R-:W2:Y:S01]  /*1a010*/  LDL.LU R248, [R1+0x85c] ;  /* 0x00085c0001f87983 */ /* 0x002ea20000300800 */
[----:B------:R-:W-:-:S03]  /*1a020*/  IADD3.X R206, R206, UR60, RZ, P6, !PT ;  /* 0x0000003ccece7c10 */ /* 0x000fc6000b7fe4ff */
[----:B------:R-:W-:Y:S01]  /*1a030*/  STL [R1+0x88], R230 ;  /* 0x000088e601007387 */ /* 0x000fe20000100800 */
[----:B------:R-:W-:Y:S02]  /*1a040*/  IADD3 R238, P3, R238, UR5, RZ ;  /* 0x00000005eeee7c10 */ /* 0x000fe4000ff7e0ff */
[----:B------:R-:W-:Y:S02]  /*1a050*/  IADD3 R205, P6, R205, UR5, RZ ;  /* 0x00000005cdcd7c10 */ /* 0x000fe4000ffde0ff */
[----:B------:R-:W-:Y:S02]  /*1a060*/  IADD3.X R204, R204, UR60, RZ, P1, !PT ;  /* 0x0000003ccccc7c10 */ /* 0x000fe40008ffe4ff */
[----:B------:R-:W-:Y:S02]  /*1a070*/  IADD3 R203, P1, R203, UR5, RZ ;  /* 0x00000005cbcb7c10 */ /* 0x000fe4000ff3e0ff */
[----:B------:R-:W-:Y:S02]  /*1a080*/  IADD3.X R246, R246, UR60, RZ, P2, !PT ;  /* 0x0000003cf6f67c10 */ /* 0x000fe400097fe4ff */
[----:B------:R-:W-:-:S02]  /*1a090*/  IADD3 R202, P2, R202, UR5, RZ ;  /* 0x00000005caca7c10 */ /* 0x000fc4000ff5e0ff */
[----:B------:R-:W-:Y:S02]  /*1a0a0*/  IADD3.X R241, R241, UR60, RZ, P3, !PT ;  /* 0x0000003cf1f17c10 */ /* 0x000fe40009ffe4ff */
[----:B------:R-:W-:-:S05]  /*1a0b0*/  IADD3 R247, P4, R247, UR5, RZ ;  /* 0x00000005f7f77c10 */ /* 0x000fca000ff9e0ff */
[----:B------:R1:W-:Y:S04]  /*1a0c0*/  STL [R1+0x78], R247 ;  /* 0x000078f701007387 */ /* 0x0003e80000100800 */
[----:B------:R-:W-:Y:S04]  /*1a0d0*/  STL [R1+0x80], R238 ;  /* 0x000080ee01007387 */ /* 0x000fe80000100800 */
[----:B-1----:R-:W3:Y:S04]  /*1a0e0*/  LDL.LU R247, [R1+0x858] ;  /* 0x0008580001f77983 */ /* 0x002ee80000300800 */
[----:B------:R-:W-:Y:S04]  /*1a0f0*/  STL [R1+0xa4], R208 ;  /* 0x0000a4d001007387 */ /* 0x000fe80000100800 */
[----:B------:R1:W-:Y:S01]  /*1a100*/  STL [R1+0x24], R252 ;  /* 0x000024fc01007387 */ /* 0x0003e20000100800 */
[----:B------:R-:W-:-:S03]  /*1a110*/  IADD3.X R250, R250, UR60, RZ, P4, !PT ;  /* 0x0000003cfafa7c10 */ /* 0x000fc6000a7fe4ff */
[----:B-1----:R-:W4:Y:S04]  /*1a120*/  LDL.LU R252, [R1+0x854] ;  /* 0x0008540001fc7983 */ /* 0x002f280000300800 */
[----:B------:R-:W-:Y:S04]  /*1a130*/  STL [R1+0x9c], R207 ;  /* 0x00009ccf01007387 */ /* 0x000fe80000100800 */
[----:B------:R-:W-:Y:S04]  /*1a140*/  STL [R1+0x94], R206 ;  /* 0x000094ce01007387 */ /* 0x000fe80000100800 */
[----:B------:R-:W-:Y:S04]  /*1a150*/  STL [R1+0x1c], R205 ;  /* 0x00001ccd01007387 */ /* 0x000fe80000100800 */
[----:B------:R-:W-:Y:S04]  /*1a160*/  STL [R1+0x8c], R204 ;  /* 0x00008ccc01007387 */ /* 0x000fe80000100800 */
        /* <DEDUP_REMOVED lines=9> */
[----:B------:R-:W-:Y:S01]  /*1a200*/  UMOV UR58, UR34 ;  /* 0x00000022003a7c82 */ /* 0x000fe20008000000 */
[----:B------:R-:W-:Y:S01]  /*1a210*/  UMOV UR59, UR35 ;  /* 0x00000023003b7c82 */ /* 0x000fe20008000000 */
[----:B------:R-:W-:Y:S02]  /*1a220*/  IADD3 R201, P3, R201, UR5, RZ ;  /* 0x00000005c9c97c10 */ /* 0x000fe4000ff7e0ff */
[----:B------:R-:W-:Y:S02]  /*1a230*/  IADD3.X R0, R0, UR60, RZ, P5, !PT ;  /* 0x0000003c00007c10 */ /* 0x000fe4000affe4ff */
[----:B------:R-:W-:Y:S01]  /*1a240*/  IADD3.X R200, R200, UR60, RZ, P6, !PT ;  /* 0x0000003cc8c87c10 */ /* 0x000fe2000b7fe4ff */
[----:B------:R-:W-:Y:S01]  /*1a250*/  STL [R1+0x4], R201 ;  /* 0x000004c901007387 */ /* 0x000fe20000100800 */
[----:B------:R-:W-:Y:S02]  /*1a260*/  IADD3.X R199, R199, UR60, RZ, P1, !PT ;  /* 0x0000003cc7c77c10 */ /* 0x000fe40008ffe4ff */
[----:B------:R-:W-:Y:S01]  /*1a270*/  IADD3.X R198, R198, UR60, RZ, P2, !PT ;  /* 0x0000003cc6c67c10 */ /* 0x000fe200097fe4ff */
[----:B------:R1:W-:Y:S01]  /*1a280*/  STL [R1+0x20], R0 ;  /* 0x0000200001007387 */ /* 0x0003e20000100800 */
[----:B------:R-:W-:Y:S01]  /*1a290*/  IADD3.X R197, R197, UR60, RZ, P3, !PT ;  /* 0x0000003cc5c57c10 */ /* 0x000fe20009ffe4ff */
[----:B------:R-:W-:-:S02]  /*1a2a0*/  VIADD R2, R2, 0x1 ;  /* 0x0000000102027836 */ /* 0x000fc40000000000 */
[----:B-1----:R0:W5:Y:S01]  /*1a2b0*/  LDL.LU R0, [R1+0x84c] ;  /* 0x00084c0001007983 */ /* 0x0021620000300800 */
[----:B------:R-:W-:Y:S03]  /*1a2c0*/  HGMMA.64x128x16.F32.BF16 R24, gdesc[UR56].tnspA, R24, gsb0 ;  /* 0x21e00000381879f0 */ /* 0x000fe60008001818 */
[----:B------:R0:W-:Y:S04]  /*1a2d0*/  STL [R1+0x18], R200 ;  /* 0x000018c801007387 */ /* 0x0001e80000100800 */
[----:B------:R0:W-:Y:S04]  /*1a2e0*/  STL [R1+0x10], R199 ;  /* 0x000010c701007387 */ /* 0x0001e80000100800 */
[----:B------:R0:W-:Y:S04]  /*1a2f0*/  STL [R1+0x8], R198 ;  /* 0x000008c601007387 */ /* 0x0001e80000100800 */
[----:B------:R0:W-:Y:S01]  /*1a300*/  STL [R1], R197 ;  /* 0x000000c501007387 */ /* 0x0001e20000100800 */
[----:B------:R-:W-:-:S02]  /*1a310*/  ISETP.NE.U32.AND P0, PT, R2, R9, PT ;  /* 0x000000090200720c */ /* 0x000fc40003f05070 */
[----:B------:R-:W-:Y:S02]  /*1a320*/  IADD3 R244, P6, R244, UR5, RZ ;  /* 0x00000005f4f47c10 */ /* 0x000fe4000ffde0ff */
[----:B------:R-:W-:Y:S02]  /*1a330*/  IADD3 R239, P1, R239, UR5, RZ ;  /* 0x00000005efef7c10 */ /* 0x000fe4000ff3e0ff */
[----:B--2---:R-:W-:Y:S02]  /*1a340*/  IADD3 R248, P5, R248, UR5, RZ ;  /* 0x00000005f8f87c10 */ /* 0x004fe4000ffbe0ff */
[----:B------:R-:W-:Y:S02]  /*1a350*/  IADD3 R234, P2, R234, UR5, RZ ;  /* 0x00000005eaea7c10 */ /* 0x000fe4000ff5e0ff */
[----:B------:R-:W-:Y:S02]  /*1a360*/  IADD3 R229, P3, R229, UR5, RZ ;  /* 0x00000005e5e57c10 */ /* 0x000fe4000ff7e0ff */
[----:B------:R-:W-:-:S02]  /*1a370*/  IADD3.X R242, R242, UR60, RZ, P6, !PT ;  /* 0x0000003cf2f27c10 */ /* 0x000fc4000b7fe4ff */
[----:B------:R-:W-:Y:S02]  /*1a380*/  IADD3.X R236, R236, UR60, RZ, P1, !PT ;  /* 0x0000003cecec7c10 */ /* 0x000fe40008ffe4ff */
[----:B------:R-:W-:Y:S02]  /*1a390*/  IADD3.X R231, R231, UR60, RZ, P2, !PT ;  /* 0x0000003ce7e77c10 */ /* 0x000fe400097fe4ff */
[----:B------:R-:W-:Y:S02]  /*1a3a0*/  IADD3.X R227, R227, UR60, RZ, P3, !PT ;  /* 0x0000003ce3e37c10 */ /* 0x000fe40009ffe4ff */
[----:B---3--:R-:W-:Y:S02]  /*1a3b0*/  IADD3.X R247, R247, UR60, RZ, P5, !PT ;  /* 0x0000003cf7f77c10 */ /* 0x008fe4000affe4ff */
[----:B------:R-:W-:-:S04]  /*1a3c0*/  IADD3 R220, P5, R220, UR5, RZ ;  /* 0x00000005dcdc7c10 */ /* 0x000fc8000ffbe0ff */
[----:B------:R-:W-:Y:S01]  /*1a3d0*/  IADD3.X R217, R217, UR60, RZ, P5, !PT ;  /* 0x0000003cd9d97c10 */ /* 0x000fe2000affe4ff */
[----:B------:R-:W-:Y:S02]  /*1a3e0*/  WARPGROUP.DEPBAR.LE gsb0, 0x0 ;  /* 0x00008000000079c5 */ /* 0x000fe40000010000 */
[----:B----4-:R-:W-:-:S04]  /*1a3f0*/  IADD3 R252, P4, R252, UR5, RZ ;  /* 0x00000005fcfc7c10 */ /* 0x010fc8000ff9e0ff */
[----:B------:R-:W-:Y:S02]  /*1a400*/  IADD3.X R250, R250, UR60, RZ, P4, !PT ;  /* 0x0000003cfafa7c10 */ /* 0x000fe4000a7fe4ff */
[----:B------:R-:W-:-:S04]  /*1a410*/  IADD3 R224, P4, R224, UR5, RZ ;  /* 0x00000005e0e07c10 */ /* 0x000fc8000ff9e0ff */
[----:B------:R-:W-:Y:S01]  /*1a420*/  IADD3.X R222, R222, UR60, RZ, P4, !PT ;  /* 0x0000003cdede7c10 */ /* 0x000fe2000a7fe4ff */
[----:B0-----:R-:W-:Y:S08]  /*1a430*/  @P0 BRA `(.L_x_1) ;  /* 0xffffff2000b80947 */ /* 0x001ff0000383ffff */
[----:B------:R-:W-:Y:S02]  /*1a440*/  F2FP.BF16.F32.PACK_AB R87, R87, R86 ;  /* 0x000000565757723e */ /* 0x000fe400000010ff */
[----:B------:R-:W-:Y:S02]  /*1a450*/  F2FP.BF16.F32.PACK_AB R83, R83, R82 ;  /* 0x000000525353723e */ /* 0x000fe400000010ff */
[----:B------:R-:W-:Y:S02]  /*1a460*/  F2FP.BF16.F32.PACK_AB R79, R79, R78 ;  /* 0x0000004e4f4f723e */ /* 0x000fe400000010ff */
[----:B------:R-:W-:Y:S02]  /*1a470*/  F2FP.BF16.F32.PACK_AB R75, R75, R74 ;  /* 0x0000004a4b4b723e */ /* 0x000fe400000010ff */
[----:B------:R-:W-:Y:S02]  /*1a480*/  F2FP.BF16.F32.PACK_AB R71, R71, R70 ;  /* 0x000000464747723e */ /* 0x000fe400000010ff */
[----:B------:R-:W-:-:S02]  /*1a490*/  F2FP.BF16.F32.PACK_AB R67, R67, R66 ;  /* 0x000000424343723e */ /* 0x000fc400000010ff */
        /* <DEDUP_REMOVED lines=57> */
[----:B------:R-:W-:-:S07]  /*1a830*/  F2FP.BF16.F32.PACK_AB R24, R89, R88 ;  /* 0x000000585918723e */ /* 0x000fce00000010ff */
.L_x_0:
[----:B------:R-:W2:Y:S01]  /*1a840*/  LDL.LU R152, [R1+0x848] ;  /* 0x0008480001987983 */ /* 0x000ea20000300800 */
[----:B------:R-:W-:Y:S01]  /*1a850*/  ULDC.64 UR10, c[0x0][0x228] ;  /* 0x00008a00000a7ab9 */ /* 0x000fe20000000a00 */
[----:B-----5:R-:W-:Y:S01]  /*1a860*/  VIADD R5, R0, 0x1 ;  /* 0x0000000100057836 */ /* 0x020fe20000000000 */
[----:B------:R-:W-:Y:S01]  /*1a870*/  ULDC UR5, c[0x0][0x22c] ;  /* 0x00008b0000057ab9 */ /* 0x000fe20000000800 */
[----:B------:R-:W0:Y:S01]  /*1a880*/  S2R R4, SR_TID.X ;  /* 0x0000000000047919 */ /* 0x000e220000002100 */
[----:B------:R-:W-:Y:S01]  /*1a890*/  ULDC UR8, c[0x0][0x22c] ;  /* 0x00008b0000087ab9 */ /* 0x000fe20000000800 */
[----:B------:R-:W1:Y:S01]  /*1a8a0*/  S2R R6, SR_TID.X ;  /* 0x0000000000067919 */ /* 0x000e620000002100 */
[C---:B0-----:R-:W-:Y:S02]  /*1a8b0*/  IMAD.SHL.U32 R2, R4.reuse, 0x10, RZ ;  /* 0x0000001004027824 */ /* 0x041fe400078e00ff */
[----:B------:R-:W-:Y:S01]  /*1a8c0*/  IMAD.SHL.U32 R3, R4, 0x40, RZ ;  /* 0x0000004004037824 */ /* 0x000fe200078e00ff */
[----:B-1----:R-:W-:-:S02]  /*1a8d0*/  LOP3.LUT R6, R6, 0x7f, RZ, 0xc0, !PT ;  /* 0x0000007f06067812 */ /* 0x002fc400078ec0ff */
[----:B------:R-:W-:Y:S02]  /*1a8e0*/  LOP3.LUT R2, R2, 0xf0, RZ, 0xc0, !PT ;  /* 0x000000f002027812 */ /* 0x000fe400078ec0ff */
[----:B------:R-:W-:-:S04]  /*1a8f0*/  LOP3.LUT R3, R3, 0x400, RZ, 0xc0, !PT ;  /* 0x0000040003037812 */ /* 0x000fc800078ec0ff */
[----:B------:R-:W-:Y:S01]  /*1a900*/  IADD3 R3, R3, UR4, R2 ;  /* 0x0000000403037c10 */ /* 0x000fe2000fffe002 */
[----:B------:R-:W-:Y:S02]  /*1a910*/  IMAD.SHL.U32 R2, R4, 0x8, RZ ;  /* 0x0000000804027824 */ /* 0x000fe400078e00ff */
[----:B------:R-:W-:-:S03]  /*1a920*/  VIADD R4, R0, 0x2 ;  /* 0x0000000200047836 */ /* 0x000fc60000000000 */
[----:B------:R-:W-:-:S05]  /*1a930*/  LOP3.LUT R2, R2, 0x300, RZ, 0xc0, !PT ;  /* 0x0000030002027812 */ /* 0x000fca00078ec0ff */
[----:B------:R-:W-:Y:S01]  /*1a940*/  IMAD.IADD R100, R2, 0x1, R3 ;  /* 0x0000000102647824 */ /* 0x000fe200078e0203 */
[----:B------:R-:W-:Y:S01]  /*1a950*/  BAR.SYNC.DEFER_BLOCKING 0x0 ;  /* 0x0000000000007b1d */ /* 0x000fe20000010000 */
[----:B------:R-:W-:-:S05]  /*1a960*/  LEA R2, R6, UR4, 0x4 ;  /* 0x0000000406027c11 */ /* 0x000fca000f8e20ff */
[----:B------:R-:W-:Y:S01]  /*1a970*/  ULDC UR4, c[0x0][0x244] ;  /* 0x0000910000047ab9 */ /* 0x000fe20000000800 */
[----:B------:R-:W-:Y:S01]  /*1a980*/  STSM.16.M88.4 [R100], R24 ;  /* 0x0000001864007844 */ /* 0x000fe20000000200 */
[----:B------:R-:W-:Y:S06]  /*1a990*/  BAR.SYNC.DEFER_BLOCKING 0x0 ;  /* 0x0000000000007b1d */ /* 0x000fec0000010000 */
[----:B------:R-:W0:Y:S02]  /*1a9a0*/  LDS.128 R96, [R2] ;  /* 0x0000000002607984 */ /* 0x000e240000000c00 */
[----:B------:R-:W-:Y:S06]  /*1a9b0*/  BAR.SYNC.DEFER_BLOCKING 0x0 ;  /* 0x0000000000007b1d */ /* 0x000fec0000010000 */
[----:B------:R-:W-:Y:S02]  /*1a9c0*/  STSM.16.M88.4 [R100], R28 ;  /* 0x0000001c64007844 */ /* 0x000fe40000000200 */
[----:B------:R-:W-:Y:S06]  /*1a9d0*/  BAR.SYNC.DEFER_BLOCKING 0x0 ;  /* 0x0000000000007b1d */ /* 0x000fec0000010000 */
[----:B------:R-:W1:Y:S02]  /*1a9e0*/  LDS.128 R92, [R2] ;  /* 0x00000000025c7984 */ /* 0x000e640000000c00 */
[----:B------:R-:W-:Y:S06]  /*1a9f0*/  BAR.SYNC.DEFER_BLOCKING 0x0 ;  /* 0x0000000000007b1d */ /* 0x000fec0000010000 */
[----:B------:R-:W-:Y:S02]  /*1aa00*/  STSM.16.M88.4 [R100], R32 ;  /* 0x0000002064007844 */ /* 0x000fe40000000200 */
[----:B------:R-:W-:Y:S06]  /*1aa10*/  BAR.SYNC.DEFER_BLOCKING 0x0 ;  /* 0x0000000000007b1d */ /* 0x000fec0000010000 */
[----:B------:R-:W3:Y:S02]  /*1aa20*/  LDS.128 R88, [R2] ;  /* 0x0000000002587984 */ /* 0x000ee40000000c00 */
[----:B------:R-:W-:Y:S06]  /*1aa30*/  BAR.SYNC.DEFER_BLOCKING 0x0 ;  /* 0x0000000000007b1d */ /* 0x000fec0000010000 */
[----:B------:R-:W-:Y:S02]  /*1aa40*/  STSM.16.M88.4 [R100], R36 ;  /* 0x0000002464007844 */ /* 0x000fe40000000200 */
[----:B------:R-:W-:Y:S01]  /*1aa50*/  BAR.SYNC.DEFER_BLOCKING 0x0 ;  /* 0x0000000000007b1d */ /* 0x000fe20000010000 */
[----:B--2---:R-:W-:-:S04]  /*1aa60*/  ISETP.GE.AND P0, PT, R152, UR10, PT ;  /* 0x0000000a98007c0c */ /* 0x004fc8000bf06270 */
[----:B------:R-:W-:Y:S01]  /*1aa70*/  ISETP.LT.AND P1, PT, R5, UR5, !P0 ;  /* 0x0000000505007c0c */ /* 0x000fe2000c721270 */
[----:B------:R-:W-:Y:S01]  /*1aa80*/  ULDC UR5, c[0x0][0x22c] ;  /* 0x00008b0000057ab9 */ /* 0x000fe20000000800 */
[----:B------:R-:W-:Y:S01]  /*1aa90*/  VIADD R5, R0, 0x3 ;  /* 0x0000000300057836 */ /* 0x000fe20000000000 */
[----:B------:R-:W-:Y:S01]  /*1aaa0*/  ISETP.LT.AND P5, PT, R4, UR5, !P0 ;  /* 0x0000000504007c0c */ /* 0x000fe2000c7a1270 */
[C---:B------:R-:W-:Y:S01]  /*1aab0*/  VIADD R4, R0.reuse, 0x4 ;  /* 0x0000000400047836 */ /* 0x040fe20000000000 */
[----:B------:R-:W-:Y:S01]  /*1aac0*/  ULDC UR5, c[0x0][0x22c] ;  /* 0x00008b0000057ab9 */ /* 0x000fe20000000800 */
[----:B------:R-:W-:Y:S02]  /*1aad0*/  ISETP.LT.AND P2, PT, R0, UR11, !P0 ;  /* 0x0000000b00007c0c */ /* 0x000fe4000c741270 */
[----:B------:R-:W-:Y:S01]  /*1aae0*/  ISETP.LT.AND P4, PT, R5, UR8, !P0 ;  /* 0x0000000805007c0c */ /* 0x000fe2000c781270 */
[----:B------:R-:W-:Y:S01]  /*1aaf0*/  ULDC.64 UR8, c[0x0][0x220] ;  /* 0x0000880000087ab9 */ /* 0x000fe20000000a00 */
[----:B------:R-:W-:Y:S01]  /*1ab00*/  ISETP.LT.AND P3, PT, R4, UR5, !P0 ;  /* 0x0000000504007c0c */ /* 0x000fe2000c761270 */
[----:B------:R-:W-:Y:S01]  /*1ab10*/  ULDC UR5, c[0x0][0x22c] ;  /* 0x00008b0000057ab9 */ /* 0x000fe20000000800 */
[----:B------:R-:W2:Y:S01]  /*1ab20*/  LDS.128 R4, [R2] ;  /* 0x0000000002047984 */ /* 0x000ea20000000c00 */
[----:B------:R-:W-:Y:S06]  /*1ab30*/  BAR.SYNC.DEFER_BLOCKING 0x0 ;  /* 0x0000000000007b1d */ /* 0x000fec0000010000 */
[----:B------:R-:W-:Y:S02]  /*1ab40*/  STSM.16.M88.4 [R100], R40 ;  /* 0x0000002864007844 */ /* 0x000fe40000000200 */
[----:B------:R-:W-:Y:S06]  /*1ab50*/  BAR.SYNC.DEFER_BLOCKING 0x0 ;  /* 0x0000000000007b1d */ /* 0x000fec0000010000 */
[----:B------:R-:W4:Y:S02]  /*1ab60*/  LDS.128 R8, [R2] ;  /* 0x0000000002087984 */ /* 0x000f240000000c00 */
[----:B------:R-:W-:Y:S06]  /*1ab70*/  BAR.SYNC.DEFER_BLOCKING 0x0 ;  /* 0x0000000000007b1d */ /* 0x000fec0000010000 */
[----:B------:R-:W-:Y:S02]  /*1ab80*/  STSM.16.M88.4 [R100], R44 ;  /* 0x0000002c64007844 */ /* 0x000fe40000000200 */
[----:B------:R-:W-:Y:S06]  /*1ab90*/  BAR.SYNC.DEFER_BLOCKING 0x0 ;  /* 0x0000000000007b1d */ /* 0x000fec0000010000 */
[----:B------:R-:W4:Y:S02]  /*1aba0*/  LDS.128 R12, [R2] ;  /* 0x00000000020c7984 */ /* 0x000f240000000c00 */
[----:B------:R-:W-:Y:S06]  /*1abb0*/  BAR.SYNC.DEFER_BLOCKING 0x0 ;  /* 0x0000000000007b1d */ /* 0x000fec0000010000 */
[----:B------:R-:W-:Y:S02]  /*1abc0*/  STSM.16.M88.4 [R100], R48 ;  /* 0x0000003064007844 */ /* 0x000fe40000000200 */
[----:B------:R-:W-:Y:S06]  /*1abd0*/  BAR.SYNC.DEFER_BLOCKING 0x0 ;  /* 0x0000000000007b1d */ /* 0x000fec0000010000 */
[----:B------:R-:W-:Y:S02]  /*1abe0*/  LDS.128 R16, [R2] ;  /* 0x0000000002107984 */ /* 0x000fe40000000c00 */
[----:B------:R-:W-:Y:S06]  /*1abf0*/  BAR.SYNC.DEFER_BLOCKING 0x0 ;  /* 0x0000000000007b1d */ /* 0x000fec0000010000 */
[----:B------:R0:W-:Y:S02]  /*1ac00*/  STSM.16.M88.4 [R100], R52 ;  /* 0x0000003464007844 */ /* 0x0001e40000000200 */
[----:B------:R-:W-:Y:S01]  /*1ac10*/  BAR.SYNC.DEFER_BLOCKING 0x0 ;  /* 0x0000000000007b1d */ /* 0x000fe20000010000 */
[----:B0-----:R-:W-:-:S05]  /*1ac20*/  IMAD R52, R152, UR4, RZ ;  /* 0x0000000498347c24 */ /* 0x001fca000f8e02ff */
[----:B------:R-:W-:Y:S02]  /*1ac30*/  ULDC UR4, c[0x0][0x248] ;  /* 0x0000920000047ab9 */ /* 0x000fe40000000800 */
[----:B------:R-:W-:Y:S01]  /*1ac40*/  IMAD R53, R0, UR4, RZ ;  /* 0x0000000400357c24 */ /* 0x000fe2000f8e02ff */
[----:B------:R-:W-:-:S04]  /*1ac50*/  LEA R3, P6, R52, UR8, 0x1 ;  /* 0x0000000834037c11 */ /* 0x000fc8000f8c08ff */
[----:B------:R-:W-:Y:S02]  /*1ac60*/  LEA.HI.X.SX32 R52, R52, UR9, 0x1, P6 ;  /* 0x0000000934347c11 */ /* 0x000fe4000b0f0eff */
[C---:B------:R-:W-:Y:S01]  /*1ac70*/  LEA R54, P6, R53.reuse, R3, 0x1 ;  /* 0x0000000335367211 */ /* 0x040fe200078c08ff */
[----:B------:R-:W-:Y:S03]  /*1ac80*/  LDS.128 R20, [R2] ;  /* 0x0000000002147984 */ /* 0x000fe60000000c00 */
[C---:B------:R-:W-:Y:S01]  /*1ac90*/  LEA.HI.X.SX32 R55, R53.reuse, R52, 0x1, P6 ;  /* 0x0000003435377211 */ /* 0x040fe200030f0eff */
[----:B------:R-:W-:Y:S06]  /*1aca0*/  BAR.SYNC.DEFER_BLOCKING 0x0 ;  /* 0x0000000000007b1d */ /* 0x000fec0000010000 */
[----:B------:R0:W-:Y:S02]  /*1acb0*/  STSM.16.M88.4 [R100], R56 ;  /* 0x0000003864007844 */ /* 0x0001e40000000200 */
[----:B------:R-:W-:Y:S01]  /*1acc0*/  BAR.SYNC.DEFER_BLOCKING 0x0 ;  /* 0x0000000000007b1d */ /* 0x000fe20000010000 */
[----:B0-----:R-:W-:-:S02]  /*1acd0*/  VIADD R57, R53, UR4 ;  /* 0x0000000435397c36 */ /* 0x001fc40008000000 */
[----:B------:R-:W-:Y:S02]  /*1ace0*/  VIADD R58, R0, 0x5 ;  /* 0x00000005003a7836 */ /* 0x000fe40000000000 */
[C---:B------:R-:W-:Y:S01]  /*1acf0*/  VIADD R53, R57.reuse, UR4 ;  /* 0x0000000439357c36 */ /* 0x040fe20008000000 */
[----:B------:R-:W-:-:S04]  /*1ad00*/  LEA R56, P6, R57, R3, 0x1 ;  /* 0x0000000339387211 */ /* 0x000fc800078c08ff */
[----:B------:R-:W-:Y:S01]  /*1ad10*/  LEA.HI.X.SX32 R57, R57, R52, 0x1, P6 ;  /* 0x0000003439397211 */ /* 0x000fe200030f0eff */
[----:B------:R-:W-:Y:S01]  /*1ad20*/  LDS.128 R24, [R2] ;  /* 0x0000000002187984 */ /* 0x000fe20000000c00 */
[----:B------:R-:W-:Y:S06]  /*1ad30*/  BAR.SYNC.DEFER_BLOCKING 0x0 ;  /* 0x0000000000007b1d */ /* 0x000fec0000010000 */
[----:B------:R0:W-:Y:S02]  /*1ad40*/  STSM.16.M88.4 [R100], R60 ;  /* 0x0000003c64007844 */ /* 0x0001e40000000200 */
[----:B------:R-:W-:Y:S01]  /*1ad50*/  BAR.SYNC.DEFER_BLOCKING 0x0 ;  /* 0x0000000000007b1d */ /* 0x000fe20000010000 */
[----:B0-----:R-:W-:Y:S01]  /*1ad60*/  PRMT R61, R96, 0x7632, R61 ;  /* 0x00007632603d7816 */ /* 0x001fe2000000003d */
[----:B------:R-:W-:-:S04]  /*1ad70*/  VIADD R60, R0, 0x6 ;  /* 0x00000006003c7836 */ /* 0x000fc80000000000 */
[----:B------:R-:W-:Y:S02]  /*1ad80*/  LDS.128 R28, [R2] ;  /* 0x00000000021c7984 */ /* 0x000fe40000000c00 */
[----:B------:R-:W-:Y:S06]  /*1ad90*/  BAR.SYNC.DEFER_BLOCKING 0x0 ;  /* 0x0000000000007b1d */ /* 0x000fec0000010000 */
[----:B------:R-:W-:Y:S02]  /*1ada0*/  STSM.16.M88.4 [R100], R64 ;  /* 0x0000004064007844 */ /* 0x000fe40000000200 */
[----:B------:R-:W-:Y:S06]  /*1adb0*/  BAR.SYNC.DEFER_BLOCKING 0x0 ;  /* 0x0000000000007b1d */ /* 0x000fec0000010000 */
        /* <DEDUP_REMOVED lines=12> */
[----:B------:R-:W0:Y:S02]  /*1ae80*/  LDS.128 R44, [R2] ;  /* 0x00000000022c7984 */ /* 0x000e240000000c00 */
[----:B------:R-:W-:Y:S06]  /*1ae90*/  BAR.SYNC.DEFER_BLOCKING 0x0 ;  /* 0x0000000000007b1d */ /* 0x000fec0000010000 */
[----:B------:R-:W-:Y:S02]  /*1aea0*/  STSM.16.M88.4 [R100], R80 ;  /* 0x0000005064007844 */ /* 0x000fe40000000200 */
[----:B------:R-:W-:Y:S06]  /*1aeb0*/  BAR.SYNC.DEFER_BLOCKING 0x0 ;  /* 0x0000000000007b1d */ /* 0x000fec0000010000 */
[----:B------:R-:W0:Y:S02]  /*1aec0*/  LDS.128 R48, [R2] ;  /* 0x0000000002307984 */ /* 0x000e240000000c00 */
[----:B------:R-:W-:Y:S06]  /*1aed0*/  BAR.SYNC.DEFER_BLOCKING 0x0 ;  /* 0x0000000000007b1d */ /* 0x000fec0000010000 */
[----:B------:R-:W-:Y:S02]  /*1aee0*/  STSM.16.M88.4 [R100], R84 ;  /* 0x0000005464007844 */ /* 0x000fe40000000200 */
[----:B------:R-:W-:Y:S06]  /*1aef0*/  BAR.SYNC.DEFER_BLOCKING 0x0 ;  /* 0x0000000000007b1d */ /* 0x000fec0000010000 */
[----:B------:R1:W-:Y:S01]  /*1af00*/  @P2 STG.E.U16 desc[UR6][R54.64], R96 ;  /* 0x0000006036002986 */ /* 0x0003e2000c101506 */
[----:B------:R-:W-:Y:S01]  /*1af10*/  ISETP.LT.AND P2, PT, R58, UR5, !P0 ;  /* 0x000000053a007c0c */ /* 0x000fe2000c741270 */
[----:B------:R-:W-:Y:S01]  /*1af20*/  ULDC UR5, c[0x0][0x22c] ;  /* 0x00008b0000057ab9 */ /* 0x000fe20000000800 */
[C---:B------:R-:W-:Y:S01]  /*1af30*/  LEA R58, P6, R53.reuse, R3, 0x1 ;  /* 0x00000003353a7211 */ /* 0x040fe200078c08ff */
[----:B------:R3:W-:Y:S01]  /*1af40*/  @P1 STG.E.U16 desc[UR6][R56.64], R61 ;  /* 0x0000003d38001986 */ /* 0x0007e2000c101506 */
[----:B------:R-:W-:Y:S01]  /*1af50*/  ISETP.LT.AND P1, PT, R60, UR5, !P0 ;  /* 0x000000053c007c0c */ /* 0x000fe2000c721270 */
[----:B------:R-:W-:Y:S01]  /*1af60*/  ULDC UR5, c[0x0][0x22c] ;  /* 0x00008b0000057ab9 */ /* 0x000fe20000000800 */
[C---:B------:R-:W-:Y:S01]  /*1af70*/  LEA.HI.X.SX32 R59, R53.reuse, R52, 0x1, P6 ;  /* 0x00000034353b7211 */ /* 0x040fe200030f0eff */
[----:B------:R-:W-:-:S02]  /*1af80*/  VIADD R53, R53, UR4 ;  /* 0x0000000435357c36 */ /* 0x000fc40008000000 */
[----:B-1----:R-:W-:-:S03]  /*1af90*/  VIADD R55, R0, 0x7 ;  /* 0x0000000700377836 */ /* 0x002fc60000000000 */
[CC--:B------:R-:W-:Y:S01]  /*1afa0*/  LEA R54, P6, R53.reuse, R3.reuse, 0x1 ;  /* 0x0000000335367211 */ /* 0x0c0fe200078c08ff */
[----:B------:R-:W-:Y:S01]  /*1afb0*/  VIADD R60, R53, UR4 ;  /* 0x00000004353c7c36 */ /* 0x000fe20008000000 */
[----:B------:R1:W-:Y:S01]  /*1afc0*/  @P5 STG.E.U16 desc[UR6][R58.64], R97 ;  /* 0x000000613a005986 */ /* 0x0003e2000c101506 */
[----:B---3--:R-:W-:Y:S01]  /*1afd0*/  VIADD R61, R0, 0x8 ;  /* 0x00000008003d7836 */ /* 0x008fe20000000000 */
[----:B------:R-:W-:Y:S01]  /*1afe0*/  ISETP.LT.AND P5, PT, R55, UR5, !P0 ;  /* 0x0000000537007c0c */ /* 0x000fe2000c7a1270 */
[----:B------:R-:W-:Y:S01]  /*1aff0*/  ULDC UR5, c[0x0][0x22c] ;  /* 0x00008b0000057ab9 */ /* 0x000fe20000000800 */
[----:B------:R-:W-:Y:S01]  /*1b000*/  LEA.HI.X.SX32 R55, R53, R52, 0x1, P6 ;  /* 0x0000003435377211 */ /* 0x000fe200030f0eff */
[C---:B------:R-:W-:Y:S01]  /*1b010*/  VIADD R53, R60.reuse, UR4 ;  /* 0x000000043c357c36 */ /* 0x040fe20008000000 */
[----:B------:R-:W-:-:S04]  /*1b020*/  LEA R56, P6, R60, R3, 0x1 ;  /* 0x000000033c387211 */ /* 0x000fc800078c08ff */
[----:B------:R-:W-:Y:S01]  /*1b030*/  LEA.HI.X.SX32 R57, R60, R52, 0x1, P6 ;  /* 0x000000343c397211 */ /* 0x000fe200030f0eff */
[----:B------:R-:W-:Y:S01]  /*1b040*/  VIADD R60, R0, 0x9 ;  /* 0x00000009003c7836 */ /* 0x000fe20000000000 */
[----:B-1----:R-:W-:Y:S02]  /*1b050*/  PRMT R59, R97, 0x7632, R59 ;  /* 0x00007632613b7816 */ /* 0x002fe4000000003b */
[----:B------:R-:W-:-:S03]  /*1b060*/  LEA R58, P6, R53, R3, 0x1 ;  /* 0x00000003353a7211 */ /* 0x000fc600078c08ff */
[----:B------:R1:W-:Y:S01]  /*1b070*/  @P4 STG.E.U16 desc[UR6][R54.64], R59 ;  /* 0x0000003b36004986 */ /* 0x0003e2000c101506 */
[----:B------:R-:W-:Y:S01]  /*1b080*/  ISETP.LT.AND P4, PT, R61, UR5, !P0 ;  /* 0x000000053d007c0c */ /* 0x000fe2000c781270 */
[----:B------:R-:W-:Y:S01]  /*1b090*/  ULDC UR5, c[0x0][0x22c] ;  /* 0x00008b0000057ab9 */ /* 0x000fe20000000800 */
[----:B------:R-:W-:Y:S01]  /*1b0a0*/  PRMT R61, R99, 0x7632, R61 ;  /* 0x00007632633d7816 */ /* 0x000fe2000000003d */
[----:B------:R3:W-:Y:S01]  /*1b0b0*/  @P3 STG.E.U16 desc[UR6][R56.64], R98 ;  /* 0x0000006238003986 */ /* 0x0007e2000c101506 */
[----:B------:R-:W-:Y:S01]  /*1b0c0*/  ISETP.LT.AND P3, PT, R60, UR5, !P0 ;  /* 0x000000053c007c0c */ /* 0x000fe2000c761270 */
[----:B------:R-:W-:Y:S01]  /*1b0d0*/  VIADD R60, R0, 0xa ;  /* 0x0000000a003c7836 */ /* 0x000fe20000000000 */
[----:B------:R-:W-:Y:S01]  /*1b0e0*/  ULDC UR5, c[0x0][0x22c] ;  /* 0x00008b0000057ab9 */ /* 0x000fe20000000800 */
[C---:B-1----:R-:W-:Y:S01]  /*1b0f0*/  LEA.HI.X.SX32 R59, R53.reuse, R52, 0x1, P6 ;  /* 0x00000034353b7211 */ /* 0x042fe200030f0eff */
[----:B------:R-:W-:Y:S01]  /*1b100*/  VIADD R53, R53, UR4 ;  /* 0x0000000435357c36 */ /* 0x000fe20008000000 */
[----:B------:R-:W-:-:S03]  /*1b110*/  PRMT R55, R98, 0x7632, R55 ;  /* 0x0000763262377816 */ /* 0x000fc60000000037 */
[C---:B---3--:R-:W-:Y:S02]  /*1b120*/  VIADD R57, R53.reuse, UR4 ;  /* 0x0000000435397c36 */ /* 0x048fe40008000000 */
[----:B------:R1:W-:Y:S01]  /*1b130*/  @P2 STG.E.U16 desc[UR6][R58.64], R55 ;  /* 0x000000373a002986 */ /* 0x0003e2000c101506 */
[-C--:B------:R-:W-:Y:S02]  /*1b140*/  LEA R54, P2, R53, R3.reuse, 0x1 ;  /* 0x0000000335367211 */ /* 0x080fe400078408ff */
[----:B------:R-:W-:Y:S02]  /*1b150*/  LEA R56, P6, R57, R3, 0x1 ;  /* 0x0000000339387211 */ /* 0x000fe400078c08ff */
[-C--:B-1----:R-:W-:Y:S01]  /*1b160*/  LEA.HI.X.SX32 R55, R53, R52.reuse, 0x1, P2 ;  /* 0x0000003435377211 */ /* 0x082fe200010f0eff */
[----:B------:R-:W-:Y:S01]  /*1b170*/  VIADD R53, R0, 0xb ;  /* 0x0000000b00357836 */ /* 0x000fe20000000000 */
[----:B------:R-:W-:Y:S01]  /*1b180*/  ISETP.LT.AND P2, PT, R60, UR5, !P0 ;  /* 0x000000053c007c0c */ /* 0x000fe2000c741270 */
[----:B------:R-:W-:Y:S01]  /*1b190*/  ULDC UR5, c[0x0][0x22c] ;  /* 0x00008b0000057ab9 */ /* 0x000fe20000000800 */
[----:B------:R-:W-:Y:S01]  /*1b1a0*/  VIADD R59, R0, 0xc ;  /* 0x0000000c003b7836 */ /* 0x000fe20000000000 */
[----:B------:R1:W-:Y:S01]  /*1b1b0*/  @P1 STG.E.U16 desc[UR6][R54.64], R99 ;  /* 0x0000006336001986 */ /* 0x0003e2000c101506 */
[----:B------:R-:W-:Y:S01]  /*1b1c0*/  ISETP.LT.AND P1, PT, R53, UR5, !P0 ;  /* 0x0000000535007c0c */ /* 0x000fe2000c721270 */
[C---:B------:R-:W-:Y:S01]  /*1b1d0*/  VIADD R53, R57.reuse, UR4 ;  /* 0x0000000439357c36 */ /* 0x040fe20008000000 */
[----:B------:R-:W-:Y:S01]  /*1b1e0*/  LEA.HI.X.SX32 R57, R57, R52, 0x1, P6 ;  /* 0x0000003439397211 */ /* 0x000fe200030f0eff */
[----:B------:R-:W-:-:S02]  /*1b1f0*/  ULDC UR5, c[0x0][0x22c] ;  /* 0x00008b0000057ab9 */ /* 0x000fc40000000800 */
[C---:B------:R-:W-:Y:S01]  /*1b200*/  VIADD R60, R53.reuse, UR4 ;  /* 0x00000004353c7c36 */ /* 0x040fe20008000000 */
[-C--:B------:R-:W-:Y:S01]  /*1b210*/  LEA R58, P6, R53, R3.reuse, 0x1 ;  /* 0x00000003353a7211 */ /* 0x080fe200078c08ff */
[----:B------:R3:W-:Y:S01]  /*1b220*/  @P5 STG.E.U16 desc[UR6][R56.64], R61 ;  /* 0x0000003d38005986 */ /* 0x0007e2000c101506 */
[----:B------:R-:W-:Y:S01]  /*1b230*/  ISETP.LT.AND P5, PT, R59, UR5, !P0 ;  /* 0x000000053b007c0c */ /* 0x000fe2000c7a1270 */
[----:B------:R-:W-:Y:S01]  /*1b240*/  ULDC UR5, c[0x0][0x22c] ;  /* 0x00008b0000057ab9 */ /* 0x000fe20000000800 */
[-C--:B------:R-:W-:Y:S01]  /*1b250*/  LEA.HI.X.SX32 R59, R53, R52.reuse, 0x1, P6 ;  /* 0x00000034353b7211 */ /* 0x080fe200030f0eff */
[----:B-1----:R-:W-:Y:S01]  /*1b260*/  VIADD R55, R0, 0xd ;  /* 0x0000000d00377836 */ /* 0x002fe20000000000 */
[CC--:B------:R-:W-:Y:S01]  /*1b270*/  LEA R54, P6, R60.reuse, R3.reuse, 0x1 ;  /* 0x000000033c367211 */ /* 0x0c0fe200078c08ff */
[C---:B------:R-:W-:Y:S02]  /*1b280*/  VIADD R53, R60.reuse, UR4 ;  /* 0x000000043c357c36 */ /* 0x040fe40008000000 */
[----:B------:R1:W-:Y:S01]  /*1b290*/  @P4 STG.E.U16 desc[UR6][R58.64], R92 ;  /* 0x0000005c3a004986 */ /* 0x0003e2000c101506 */
[----:B------:R-:W-:Y:S01]  /*1b2a0*/  ISETP.LT.AND P4, PT, R55, UR5, !P0 ;  /* 0x0000000537007c0c */ /* 0x000fe2000c781270 */
[----:B------:R-:W-:Y:S01]  /*1b2b0*/  ULDC UR5, c[0x0][0x22c] ;  /* 0x00008b0000057ab9 */ /* 0x000fe20000000800 */
[----:B------:R-:W-:Y:S01]  /*1b2c0*/  LEA.HI.X.SX32 R55, R60, R52, 0x1, P6 ;  /* 0x000000343c377211 */ /* 0x000fe200030f0eff */
[----:B------:R-:W-:Y:S01]  /*1b2d0*/  VIADD R60, R0, 0xe ;  /* 0x0000000e003c7836 */ /* 0x000fe20000000000 */
[----:B---3--:R-:W-:-:S02]  /*1b2e0*/  LEA R56, P6, R53, R3, 0x1 ;  /* 0x0000000335387211 */ /* 0x008fc400078c08ff */
[----:B------:R-:W-:Y:S02]  /*1b2f0*/  PRMT R61, R92, 0x7632, R61 ;  /* 0x000076325c3d7816 */ /* 0x000fe4000000003d */
[CC--:B------:R-:W-:Y:S01]  /*1b300*/  LEA.HI.X.SX32 R57, R53.reuse, R52.reuse, 0x1, P6 ;  /* 0x0000003435397211 */ /* 0x0c0fe200030f0eff */
[----:B------:R-:W-:Y:S02]  /*1b310*/  VIADD R53, R53, UR4 ;  /* 0x0000000435357c36 */ /* 0x000fe40008000000 */
[----:B------:R3:W-:Y:S01]  /*1b320*/  @P3 STG.E.U16 desc[UR6][R54.64], R61 ;  /* 0x0000003d36003986 */ /* 0x0007e2000c101506 */
[----:B-1----:R-:W-:Y:S01]  /*1b330*/  VIADD R59, R0, 0xf ;  /* 0x0000000f003b7836 */ /* 0x002fe20000000000 */
[----:B------:R-:W-:Y:S01]  /*1b340*/  ISETP.LT.AND P3, PT, R60, UR5, !P0 ;  /* 0x000000053c007c0c */ /* 0x000fe2000c761270 */
[C---:B------:R-:W-:Y:S01]  /*1b350*/  VIADD R60, R53.reuse, UR4 ;  /* 0x00000004353c7c36 */ /* 0x040fe20008000000 */
[-C--:B------:R-:W-:Y:S01]  /*1b360*/  LEA R58, P6, R53, R3.reuse, 0x1 ;  /* 0x00000003353a7211 */ /* 0x080fe200078c08ff */
[----:B------:R-:W-:Y:S01]  /*1b370*/  ULDC UR5, c[0x0][0x22c] ;  /* 0x00008b0000057ab9 */ /* 0x000fe20000000800 */
[----:B------:R1:W-:Y:S01]  /*1b380*/  @P2 STG.E.U16 desc[UR6][R56.64], R93 ;  /* 0x0000005d38002986 */ /* 0x0003e2000c101506 */
[----:B------:R-:W-:Y:S01]  /*1b390*/  ISETP.LT.AND P2, PT, R59, UR5, !P0 ;  /* 0x000000053b007c0c */ /* 0x000fe2000c741270 */
[----:B------:R-:W-:Y:S01]  /*1b3a0*/  ULDC UR5, c[0x0][0x22c] ;  /* 0x00008b0000057ab9 */ /* 0x000fe20000000800 */
[----:B------:R-:W-:Y:S01]  /*1b3b0*/  LEA.HI.X.SX32 R59, R53, R52, 0x1, P6 ;  /* 0x00000034353b7211 */ /* 0x000fe200030f0eff */
[C---:B------:R-:W-:Y:S01]  /*1b3c0*/  VIADD R53, R60.reuse, UR4 ;  /* 0x000000043c357c36 */ /* 0x040fe20008000000 */
[----:B---3--:R-:W-:Y:S01]  /*1b3d0*/  LEA R54, P6, R60, R3, 0x1 ;  /* 0x000000033c367211 */ /* 0x008fe200078c08ff */
[----:B------:R-:W-:-:S03]  /*1b3e0*/  VIADD R61, R0, 0x10 ;  /* 0x00000010003d7836 */ /* 0x000fc60000000000 */
        /* <DEDUP_REMOVED lines=98> */
[----:B--2---:R1:W-:Y:S01]  /*1ba10*/  @P3 STG.E.U16 desc[UR6][R54.64], R4 ;  /* 0x0000000436003986 */ /* 0x0043e2000c101506 */
        /* <DEDUP_REMOVED lines=8> */
[----:B-1----:R-:W-:Y:S01]  /*1baa0*/  VIADD R55, R0, 0x1f ;  /* 0x0000001f00377836 */ /* 0x002fe20000000000 */
[----:B------:R1:W-:Y:S01]  /*1bab0*/  @P2 STG.E.U16 desc[UR6][R56.64], R61 ;  /* 0x0000003d38002986 */ /* 0x0003e2000c101506 */
[----:B------:R-:W-:Y:S01]  /*1bac0*/  ISETP.LT.AND P2, PT, R60, UR5, !P0 ;  /* 0x000000053c007c0c */ /* 0x000fe2000c741270 */
[C---:B------:R-:W-:Y:S01]  /*1bad0*/  VIADD R4, R53.reuse, UR4 ;  /* 0x0000000435047c36 */ /* 0x040fe20008000000 */
[-C--:B------:R-:W-:Y:S01]  /*1bae0*/  LEA R54, P6, R53, R3.reuse, 0x1 ;  /* 0x0000000335367211 */ /* 0x080fe200078c08ff */
[----:B------:R-:W-:Y:S01]  /*1baf0*/  ULDC UR5, c[0x0][0x22c] ;  /* 0x00008b0000057ab9 */ /* 0x000fe20000000800 */
[----:B------:R2:W-:Y:S01]  /*1bb00*/  @P1 STG.E.U16 desc[UR6][R58.64], R5 ;  /* 0x000000053a001986 */ /* 0x0005e2000c101506 */
[----:B------:R-:W-:Y:S01]  /*1bb10*/  ISETP.LT.AND P1, PT, R55, UR5, !P0 ;  /* 0x0000000537007c0c */ /* 0x000fe2000c721270 */
[----:B------:R-:W-:Y:S01]  /*1bb20*/  VIADD R60, R0, 0x20 ;  /* 0x00000020003c7836 */ /* 0x000fe20000000000 */
[----:B------:R-:W-:Y:S01]  /*1bb30*/  LEA.HI.X.SX32 R55, R53, R52, 0x1, P6 ;  /* 0x0000003435377211 */ /* 0x000fe200030f0eff */
[C---:B------:R-:W-:Y:S01]  /*1bb40*/  VIADD R53, R4.reuse, UR4 ;  /* 0x0000000404357c36 */ /* 0x040fe20008000000 */
[----:B------:R-:W-:Y:S01]  /*1bb50*/  ULDC UR5, c[0x0][0x22c] ;  /* 0x00008b0000057ab9 */ /* 0x000fe20000000800 */
[----:B-1----:R-:W-:-:S04]  /*1bb60*/  LEA R56, P6, R4, R3, 0x1 ;  /* 0x0000000304387211 */ /* 0x002fc800078c08ff */
[----:B------:R-:W-:Y:S01]  /*1bb70*/  LEA.HI.X.SX32 R57, R4, R52, 0x1, P6 ;  /* 0x0000003404397211 */ /* 0x000fe200030f0eff */
[----:B--2---:R-:W-:Y:S01]  /*1bb80*/  VIADD R58, R0, 0x21 ;  /* 0x00000021003a7836 */ /* 0x004fe20000000000 */
[----:B------:R-:W-:Y:S02]  /*1bb90*/  PRMT R59, R5, 0x7632, R59 ;  /* 0x00007632053b7816 */ /* 0x000fe4000000003b */
[----:B------:R-:W-:-:S03]  /*1bba0*/  LEA R4, P6, R53, R3, 0x1 ;  /* 0x0000000335047211 */ /* 0x000fc600078c08ff */
[----:B------:R1:W-:Y:S01]  /*1bbb0*/  @P5 STG.E.U16 desc[UR6][R54.64], R59 ;  /* 0x0000003b36005986 */ /* 0x0003e2000c101506 */
[C---:B------:R-:W-:Y:S01]  /*1bbc0*/  LEA.HI.X.SX32 R5, R53.reuse, R52, 0x1, P6 ;  /* 0x0000003435057211 */ /* 0x040fe200030f0eff */
[----:B------:R-:W-:Y:S01]  /*1bbd0*/  VIADD R53, R53, UR4 ;  /* 0x0000000435357c36 */ /* 0x000fe20008000000 */
[----:B------:R-:W-:Y:S01]  /*1bbe0*/  ISETP.LT.AND P5, PT, R60, UR5, !P0 ;  /* 0x000000053c007c0c */ /* 0x000fe2000c7a1270 */
[----:B------:R2:W-:Y:S01]  /*1bbf0*/  @P4 STG.E.U16 desc[UR6][R56.64], R6 ;  /* 0x0000000638004986 */ /* 0x0005e2000c101506 */
[----:B------:R-:W-:Y:S02]  /*1bc00*/  ULDC UR5, c[0x0][0x22c] ;  /* 0x00008b0000057ab9 */ /* 0x000fe40000000800 */
[----:B------:R-:W-:Y:S01]  /*1bc10*/  ISETP.LT.AND P4, PT, R58, UR5, !P0 ;  /* 0x000000053a007c0c */ /* 0x000fe2000c781270 */
[----:B------:R-:W-:Y:S01]  /*1bc20*/  VIADD R58, R0, 0x22 ;  /* 0x00000022003a7836 */ /* 0x000fe20000000000 */
[----:B------:R-:W-:Y:S01]  /*1bc30*/  ULDC UR5, c[0x0][0x22c] ;  /* 0x00008b0000057ab9 */ /* 0x000fe20000000800 */
[----:B-1----:R-:W-:Y:S01]  /*1bc40*/  PRMT R55, R6, 0x7632, R55 ;  /* 0x0000763206377816 */ /* 0x002fe20000000037 */
[----:B--2---:R-:W-:-:S04]  /*1bc50*/  VIADD R6, R53, UR4 ;  /* 0x0000000435067c36 */ /* 0x004fc80008000000 */
[----:B------:R1:W-:Y:S01]  /*1bc60*/  @P3 STG.E.U16 desc[UR6][R4.64], R55 ;  /* 0x0000003704003986 */ /* 0x0003e2000c101506 */
[-C--:B------:R-:W-:Y:S02]  /*1bc70*/  LEA R54, P3, R53, R3.reuse, 0x1 ;  /* 0x0000000335367211 */ /* 0x080fe400078608ff */
[----:B------:R-:W-:-:S04]  /*1bc80*/  LEA R56, P6, R6, R3, 0x1 ;  /* 0x0000000306387211 */ /* 0x000fc800078c08ff */
[CC--:B------:R-:W-:Y:S02]  /*1bc90*/  LEA.HI.X.SX32 R57, R6.reuse, R52.reuse, 0x1, P6 ;  /* 0x0000003406397211 */ /* 0x0c0fe400030f0eff */
[-C--:B-1----:R-:W-:Y:S01]  /*1bca0*/  LEA.HI.X.SX32 R55, R53, R52.reuse, 0x1, P3 ;  /* 0x0000003435377211 */ /* 0x082fe200018f0eff */
[----:B------:R-:W-:Y:S01]  /*1bcb0*/  VIADD R5, R6, UR4 ;  /* 0x0000000406057c36 */ /* 0x000fe20008000000 */
[----:B------:R-:W-:Y:S01]  /*1bcc0*/  ISETP.LT.AND P3, PT, R58, UR5, !P0 ;  /* 0x000000053a007c0c */ /* 0x000fe2000c761270 */
[C---:B------:R-:W-:Y:S01]  /*1bcd0*/  VIADD R53, R0.reuse, 0x23 ;  /* 0x0000002300357836 */ /* 0x040fe20000000000 */
[----:B------:R-:W-:Y:S01]  /*1bce0*/  ULDC UR5, c[0x0][0x22c] ;  /* 0x00008b0000057ab9 */ /* 0x000fe20000000800 */
[----:B------:R1:W-:Y:S01]  /*1bcf0*/  @P2 STG.E.U16 desc[UR6][R54.64], R7 ;  /* 0x0000000736002986 */ /* 0x0003e2000c101506 */
[----:B------:R-:W-:Y:S01]  /*1bd00*/  LEA R4, P6, R5, R3, 0x1 ;  /* 0x0000000305047211 */ /* 0x000fe200078c08ff */
[----:B------:R-:W-:Y:S01]  /*1bd10*/  VIADD R6, R0, 0x24 ;  /* 0x0000002400067836 */ /* 0x000fe20000000000 */
[----:B------:R-:W-:Y:S01]  /*1bd20*/  ISETP.LT.AND P2, PT, R53, UR5, !P0 ;  /* 0x0000000535007c0c */ /* 0x000fe2000c741270 */
[C---:B------:R-:W-:Y:S01]  /*1bd30*/  VIADD R53, R5.reuse, UR4 ;  /* 0x0000000405357c36 */ /* 0x040fe20008000000 */
[----:B------:R-:W-:Y:S01]  /*1bd40*/  ULDC UR5, c[0x0][0x22c] ;  /* 0x00008b0000057ab9 */ /* 0x000fe20000000800 */
[----:B------:R-:W-:-:S02]  /*1bd50*/  LEA.HI.X.SX32 R5, R5, R52, 0x1, P6 ;  /* 0x0000003405057211 */ /* 0x000fc400030f0eff */
[----:B------:R-:W-:Y:S01]  /*1bd60*/  VIADD R58, R53, UR4 ;  /* 0x00000004353a7c36 */ /* 0x000fe20008000000 */
[----:B-1----:R-:W-:Y:S01]  /*1bd70*/  PRMT R55, R7, 0x7632, R55 ;  /* 0x0000763207377816 */ /* 0x002fe20000000037 */
[----:B------:R-:W-:-:S04]  /*1bd80*/  VIADD R7, R0, 0x25 ;  /* 0x0000002500077836 */ /* 0x000fc80000000000 */
[----:B------:R1:W-:Y:S01]  /*1bd90*/  @P1 STG.E.U16 desc[UR6][R56.64], R55 ;  /* 0x0000003738001986 */ /* 0x0003e2000c101506 */
[----:B------:R-:W-:Y:S01]  /*1bda0*/  ISETP.LT.AND P1, PT, R6, UR5, !P0 ;  /* 0x0000000506007c0c */ /* 0x000fe2000c721270 */
[----:B------:R-:W-:Y:S01]  /*1bdb0*/  ULDC UR5, c[0x0][0x22c] ;  /* 0x00008b0000057ab9 */ /* 0x000fe20000000800 */
[-C--:B------:R-:W-:Y:S01]  /*1bdc0*/  LEA R6, P6, R53, R3.reuse, 0x1 ;  /* 0x0000000335067211 */ /* 0x080fe200078c08ff */
[----:B----4-:R2:W-:Y:S01]  /*1bdd0*/  @P5 STG.E.U16 desc[UR6][R4.64], R8 ;  /* 0x0000000804005986 */ /* 0x0105e2000c101506 */
[----:B------:R-:W-:Y:S01]  /*1bde0*/  ISETP.LT.AND P5, PT, R7, UR5, !P0 ;  /* 0x0000000507007c0c */ /* 0x000fe2000c7a1270 */
[----:B------:R-:W-:Y:S01]  /*1bdf0*/  ULDC UR5, c[0x0][0x22c] ;  /* 0x00008b0000057ab9 */ /* 0x000fe20000000800 */
[----:B------:R-:W-:Y:S01]  /*1be00*/  LEA.HI.X.SX32 R7, R53, R52, 0x1, P6 ;  /* 0x0000003435077211 */ /* 0x000fe200030f0eff */
[----:B------:R-:W-:Y:S01]  /*1be10*/  VIADD R53, R0, 0x26 ;  /* 0x0000002600357836 */ /* 0x000fe20000000000 */
[----:B------:R-:W-:Y:S02]  /*1be20*/  LEA R54, P6, R58, R3, 0x1 ;  /* 0x000000033a367211 */ /* 0x000fe400078c08ff */
[----:B-1----:R-:W-:-:S02]  /*1be30*/  PRMT R56, R8, 0x7632, R56 ;  /* 0x0000763208387816 */ /* 0x002fc40000000038 */
[CC--:B------:R-:W-:Y:S01]  /*1be40*/  LEA.HI.X.SX32 R55, R58.reuse, R52.reuse, 0x1, P6 ;  /* 0x000000343a377211 */ /* 0x0c0fe200030f0eff */
[----:B------:R-:W-:Y:S02]  /*1be50*/  VIADD R58, R58, UR4 ;  /* 0x000000043a3a7c36 */ /* 0x000fe40008000000 */
[----:B--2---:R-:W-:Y:S01]  /*1be60*/  VIADD R5, R0, 0x27 ;  /* 0x0000002700057836 */ /* 0x004fe20000000000 */
[----:B------:R1:W-:Y:S01]  /*1be70*/  @P4 STG.E.U16 desc[UR6][R6.64], R56 ;  /* 0x0000003806004986 */ /* 0x0003e2000c101506 */
[----:B------:R-:W-:Y:S01]  /*1be80*/  ISETP.LT.AND P4, PT, R53, UR5, !P0 ;  /* 0x0000000535007c0c */ /* 0x000fe2000c781270 */
[C---:B------:R-:W-:Y:S01]  /*1be90*/  VIADD R8, R58.reuse, UR4 ;  /* 0x000000043a087c36 */ /* 0x040fe20008000000 */
[-C--:B------:R-:W-:Y:S01]  /*1bea0*/  LEA R4, P6, R58, R3.reuse, 0x1 ;  /* 0x000000033a047211 */ /* 0x080fe200078c08ff */
[----:B------:R-:W-:Y:S01]  /*1beb0*/  ULDC UR5, c[0x0][0x22c] ;  /* 0x00008b0000057ab9 */ /* 0x000fe20000000800 */
[----:B------:R2:W-:Y:S01]  /*1bec0*/  @P3 STG.E.U16 desc[UR6][R54.64], R9 ;  /* 0x0000000936003986 */ /* 0x0005e2000c101506 */
[----:B------:R-:W-:Y:S01]  /*1bed0*/  ISETP.LT.AND P3, PT, R5, UR5, !P0 ;  /* 0x0000000505007c0c */ /* 0x000fe2000c761270 */
[----:B------:R-:W-:Y:S01]  /*1bee0*/  VIADD R53, R8, UR4 ;  /* 0x0000000408357c36 */ /* 0x000fe20008000000 */
[----:B------:R-:W-:Y:S01]  /*1bef0*/  LEA.HI.X.SX32 R5, R58, R52, 0x1, P6 ;  /* 0x000000343a057211 */ /* 0x000fe200030f0eff */
[----:B------:R-:W-:Y:S01]  /*1bf00*/  ULDC UR5, c[0x0][0x22c] ;  /* 0x00008b0000057ab9 */ /* 0x000fe20000000800 */
[----:B-1----:R-:W-:Y:S01]  /*1bf10*/  LEA R6, P6, R8, R3, 0x1 ;  /* 0x0000000308067211 */ /* 0x002fe200078c08ff */
[----:B------:R-:W-:-:S03]  /*1bf20*/  VIADD R56, R0, 0x28 ;  /* 0x0000002800387836 */ /* 0x000fc60000000000 */
        /* <DEDUP_REMOVED lines=16> */
[-C--:B------:R-:W-:Y:S01]  /*1c030*/  LEA R4, P5, R53, R3.reuse, 0x1 ;  /* 0x0000000335047211 */ /* 0x080fe200078a08ff */
[----:B------:R-:W-:Y:S01]  /*1c040*/  VIADD R10, R0, 0x2b ;  /* 0x0000002b000a7836 */ /* 0x000fe20000000000 */
[-C--:B------:R-:W-:Y:S02]  /*1c050*/  LEA R6, P6, R7, R3.reuse, 0x1 ;  /* 0x0000000307067211 */ /* 0x080fe400078c08ff */
[-C--:B-1----:R-:W-:Y:S01]  /*1c060*/  LEA.HI.X.SX32 R5, R53, R52.reuse, 0x1, P5 ;  /* 0x0000003435057211 */ /* 0x082fe200028f0eff */
[C---:B------:R-:W-:Y:S01]  /*1c070*/  VIADD R9, R7.reuse, UR4 ;  /* 0x0000000407097c36 */ /* 0x040fe20008000000 */
[----:B------:R-:W-:Y:S01]  /*1c080*/  ISETP.LT.AND P5, PT, R54, UR5, !P0 ;  /* 0x0000000536007c0c */ /* 0x000fe2000c7a1270 */
[----:B------:R-:W-:Y:S01]  /*1c090*/  ULDC UR5, c[0x0][0x22c] ;  /* 0x00008b0000057ab9 */ /* 0x000fe20000000800 */
[----:B------:R-:W-:Y:S01]  /*1c0a0*/  LEA.HI.X.SX32 R7, R7, R52, 0x1, P6 ;  /* 0x0000003407077211 */ /* 0x000fe200030f0eff */
[----:B------:R1:W-:Y:S01]  /*1c0b0*/  @P4 STG.E.U16 desc[UR6][R4.64], R11 ;  /* 0x0000000b04004986 */ /* 0x0003e2000c101506 */
[----:B------:R-:W-:Y:S01]  /*1c0c0*/  ISETP.LT.AND P4, PT, R10, UR5, !P0 ;  /* 0x000000050a007c0c */ /* 0x000fe2000c781270 */
[----:B------:R-:W-:Y:S01]  /*1c0d0*/  VIADD R10, R0, 0x2c ;  /* 0x0000002c000a7836 */ /* 0x000fe20000000000 */
[----:B------:R-:W-:Y:S01]  /*1c0e0*/  PRMT R53, R11, 0x7632, R53 ;  /* 0x000076320b357816 */ /* 0x000fe20000000035 */
[----:B------:R-:W-:Y:S01]  /*1c0f0*/  ULDC UR5, c[0x0][0x22c] ;  /* 0x00008b0000057ab9 */ /* 0x000fe20000000800 */
[----:B------:R-:W-:-:S03]  /*1c100*/  LEA R8, P6, R9, R3, 0x1 ;  /* 0x0000000309087211 */ /* 0x000fc600078c08ff */
[----:B------:R2:W-:Y:S01]  /*1c110*/  @P3 STG.E.U16 desc[UR6][R6.64], R53 ;  /* 0x0000003506003986 */ /* 0x0005e2000c101506 */
[----:B------:R-:W-:Y:S01]  /*1c120*/  ISETP.LT.AND P3, PT, R10, UR5, !P0 ;  /* 0x000000050a007c0c */ /* 0x000fe2000c761270 */
[C---:B------:R-:W-:Y:S01]  /*1c130*/  VIADD R10, R9.reuse, UR4 ;  /* 0x00000004090a7c36 */ /* 0x040fe20008000000 */
[-C--:B------:R-:W-:Y:S01]  /*1c140*/  LEA.HI.X.SX32 R9, R9, R52.reuse, 0x1, P6 ;  /* 0x0000003409097211 */ /* 0x080fe200030f0eff */
[----:B-1----:R-:W-:Y:S01]  /*1c150*/  VIADD R5, R0, 0x2d ;  /* 0x0000002d00057836 */ /* 0x002fe20000000000 */
[----:B------:R-:W-:Y:S01]  /*1c160*/  ULDC UR5, c[0x0][0x22c] ;  /* 0x00008b0000057ab9 */ /* 0x000fe20000000800 */
[C---:B------:R-:W-:Y:S01]  /*1c170*/  VIADD R11, R10.reuse, UR4 ;  /* 0x000000040a0b7c36 */ /* 0x040fe20008000000 */
[CC--:B------:R-:W-:Y:S01]  /*1c180*/  LEA R4, P6, R10.reuse, R3.reuse, 0x1 ;  /* 0x000000030a047211 */ /* 0x0c0fe200078c08ff */
[----:B------:R1:W-:Y:S01]  /*1c190*/  @P2 STG.E.U16 desc[UR6][R8.64], R12 ;  /* 0x0000000c08002986 */ /* 0x0003e2000c101506 */
[----:B------:R-:W-:Y:S01]  /*1c1a0*/  ISETP.LT.AND P2, PT, R5, UR5, !P0 ;  /* 0x0000000505007c0c */ /* 0x000fe2000c741270 */
[----:B------:R-:W-:Y:S01]  /*1c1b0*/  ULDC UR5, c[0x0][0x22c] ;  /* 0x00008b0000057ab9 */ /* 0x000fe20000000800 */
[----:B------:R-:W-:Y:S01]  /*1c1c0*/  LEA.HI.X.SX32 R5, R10, R52, 0x1, P6 ;  /* 0x000000340a057211 */ /* 0x000fe200030f0eff */
[----:B------:R-:W-:Y:S01]  /*1c1d0*/  VIADD R10, R0, 0x2e ;  /* 0x0000002e000a7836 */ /* 0x000fe20000000000 */
[----:B--2---:R-:W-:-:S02]  /*1c1e0*/  LEA R6, P6, R11, R3, 0x1 ;  /* 0x000000030b067211 */ /* 0x004fc400078c08ff */
        /* <DEDUP_REMOVED lines=15> */
[----:B--2---:R-:W-:-:S04]  /*1c2e0*/  LEA R4, P6, R10, R3, 0x1 ;  /* 0x000000030a047211 */ /* 0x004fc800078c08ff */
[-C--:B------:R-:W-:Y:S01]  /*1c2f0*/  LEA.HI.X.SX32 R5, R10, R52.reuse, 0x1, P6 ;  /* 0x000000340a057211 */ /* 0x080fe200030f0eff */
[----:B------:R-:W-:Y:S01]  /*1c300*/  VIADD R10, R0, 0x31 ;  /* 0x00000031000a7836 */ /* 0x000fe20000000000 */
[----:B-1----:R-:W-:Y:S02]  /*1c310*/  PRMT R7, R13, 0x7632, R7 ;  /* 0x000076320d077816 */ /* 0x002fe40000000007 */
[----:B------:R-:W-:Y:S02]  /*1c320*/  LEA R6, P6, R11, R3, 0x1 ;  /* 0x000000030b067211 */ /* 0x000fe400078c08ff */
[----:B0-----:R-:W-:Y:S01]  /*1c330*/  PRMT R13, R45, 0x7632, R13 ;  /* 0x000076322d0d7816 */ /* 0x001fe2000000000d */
        /* <DEDUP_REMOVED lines=8> */
[C---:B0-----:R-:W-:Y:S01]  /*1c3c0*/  LEA.HI.X.SX32 R7, R11.reuse, R52, 0x1, P6 ;  /* 0x000000340b077211 */ /* 0x041fe200030f0eff */
[----:B------:R-:W-:Y:S01]  /*1c3d0*/  VIADD R11, R11, UR4 ;  /* 0x000000040b0b7c36 */ /* 0x000fe20008000000 */
[----:B------:R-:W-:-:S02]  /*1c3e0*/  PRMT R9, R14, 0x7632, R9 ;  /* 0x000076320e097816 */ /* 0x000fc40000000009 */
[----:B-1----:R-:W-:Y:S01]  /*1c3f0*/  PRMT R14, R48, 0x7632, R14 ;  /* 0x00007632300e7816 */ /* 0x002fe2000000000e */
[C---:B------:R-:W-:Y:S02]  /*1c400*/  VIADD R5, R11.reuse, UR4 ;  /* 0x000000040b057c36 */ /* 0x040fe40008000000 */
[----:B------:R0:W-:Y:S01]  /*1c410*/  @P2 STG.E.U16 desc[UR6][R6.64], R9 ;  /* 0x0000000906002986 */ /* 0x0001e2000c101506 */
[-C--:B------:R-:W-:Y:S02]  /*1c420*/  LEA R8, P2, R11, R3.reuse, 0x1 ;  /* 0x000000030b087211 */ /* 0x080fe400078408ff */
[----:B------:R-:W-:Y:S02]  /*1c430*/  LEA R4, P6, R5, R3, 0x1 ;  /* 0x0000000305047211 */ /* 0x000fe400078c08ff */
[-C--:B0-----:R-:W-:Y:S01]  /*1c440*/  LEA.HI.X.SX32 R9, R11, R52.reuse, 0x1, P2 ;  /* 0x000000340b097211 */ /* 0x081fe200010f0eff */
[C---:B------:R-:W-:Y:S01]  /*1c450*/  VIADD R7, R5.reuse, UR4 ;  /* 0x0000000405077c36 */ /* 0x040fe20008000000 */
[----:B------:R-:W-:Y:S01]  /*1c460*/  ISETP.LT.AND P2, PT, R10, UR5, !P0 ;  /* 0x000000050a007c0c */ /* 0x000fe2000c741270 */
[----:B------:R-:W-:Y:S01]  /*1c470*/  VIADD R10, R0, 0x33 ;  /* 0x00000033000a7836 */ /* 0x000fe20000000000 */
[----:B------:R-:W-:Y:S01]  /*1c480*/  ULDC UR5, c[0x0][0x22c] ;  /* 0x00008b0000057ab9 */ /* 0x000fe20000000800 */
[----:B------:R0:W-:Y:S01]  /*1c490*/  @P1 STG.E.U16 desc[UR6][R8.64], R15 ;  /* 0x0000000f08001986 */ /* 0x0001e2000c101506 */
[----:B------:R-:W-:-:S02]  /*1c4a0*/  LEA.HI.X.SX32 R5, R5, R52, 0x1, P6 ;  /* 0x0000003405057211 */ /* 0x000fc400030f0eff */
[----:B------:R-:W-:Y:S01]  /*1c4b0*/  ISETP.LT.AND P1, PT, R10, UR5, !P0 ;  /* 0x000000050a007c0c */ /* 0x000fe2000c721270 */
[----:B------:R-:W-:Y:S01]  /*1c4c0*/  VIADD R10, R0, 0x34 ;  /* 0x00000034000a7836 */ /* 0x000fe20000000000 */
[----:B------:R-:W-:Y:S01]  /*1c4d0*/  ULDC UR5, c[0x0][0x22c] ;  /* 0x00008b0000057ab9 */ /* 0x000fe20000000800 */
[CC--:B------:R-:W-:Y:S01]  /*1c4e0*/  LEA R6, P6, R7.reuse, R3.reuse, 0x1 ;  /* 0x0000000307067211 */ /* 0x0c0fe200078c08ff */
[----:B------:R1:W-:Y:S02]  /*1c4f0*/  @P5 STG.E.U16 desc[UR6][R4.64], R12 ;  /* 0x0000000c04005986 */ /* 0x0003e4000c101506 */
[----:B------:R-:W-:Y:S01]  /*1c500*/  ISETP.LT.AND P5, PT, R10, UR5, !P0 ;  /* 0x000000050a007c0c */ /* 0x000fe2000c7a1270 */
[C---:B------:R-:W-:Y:S01]  /*1c510*/  VIADD R10, R7.reuse, UR4 ;  /* 0x00000004070a7c36 */ /* 0x040fe20008000000 */
[-C--:B------:R-:W-:Y:S01]  /*1c520*/  LEA.HI.X.SX32 R7, R7, R52.reuse, 0x1, P6 ;  /* 0x0000003407077211 */ /* 0x080fe200030f0eff */
[----:B0-----:R-:W-:Y:S01]  /*1c530*/  VIADD R9, R0, 0x35 ;  /* 0x0000003500097836 */ /* 0x001fe20000000000 */
[----:B------:R-:W-:Y:S01]  /*1c540*/  ULDC UR5, c[0x0][0x22c] ;  /* 0x00008b0000057ab9 */ /* 0x000fe20000000800 */
[C---:B------:R-:W-:Y:S01]  /*1c550*/  VIADD R11, R10.reuse, UR4 ;  /* 0x000000040a0b7c36 */ /* 0x040fe20008000000 */
[CC--:B------:R-:W-:Y:S01]  /*1c560*/  LEA R8, P6, R10.reuse, R3.reuse, 0x1 ;  /* 0x000000030a087211 */ /* 0x0c0fe200078c08ff */
[----:B------:R0:W-:Y:S01]  /*1c570*/  @P4 STG.E.U16 desc[UR6][R6.64], R16 ;  /* 0x0000001006004986 */ /* 0x0001e2000c101506 */
[----:B------:R-:W-:Y:S01]  /*1c580*/  ISETP.LT.AND P4, PT, R9, UR5, !P0 ;  /* 0x0000000509007c0c */ /* 0x000fe2000c781270 */
[----:B------:R-:W-:Y:S01]  /*1c590*/  ULDC UR5, c[0x0][0x22c] ;  /* 0x00008b0000057ab9 */ /* 0x000fe20000000800 */
[----:B------:R-:W-:Y:S01]  /*1c5a0*/  LEA.HI.X.SX32 R9, R10, R52, 0x1, P6 ;  /* 0x000000340a097211 */ /* 0x000fe200030f0eff */
[C---:B------:R-:W-:Y:S01]  /*1c5b0*/  VIADD R10, R0.reuse, 0x36 ;  /* 0x00000036000a7836 */ /* 0x040fe20000000000 */
[----:B-1----:R-:W-:Y:S01]  /*1c5c0*/  LEA R4, P6, R11, R3, 0x1 ;  /* 0x000000030b047211 */ /* 0x002fe200078c08ff */
[----:B------:R-:W-:Y:S01]  /*1c5d0*/  VIADD R15, R0, 0x7e ;  /* 0x0000007e000f7836 */ /* 0x000fe20000000000 */
[----:B------:R-:W-:-:S02]  /*1c5e0*/  PRMT R12, R16, 0x7632, R12 ;  /* 0x00007632100c7816 */ /* 0x000fc4000000000c */
[CC--:B------:R-:W-:Y:S01]  /*1c5f0*/  LEA.HI.X.SX32 R5, R11.reuse, R52.reuse, 0x1, P6 ;  /* 0x000000340b057211 */ /* 0x0c0fe200030f0eff */
[----:B------:R-:W-:Y:S02]  /*1c600*/  VIADD R11, R11, UR4 ;  /* 0x000000040b0b7c36 */ /* 0x000fe40008000000 */
[----:B------:R1:W-:Y:S01]  /*1c610*/  @P3 STG.E.U16 desc[UR6][R8.64], R12 ;  /* 0x0000000c08003986 */ /* 0x0003e2000c101506 */
[----:B0-----:R-:W-:Y:S01]  /*1c620*/  VIADD R7, R0, 0x37 ;  /* 0x0000003700077836 */ /* 0x001fe20000000000 */
        /* <DEDUP_REMOVED lines=9> */
[----:B-1----:R-:W-:Y:S01]  /*1c6c0*/  LEA R8, P6, R10, R3, 0x1 ;  /* 0x000000030a087211 */ /* 0x002fe200078c08ff */
[----:B------:R-:W-:-:S03]  /*1c6d0*/  VIADD R12, R0, 0x38 ;  /* 0x00000038000c7836 */ /* 0x000fc60000000000 */
[----:B------:R-:W-:Y:S01]  /*1c6e0*/  LEA.HI.X.SX32 R9, R10, R52, 0x1, P6 ;  /* 0x000000340a097211 */ /* 0x000fe200030f0eff */
[----:B------:R-:W-:Y:S01]  /*1c6f0*/  VIADD R10, R0, 0x39 ;  /* 0x00000039000a7836 */ /* 0x000fe20000000000 */
[----:B0-----:R-:W-:Y:S02]  /*1c700*/  PRMT R5, R17, 0x7632, R5 ;  /* 0x0000763211057816 */ /* 0x001fe40000000005 */
        /* <DEDUP_REMOVED lines=11> */
[----:B------:R-:W-:-:S03]  /*1c7c0*/  PRMT R7, R18, 0x7632, R7 ;  /* 0x0000763212077816 */ /* 0x000fc60000000007 */
[C---:B-1----:R-:W-:Y:S02]  /*1c7d0*/  VIADD R9, R11.reuse, UR4 ;  /* 0x000000040b097c36 */ /* 0x042fe40008000000 */
        /* <DEDUP_REMOVED lines=27> */
[----:B-1----:R-:W-:Y:S01]  /*1c990*/  LEA R8, P6, R11, R3, 0x1 ;  /* 0x000000030b087211 */ /* 0x002fe200078c08ff */
[----:B------:R-:W1:Y:S01]  /*1c9a0*/  LDS.128 R16, [R2] ;  /* 0x0000000002107984 */ /* 0x000e620000000c00 */
        /* <DEDUP_REMOVED lines=14> */
[----:B--2---:R-:W-:Y:S01]  /*1ca90*/  LEA R6, P6, R10, R3, 0x1 ;  /* 0x000000030a067211 */ /* 0x004fe200078c08ff */
[----:B------:R-:W-:-:S02]  /*1caa0*/  VIADD R12, R0, 0x40 ;  /* 0x00000040000c7836 */ /* 0x000fc40000000000 */
[----:B------:R-:W-:Y:S01]  /*1cab0*/  VIADD R20, R0, 0x7f ;  /* 0x0000007f00147836 */ /* 0x000fe20000000000 */
        /* <DEDUP_REMOVED lines=15> */
[C---:B--2---:R-:W-:Y:S02]  /*1cbb0*/  VIADD R7, R11.reuse, UR4 ;  /* 0x000000040b077c36 */ /* 0x044fe40008000000 */
        /* <DEDUP_REMOVED lines=341> */
[----:B------:R-:W-:Y:S01]  /*1e110*/  VIADD R11, R0, 0x70 ;  /* 0x00000070000b7836 */ /* 0x000fe20000000000 */
[----:B--2---:R-:W-:Y:S01]  /*1e120*/  LEA R6, P6, R10, R3, 0x1 ;  /* 0x000000030a067211 */ /* 0x004fe200078c08ff */
[----:B------:R-:W-:-:S02]  /*1e130*/  VIADD R12, R0, 0x72 ;  /* 0x00000072000c7836 */ /* 0x000fc40000000000 */
[----:B------:R2:W-:Y:S01]  /*1e140*/  @P5 STG.E.U16 desc[UR6][R4.64], R13 ;  /* 0x0000000d04005986 */ /* 0x0005e2000c101506 */
[----:B------:R-:W-:Y:S01]  /*1e150*/  ISETP.LT.AND P5, PT, R11, UR5, !P0 ;  /* 0x000000050b007c0c */ /* 0x000fe2000c7a1270 */
[----:B------:R-:W-:Y:S01]  /*1e160*/  ULDC UR5, c[0x0][0x22c] ;  /* 0x00008b0000057ab9 */ /* 0x000fe20000000800 */
[CC--:B------:R-:W-:Y:S01]  /*1e170*/  LEA.HI.X.SX32 R7, R10.reuse, R52.reuse, 0x1, P6 ;  /* 0x000000340a077211 */ /* 0x0c0fe200030f0eff */
[----:B------:R-:W-:Y:S02]  /*1e180*/  VIADD R10, R10, UR4 ;  /* 0x000000040a0a7c36 */ /* 0x000fe40008000000 */
[----:B0-----:R-:W-:Y:S02]  /*1e190*/  VIADD R9, R0, 0x71 ;  /* 0x0000007100097836 */ /* 0x001fe40000000000 */
[C---:B------:R-:W-:Y:S01]  /*1e1a0*/  VIADD R11, R10.reuse, UR4 ;  /* 0x000000040a0b7c36 */ /* 0x040fe20008000000 */
[CC--:B------:R-:W-:Y:S01]  /*1e1b0*/  LEA R8, P6, R10.reuse, R3.reuse, 0x1 ;  /* 0x000000030a087211 */ /* 0x0c0fe200078c08ff */
[----:B------:R0:W-:Y:S01]  /*1e1c0*/  @P4 STG.E.U16 desc[UR6][R6.64], R46 ;  /* 0x0000002e06004986 */ /* 0x0001e2000c101506 */
[----:B------:R-:W-:Y:S01]  /*1e1d0*/  ISETP.LT.AND P4, PT, R9, UR5, !P0 ;  /* 0x0000000509007c0c */ /* 0x000fe2000c781270 */
[----:B------:R-:W-:Y:S01]  /*1e1e0*/  ULDC UR5, c[0x0][0x22c] ;  /* 0x00008b0000057ab9 */ /* 0x000fe20000000800 */
[----:B------:R-:W-:Y:S01]  /*1e1f0*/  LEA.HI.X.SX32 R9, R10, R52, 0x1, P6 ;  /* 0x000000340a097211 */ /* 0x000fe200030f0eff */
[C---:B------:R-:W-:Y:S01]  /*1e200*/  VIADD R10, R11.reuse, UR4 ;  /* 0x000000040b0a7c36 */ /* 0x040fe20008000000 */
[----:B--2---:R-:W-:-:S02]  /*1e210*/  LEA R4, P6, R11, R3, 0x1 ;  /* 0x000000030b047211 */ /* 0x004fc400078c08ff */
[----:B------:R-:W-:Y:S02]  /*1e220*/  PRMT R13, R47, 0x7632, R13 ;  /* 0x000076322f0d7816 */ /* 0x000fe4000000000d */
[----:B------:R-:W-:Y:S01]  /*1e230*/  LEA.HI.X.SX32 R5, R11, R52, 0x1, P6 ;  /* 0x000000340b057211 */ /* 0x000fe200030f0eff */
[----:B------:R-:W-:Y:S01]  /*1e240*/  VIADD R11, R0, 0x73 ;  /* 0x00000073000b7836 */ /* 0x000fe20000000000 */
[----:B0-----:R-:W-:Y:S02]  /*1e250*/  PRMT R7, R46, 0x7632, R7 ;  /* 0x000076322e077816 */ /* 0x001fe40000000007 */
[----:B------:R-:W-:-:S03]  /*1e260*/  LEA R6, P6, R10, R3, 0x1 ;  /* 0x000000030a067211 */ /* 0x000fc600078c08ff */
[----:B------:R0:W-:Y:S01]  /*1e270*/  @P3 STG.E.U16 desc[UR6][R8.64], R7 ;  /* 0x0000000708003986 */ /* 0x0001e2000c101506 */
[----:B------:R-:W-:Y:S01]  /*1e280*/  ISETP.LT.AND P3, PT, R12, UR5, !P0 ;  /* 0x000000050c007c0c */ /* 0x000fe2000c761270 */
[C---:B------:R-:W-:Y:S01]  /*1e290*/  VIADD R12, R10.reuse, UR4 ;  /* 0x000000040a0c7c36 */ /* 0x040fe20008000000 */
[----:B------:R-:W-:Y:S01]  /*1e2a0*/  ULDC UR5, c[0x0][0x22c] ;  /* 0x00008b0000057ab9 */ /* 0x000fe20000000800 */
[----:B------:R2:W-:Y:S01]  /*1e2b0*/  @P2 STG.E.U16 desc[UR6][R4.64], R47 ;  /* 0x0000002f04002986 */ /* 0x0005e2000c101506 */
[----:B------:R-:W-:Y:S01]  /*1e2c0*/  ISETP.LT.AND P2, PT, R11, UR5, !P0 ;  /* 0x000000050b007c0c */ /* 0x000fe2000c741270 */
[----:B------:R-:W-:Y:S01]  /*1e2d0*/  ULDC UR5, c[0x0][0x22c] ;  /* 0x00008b0000057ab9 */ /* 0x000fe20000000800 */
[----:B0-----:R-:W-:Y:S01]  /*1e2e0*/  LEA.HI.X.SX32 R7, R10, R52, 0x1, P6 ;  /* 0x000000340a077211 */ /* 0x001fe200030f0eff */
[----:B------:R-:W-:Y:S01]  /*1e2f0*/  VIADD R8, R0, 0x74 ;  /* 0x0000007400087836 */ /* 0x000fe20000000000 */
[----:B------:R-:W-:Y:S01]  /*1e300*/  LEA R10, P6, R12, R3, 0x1 ;  /* 0x000000030c0a7211 */ /* 0x000fe200078c08ff */
[----:B------:R-:W-:-:S02]  /*1e310*/  VIADD R9, R0, 0x75 ;  /* 0x0000007500097836 */ /* 0x000fc40000000000 */
[----:B------:R0:W-:Y:S01]  /*1e320*/  @P1 STG.E.U16 desc[UR6][R6.64], R13 ;  /* 0x0000000d06001986 */ /* 0x0001e2000c101506 */
[C---:B------:R-:W-:Y:S01]  /*1e330*/  LEA.HI.X.SX32 R11, R12.reuse, R52, 0x1, P6 ;  /* 0x000000340c0b7211 */ /* 0x040fe200030f0eff */
[----:B------:R-:W-:Y:S01]  /*1e340*/  VIADD R12, R12, UR4 ;  /* 0x000000040c0c7c36 */ /* 0x000fe20008000000 */
[----:B------:R-:W-:Y:S01]  /*1e350*/  ISETP.LT.AND P1, PT, R8, UR5, !P0 ;  /* 0x0000000508007c0c */ /* 0x000fe2000c721270 */
[----:B------:R-:W-:Y:S02]  /*1e360*/  ULDC UR5, c[0x0][0x22c] ;  /* 0x00008b0000057ab9 */ /* 0x000fe40000000800 */
[C---:B------:R-:W-:Y:S01]  /*1e370*/  VIADD R8, R12.reuse, UR4 ;  /* 0x000000040c087c36 */ /* 0x040fe20008000000 */
[----:B------:R3:W-:Y:S01]  /*1e380*/  @P5 STG.E.U16 desc[UR6][R10.64], R48 ;  /* 0x000000300a005986 */ /* 0x0007e2000c101506 */
[----:B--2---:R-:W-:-:S03]  /*1e390*/  LEA R4, P5, R12, R3, 0x1 ;  /* 0x000000030c047211 */ /* 0x004fc600078a08ff */
[-C--:B0-----:R-:W-:Y:S02]  /*1e3a0*/  LEA R6, P6, R8, R3.reuse, 0x1 ;  /* 0x0000000308067211 */ /* 0x081fe400078c08ff */
[-C--:B------:R-:W-:Y:S01]  /*1e3b0*/  LEA.HI.X.SX32 R5, R12, R52.reuse, 0x1, P5 ;  /* 0x000000340c057211 */ /* 0x080fe200028f0eff */
[----:B------:R-:W-:Y:S01]  /*1e3c0*/  VIADD R12, R0, 0x76 ;  /* 0x00000076000c7836 */ /* 0x000fe20000000000 */
[----:B------:R-:W-:Y:S01]  /*1e3d0*/  ISETP.LT.AND P5, PT, R9, UR5, !P0 ;  /* 0x0000000509007c0c */ /* 0x000fe2000c7a1270 */
[C---:B------:R-:W-:Y:S01]  /*1e3e0*/  VIADD R9, R8.reuse, UR4 ;  /* 0x0000000408097c36 */ /* 0x040fe20008000000 */
[-C--:B------:R-:W-:Y:S01]  /*1e3f0*/  LEA.HI.X.SX32 R7, R8, R52.reuse, 0x1, P6 ;  /* 0x0000003408077211 */ /* 0x080fe200030f0eff */
[----:B------:R0:W-:Y:S01]  /*1e400*/  @P4 STG.E.U16 desc[UR6][R4.64], R14 ;  /* 0x0000000e04004986 */ /* 0x0001e2000c101506 */
[----:B------:R-:W-:Y:S01]  /*1e410*/  ULDC UR5, c[0x0][0x22c] ;  /* 0x00008b0000057ab9 */ /* 0x000fe20000000800 */
[C---:B---3--:R-:W-:Y:S01]  /*1e420*/  VIADD R10, R9.reuse, UR4 ;  /* 0x00000004090a7c36 */ /* 0x048fe20008000000 */
[----:B------:R-:W-:Y:S01]  /*1e430*/  ISETP.LT.AND P4, PT, R12, UR5, !P0 ;  /* 0x000000050c007c0c */ /* 0x000fe2000c781270 */
[----:B------:R2:W-:Y:S01]  /*1e440*/  @P3 STG.E.U16 desc[UR6][R6.64], R49 ;  /* 0x0000003106003986 */ /* 0x0005e2000c101506 */
[C---:B------:R-:W-:Y:S01]  /*1e450*/  LEA R8, P3, R9.reuse, R3, 0x1 ;  /* 0x0000000309087211 */ /* 0x040fe200078608ff */
[C---:B------:R-:W-:Y:S01]  /*1e460*/  VIADD R11, R0.reuse, 0x77 ;  /* 0x00000077000b7836 */ /* 0x040fe20000000000 */
[----:B------:R-:W-:Y:S01]  /*1e470*/  ULDC UR5, c[0x0][0x22c] ;  /* 0x00008b0000057ab9 */ /* 0x000fe20000000800 */
[----:B------:R-:W-:Y:S01]  /*1e480*/  VIADD R12, R0, 0x7d ;  /* 0x0000007d000c7836 */ /* 0x000fe20000000000 */
[----:B------:R-:W-:-:S02]  /*1e490*/  LEA.HI.X.SX32 R9, R9, R52, 0x1, P3 ;  /* 0x0000003409097211 */ /* 0x000fc400018f0eff */
[----:B------:R-:W-:Y:S01]  /*1e4a0*/  ISETP.LT.AND P3, PT, R11, UR5, !P0 ;  /* 0x000000050b007c0c */ /* 0x000fe2000c761270 */
[----:B------:R-:W-:Y:S01]  /*1e4b0*/  VIADD R11, R0, 0x78 ;  /* 0x00000078000b7836 */ /* 0x000fe20000000000 */
[----:B0-----:R-:W-:Y:S01]  /*1e4c0*/  PRMT R5, R49, 0x7632, R5 ;  /* 0x0000763231057816 */ /* 0x001fe20000000005 */
[----:B------:R-:W-:Y:S01]  /*1e4d0*/  ULDC UR5, c[0x0][0x22c] ;  /* 0x00008b0000057ab9 */ /* 0x000fe20000000800 */
[----:B------:R-:W-:Y:S01]  /*1e4e0*/  LEA R4, P6, R10, R3, 0x1 ;  /* 0x000000030a047211 */ /* 0x000fe200078c08ff */
[----:B--2---:R-:W-:Y:S02]  /*1e4f0*/  VIADD R7, R0, 0x79 ;  /* 0x0000007900077836 */ /* 0x004fe40000000000 */
[----:B------:R0:W-:Y:S01]  /*1e500*/  @P2 STG.E.U16 desc[UR6][R8.64], R5 ;  /* 0x0000000508002986 */ /* 0x0001e2000c101506 */
[----:B------:R-:W-:Y:S01]  /*1e510*/  ISETP.LT.AND P2, PT, R11, UR5, !P0 ;  /* 0x000000050b007c0c */ /* 0x000fe2000c741270 */
[----:B------:R-:W-:Y:S01]  /*1e520*/  ULDC UR5, c[0x0][0x22c] ;  /* 0x00008b0000057ab9 */ /* 0x000fe20000000800 */
[----:B------:R-:W-:-:S02]  /*1e530*/  PRMT R11, R51, 0x7632, R11 ;  /* 0x00007632330b7816 */ /* 0x000fc4000000000b */
[C---:B0-----:R-:W-:Y:S01]  /*1e540*/  LEA.HI.X.SX32 R5, R10.reuse, R52, 0x1, P6 ;  /* 0x000000340a057211 */ /* 0x041fe200030f0eff */
[----:B------:R-:W-:-:S04]  /*1e550*/  VIADD R10, R10, UR4 ;  /* 0x000000040a0a7c36 */ /* 0x000fc80008000000 */
[C---:B------:R-:W-:Y:S01]  /*1e560*/  VIADD R9, R10.reuse, UR4 ;  /* 0x000000040a097c36 */ /* 0x040fe20008000000 */
[CC--:B------:R-:W-:Y:S01]  /*1e570*/  LEA R6, P6, R10.reuse, R3.reuse, 0x1 ;  /* 0x000000030a067211 */ /* 0x0c0fe200078c08ff */
[----:B------:R0:W-:Y:S01]  /*1e580*/  @P1 STG.E.U16 desc[UR6][R4.64], R50 ;  /* 0x0000003204001986 */ /* 0x0001e2000c101506 */
[----:B------:R-:W-:Y:S01]  /*1e590*/  ISETP.LT.AND P1, PT, R7, UR5, !P0 ;  /* 0x0000000507007c0c */ /* 0x000fe2000c721270 */
[C---:B------:R-:W-:Y:S01]  /*1e5a0*/  VIADD R2, R9.reuse, UR4 ;  /* 0x0000000409027c36 */ /* 0x040fe20008000000 */
[----:B------:R-:W-:Y:S01]  /*1e5b0*/  LEA.HI.X.SX32 R7, R10, R52, 0x1, P6 ;  /* 0x000000340a077211 */ /* 0x000fe200030f0eff */
[----:B------:R-:W-:Y:S01]  /*1e5c0*/  VIADD R10, R0, 0x7a ;  /* 0x0000007a000a7836 */ /* 0x000fe20000000000 */
[----:B------:R-:W-:Y:S01]  /*1e5d0*/  LEA R8, P6, R9, R3, 0x1 ;  /* 0x0000000309087211 */ /* 0x000fe200078c08ff */
[----:B------:R-:W-:-:S03]  /*1e5e0*/  ULDC UR5, c[0x0][0x22c] ;  /* 0x00008b0000057ab9 */ /* 0x000fc60000000800 */
[----:B------:R-:W-:Y:S02]  /*1e5f0*/  LEA.HI.X.SX32 R9, R9, R52, 0x1, P6 ;  /* 0x0000003409097211 */ /* 0x000fe400030f0eff */
[----:B0-----:R-:W-:Y:S02]  /*1e600*/  PRMT R5, R50, 0x7632, R5 ;  /* 0x0000763232057816 */ /* 0x001fe40000000005 */
[----:B------:R-:W-:-:S03]  /*1e610*/  LEA R4, P6, R2, R3, 0x1 ;  /* 0x0000000302047211 */ /* 0x000fc600078c08ff */
[----:B------:R0:W-:Y:S01]  /*1e620*/  @P5 STG.E.U16 desc[UR6][R6.64], R5 ;  /* 0x0000000506005986 */ /* 0x0001e2000c101506 */
[----:B------:R-:W-:Y:S01]  /*1e630*/  ISETP.LT.AND P5, PT, R10, UR5, !P0 ;  /* 0x000000050a007c0c */ /* 0x000fe2000c7a1270 */
[----:B------:R-:W-:Y:S01]  /*1e640*/  VIADD R10, R0, 0x7b ;  /* 0x0000007b000a7836 */ /* 0x000fe20000000000 */
[----:B------:R-:W-:Y:S01]  /*1e650*/  ULDC UR5, c[0x0][0x22c] ;  /* 0x00008b0000057ab9 */ /* 0x000fe20000000800 */
[----:B------:R2:W-:Y:S03]  /*1e660*/  @P4 STG.E.U16 desc[UR6][R8.64], R51 ;  /* 0x0000003308004986 */ /* 0x0005e6000c101506 */
[----:B------:R-:W-:Y:S01]  /*1e670*/  ISETP.LT.AND P4, PT, R10, UR5, !P0 ;  /* 0x000000050a007c0c */ /* 0x000fe2000c781270 */
[----:B------:R-:W-:Y:S01]  /*1e680*/  ULDC UR5, c[0x0][0x22c] ;  /* 0x00008b0000057ab9 */ /* 0x000fe20000000800 */
[C---:B0-----:R-:W-:Y:S01]  /*1e690*/  LEA.HI.X.SX32 R5, R2.reuse, R52, 0x1, P6 ;  /* 0x0000003402057211 */ /* 0x041fe200030f0eff */
[----:B------:R-:W-:-:S02]  /*1e6a0*/  VIADD R2, R2, UR4 ;  /* 0x0000000402027c36 */ /* 0x000fc40008000000 */
[----:B------:R-:W-:Y:S02]  /*1e6b0*/  VIADD R7, R0, 0x7c ;  /* 0x0000007c00077836 */ /* 0x000fe40000000000 */
[C---:B------:R-:W-:Y:S01]  /*1e6c0*/  VIADD R10, R2.reuse, UR4 ;  /* 0x00000004020a7c36 */ /* 0x040fe20008000000 */
[CC--:B------:R-:W-:Y:S01]  /*1e6d0*/  LEA R6, P6, R2.reuse, R3.reuse, 0x1 ;  /* 0x0000000302067211 */ /* 0x0c0fe200078c08ff */
[----:B------:R0:W-:Y:S01]  /*1e6e0*/  @P3 STG.E.U16 desc[UR6][R4.64], R11 ;  /* 0x0000000b04003986 */ /* 0x0001e2000c101506 */
[----:B------:R-:W-:Y:S01]  /*1e6f0*/  ISETP.LT.AND P3, PT, R7, UR5, !P0 ;  /* 0x0000000507007c0c */ /* 0x000fe2000c761270 */
[----:B------:R-:W-:Y:S01]  /*1e700*/  ULDC UR5, c[0x0][0x22c] ;  /* 0x00008b0000057ab9 */ /* 0x000fe20000000800 */
[----:B------:R-:W-:Y:S01]  /*1e710*/  LEA.HI.X.SX32 R7, R2, R52, 0x1, P6 ;  /* 0x0000003402077211 */ /* 0x000fe200030f0eff */
[C---:B------:R-:W-:Y:S01]  /*1e720*/  VIADD R2, R10.reuse, UR4 ;  /* 0x000000040a027c36 */ /* 0x040fe20008000000 */
[----:B--2---:R-:W-:-:S03]  /*1e730*/  LEA R8, P6, R10, R3, 0x1 ;  /* 0x000000030a087211 */ /* 0x004fc600078c08ff */
[----:B-1----:R-:W-:Y:S01]  /*1e740*/  @P2 STG.E.U16 desc[UR6][R6.64], R16 ;  /* 0x0000001006002986 */ /* 0x002fe2000c101506 */
[----:B------:R-:W-:Y:S01]  /*1e750*/  ISETP.LT.AND P2, PT, R12, UR5, !P0 ;  /* 0x000000050c007c0c */ /* 0x000fe2000c741270 */
[----:B------:R-:W-:Y:S01]  /*1e760*/  ULDC UR5, c[0x0][0x22c] ;  /* 0x00008b0000057ab9 */ /* 0x000fe20000000800 */
[----:B------:R-:W-:Y:S01]  /*1e770*/  LEA.HI.X.SX32 R9, R10, R52, 0x1, P6 ;  /* 0x000000340a097211 */ /* 0x000fe200030f0eff */
[----:B0-----:R-:W-:Y:S01]  /*1e780*/  VIADD R11, R2, UR4 ;  /* 0x00000004020b7c36 */ /* 0x001fe20008000000 */
[----:B------:R-:W-:-:S03]  /*1e790*/  PRMT R5, R16, 0x7632, R5 ;  /* 0x0000763210057816 */ /* 0x000fc60000000005 */
[C---:B------:R-:W-:Y:S01]  /*1e7a0*/  VIADD R12, R11.reuse, UR4 ;  /* 0x000000040b0c7c36 */ /* 0x040fe20008000000 */
[CC--:B------:R-:W-:Y:S01]  /*1e7b0*/  LEA R10, P6, R11.reuse, R3.reuse, 0x1 ;  /* 0x000000030b0a7211 */ /* 0x0c0fe200078c08ff */
[----:B------:R0:W-:Y:S01]  /*1e7c0*/  @P1 STG.E.U16 desc[UR6][R8.64], R5 ;  /* 0x0000000508001986 */ /* 0x0001e2000c101506 */
[----:B------:R-:W-:Y:S01]  /*1e7d0*/  LEA R4, P1, R2, R3, 0x1 ;  /* 0x0000000302047211 */ /* 0x000fe200078208ff */
[----:B------:R-:W-:Y:S01]  /*1e7e0*/  VIADD R13, R12, UR4 ;  /* 0x000000040c0d7c36 */ /* 0x000fe20008000000 */
[----:B------:R-:W-:-:S03]  /*1e7f0*/  LEA.HI.X.SX32 R11, R11, R52, 0x1, P6 ;  /* 0x000000340b0b7211 */ /* 0x000fc600030f0eff */
[----:B------:R-:W-:-:S04]  /*1e800*/  VIADD R0, R13, UR4 ;  /* 0x000000040d007c36 */ /* 0x000fc80008000000 */
[----:B------:R-:W-:Y:S01]  /*1e810*/  VIADD R14, R0, UR4 ;  /* 0x00000004000e7c36 */ /* 0x000fe20008000000 */
[----:B------:R-:W-:Y:S01]  /*1e820*/  ULDC UR4, c[0x0][0x22c] ;  /* 0x00008b0000047ab9 */ /* 0x000fe20000000800 */
[-C--:B0-----:R-:W-:Y:S02]  /*1e830*/  LEA.HI.X.SX32 R5, R2, R52.reuse, 0x1, P1 ;  /* 0x0000003402057211 */ /* 0x081fe400008f0eff */
[CC--:B------:R-:W-:Y:S02]  /*1e840*/  LEA R6, P1, R12.reuse, R3.reuse, 0x1 ;  /* 0x000000030c067211 */ /* 0x0c0fe400078208ff */
[-C--:B------:R-:W-:Y:S01]  /*1e850*/  LEA R8, P6, R13, R3.reuse, 0x1 ;  /* 0x000000030d087211 */ /* 0x080fe200078c08ff */
[----:B------:R0:W-:Y:S01]  /*1e860*/  @P5 STG.E.U16 desc[UR6][R4.64], R17 ;  /* 0x0000001104005986 */ /* 0x0001e2000c101506 */
[----:B------:R-:W-:Y:S02]  /*1e870*/  LEA.HI.X.SX32 R7, R12, R52, 0x1, P1 ;  /* 0x000000340c077211 */ /* 0x000fe400008f0eff */
[----:B------:R-:W-:-:S02]  /*1e880*/  LEA R12, P1, R14, R3, 0x1 ;  /* 0x000000030e0c7211 */ /* 0x000fc400078208ff */
[-C--:B------:R-:W-:Y:S02]  /*1e890*/  LEA.HI.X.SX32 R9, R13, R52.reuse, 0x1, P6 ;  /* 0x000000340d097211 */ /* 0x080fe400030f0eff */
[-C--:B------:R-:W-:Y:S02]  /*1e8a0*/  LEA.HI.X.SX32 R13, R14, R52.reuse, 0x1, P1 ;  /* 0x000000340e0d7211 */ /* 0x080fe400008f0eff */
[----:B------:R-:W-:Y:S02]  /*1e8b0*/  LEA R2, P6, R0, R3, 0x1 ;  /* 0x0000000300027211 */ /* 0x000fe400078c08ff */
[----:B------:R-:W-:Y:S02]  /*1e8c0*/  ISETP.LT.AND P1, PT, R15, UR4, !P0 ;  /* 0x000000040f007c0c */ /* 0x000fe4000c721270 */
[----:B------:R-:W-:Y:S02]  /*1e8d0*/  ISETP.LT.AND P0, PT, R20, UR5, !P0 ;  /* 0x0000000514007c0c */ /* 0x000fe4000c701270 */
[----:B------:R-:W-:-:S02]  /*1e8e0*/  LEA.HI.X.SX32 R3, R0, R52, 0x1, P6 ;  /* 0x0000003400037211 */ /* 0x000fc400030f0eff */
[----:B------:R-:W-:Y:S02]  /*1e8f0*/  PRMT R0, R17, 0x7632, R0 ;  /* 0x0000763211007816 */ /* 0x000fe40000000000 */
[----:B0-----:R-:W-:-:S03]  /*1e900*/  PRMT R5, R18, 0x7632, R5 ;  /* 0x0000763212057816 */ /* 0x001fc60000000005 */
[----:B------:R0:W-:Y:S04]  /*1e910*/  @P4 STG.E.U16 desc[UR6][R10.64], R0 ;  /* 0x000000000a004986 */ /* 0x0001e8000c101506 */
[----:B------:R0:W-:Y:S04]  /*1e920*/  @P3 STG.E.U16 desc[UR6][R6.64], R18 ;  /* 0x0000001206003986 */ /* 0x0001e8000c101506 */
[----:B------:R0:W-:Y:S04]  /*1e930*/  @P2 STG.E.U16 desc[UR6][R8.64], R5 ;  /* 0x0000000508002986 */ /* 0x0001e8000c101506 */
[----:B------:R0:W-:Y:S01]  /*1e940*/  @P1 STG.E.U16 desc[UR6][R2.64], R19 ;  /* 0x0000001302001986 */ /* 0x0001e2000c101506 */
[----:B------:R-:W-:Y:S05]  /*1e950*/  @!P0 EXIT ;  /* 0x000000000000894d */ /* 0x000fea0003800000 */
[----:B0-----:R-:W-:-:S05]  /*1e960*/  PRMT R6, R19, 0x7632, R6 ;  /* 0x0000763213067816 */ /* 0x001fca0000000006 */
[----:B------:R-:W-:Y:S01]  /*1e970*/  STG.E.U16 desc[UR6][R12.64], R6 ;  /* 0x000000060c007986 */ /* 0x000fe2000c101506 */
[----:B------:R-:W-:Y:S05]  /*1e980*/  EXIT ;  /* 0x000000000000794d */ /* 0x000fea0003800000 */
.L_x_2:
[----:B------:R-:W-:-:S00]  /*1e990*/  BRA `(.L_x_2) ;  /* 0xfffffffc00fc7947 */ /* 0x000fc0000383ffff */
[----:B------:R-:W-:-:S00]  /*1e9a0*/  NOP ;  /* 0x0000000000007918 */ /* 0x000fc00000000000 */
        /* <DEDUP_REMOVED lines=13> */
.L_x_3:


//--------------------- .nv.shared.matmul_kernel  --------------------------
	.section	.nv.shared.matmul_kernel,"aw",@nobits
	.sectionflags	@""
	.align	16
	.zero		1024


//--------------------- .nv.shared.reserved.0     --------------------------
	.section	.nv.shared.reserved.0,"aw",@nobits
	.weak		__nv_reservedSMEM_offset_0_alias
	.size		__nv_reservedSMEM_offset_0_alias, 0, 0
	.other		__nv_reservedSMEM_offset_0_alias,@"STO_CUDA_RESERVED_SHARED STV_DEFAULT"
__nv_reservedSMEM_offset_0_alias:
	.zero		0


//--------------------- .nv.constant0.matmul_kernel --------------------------
	.section	.nv.constant0.matmul_kernel,"a",@progbits
	.sectionflags	@""
	.align	4
.nv.constant0.matmul_kernel:
	.zero		608


//--------------------- SYMBOLS --------------------------

	.type		.nv.reservedSmem.offset0,@object
	.size		.nv.reservedSmem.offset0,0x4
